//
// Generated by NVIDIA NVVM Compiler
//
// Compiler Build ID: CL-36424714
// Cuda compilation tools, release 13.0, V13.0.88
// Based on NVVM 20.0.0
//

.version 9.0
.target sm_100
.address_size 64

	// .globl	_Z32gather_candidates_in_heap_kernelPiiiiS_P5SCandi
// _ZZN3cub18CUB_300001_SM_10006detail10merge_sort30DeviceMergeSortBlockSortKernelINS2_10policy_hubIN6thrust24THRUST_300001_SM_1000_NS6detail15normal_iteratorINS6_10device_ptrIiEEEEE9Policy600ESB_PNS0_8NullTypeESB_SF_j18CompareIndicesByMtiSE_EEvbT0_T1_T2_T3_T4_PT6_PT7_T5_NS1_7vsmem_tEE19static_temp_storage has been demoted
// _ZZN3cub18CUB_300001_SM_10006detail10merge_sort26DeviceMergeSortMergeKernelINS2_10policy_hubIN6thrust24THRUST_300001_SM_1000_NS6detail15normal_iteratorINS6_10device_ptrIiEEEEE9Policy600ESB_PNS0_8NullTypeESB_SF_j18CompareIndicesByMtiSE_EEvbT2_T3_T4_PT6_PT7_T5_PSJ_SJ_NS1_7vsmem_tEE19static_temp_storage has been demoted
// _ZZN3cub18CUB_300001_SM_10006detail10merge_sort30DeviceMergeSortBlockSortKernelINS2_10policy_hubIN6thrust24THRUST_300001_SM_1000_NS6detail15normal_iteratorINS6_10device_ptrIiEEEEE9Policy600ESB_PNS0_8NullTypeESB_SF_m18CompareIndicesByMtiSE_EEvbT0_T1_T2_T3_T4_PT6_PT7_T5_NS1_7vsmem_tEE19static_temp_storage has been demoted
// _ZZN3cub18CUB_300001_SM_10006detail10merge_sort26DeviceMergeSortMergeKernelINS2_10policy_hubIN6thrust24THRUST_300001_SM_1000_NS6detail15normal_iteratorINS6_10device_ptrIiEEEEE9Policy600ESB_PNS0_8NullTypeESB_SF_m18CompareIndicesByMtiSE_EEvbT2_T3_T4_PT6_PT7_T5_PSJ_SJ_NS1_7vsmem_tEE19static_temp_storage has been demoted
.global .align 1 .b8 _ZN34_INTERNAL_ce193c65_4_k_cu_a60cb3ba4cuda3std3__45__cpo5beginE[1];
.global .align 1 .b8 _ZN34_INTERNAL_ce193c65_4_k_cu_a60cb3ba4cuda3std3__45__cpo3endE[1];
.global .align 1 .b8 _ZN34_INTERNAL_ce193c65_4_k_cu_a60cb3ba4cuda3std3__45__cpo6cbeginE[1];
.global .align 1 .b8 _ZN34_INTERNAL_ce193c65_4_k_cu_a60cb3ba4cuda3std3__45__cpo4cendE[1];
.global .align 1 .b8 _ZN34_INTERNAL_ce193c65_4_k_cu_a60cb3ba4cuda3std3__45__cpo6rbeginE[1];
.global .align 1 .b8 _ZN34_INTERNAL_ce193c65_4_k_cu_a60cb3ba4cuda3std3__45__cpo4rendE[1];
.global .align 1 .b8 _ZN34_INTERNAL_ce193c65_4_k_cu_a60cb3ba4cuda3std3__45__cpo7crbeginE[1];
.global .align 1 .b8 _ZN34_INTERNAL_ce193c65_4_k_cu_a60cb3ba4cuda3std3__45__cpo5crendE[1];
.global .align 1 .b8 _ZN34_INTERNAL_ce193c65_4_k_cu_a60cb3ba4cuda3std3__436_GLOBAL__N__ce193c65_4_k_cu_a60cb3ba6ignoreE[1];
.global .align 1 .b8 _ZN34_INTERNAL_ce193c65_4_k_cu_a60cb3ba4cuda3std3__419piecewise_constructE[1];
.global .align 1 .b8 _ZN34_INTERNAL_ce193c65_4_k_cu_a60cb3ba4cuda3std3__48in_placeE[1];
.global .align 1 .b8 _ZN34_INTERNAL_ce193c65_4_k_cu_a60cb3ba4cuda3std3__420unreachable_sentinelE[1];
.global .align 1 .b8 _ZN34_INTERNAL_ce193c65_4_k_cu_a60cb3ba4cuda3std3__47nulloptE[1];
.global .align 1 .b8 _ZN34_INTERNAL_ce193c65_4_k_cu_a60cb3ba4cuda3std3__48unexpectE[1];
.global .align 1 .b8 _ZN34_INTERNAL_ce193c65_4_k_cu_a60cb3ba4cuda3std6ranges3__45__cpo4swapE[1];
.global .align 1 .b8 _ZN34_INTERNAL_ce193c65_4_k_cu_a60cb3ba4cuda3std6ranges3__45__cpo9iter_moveE[1];
.global .align 1 .b8 _ZN34_INTERNAL_ce193c65_4_k_cu_a60cb3ba4cuda3std6ranges3__45__cpo5beginE[1];
.global .align 1 .b8 _ZN34_INTERNAL_ce193c65_4_k_cu_a60cb3ba4cuda3std6ranges3__45__cpo3endE[1];
.global .align 1 .b8 _ZN34_INTERNAL_ce193c65_4_k_cu_a60cb3ba4cuda3std6ranges3__45__cpo6cbeginE[1];
.global .align 1 .b8 _ZN34_INTERNAL_ce193c65_4_k_cu_a60cb3ba4cuda3std6ranges3__45__cpo4cendE[1];
.global .align 1 .b8 _ZN34_INTERNAL_ce193c65_4_k_cu_a60cb3ba4cuda3std6ranges3__45__cpo7advanceE[1];
.global .align 1 .b8 _ZN34_INTERNAL_ce193c65_4_k_cu_a60cb3ba4cuda3std6ranges3__45__cpo9iter_swapE[1];
.global .align 1 .b8 _ZN34_INTERNAL_ce193c65_4_k_cu_a60cb3ba4cuda3std6ranges3__45__cpo4nextE[1];
.global .align 1 .b8 _ZN34_INTERNAL_ce193c65_4_k_cu_a60cb3ba4cuda3std6ranges3__45__cpo4prevE[1];
.global .align 1 .b8 _ZN34_INTERNAL_ce193c65_4_k_cu_a60cb3ba4cuda3std6ranges3__45__cpo4dataE[1];
.global .align 1 .b8 _ZN34_INTERNAL_ce193c65_4_k_cu_a60cb3ba4cuda3std6ranges3__45__cpo5cdataE[1];
.global .align 1 .b8 _ZN34_INTERNAL_ce193c65_4_k_cu_a60cb3ba4cuda3std6ranges3__45__cpo4sizeE[1];
.global .align 1 .b8 _ZN34_INTERNAL_ce193c65_4_k_cu_a60cb3ba4cuda3std6ranges3__45__cpo5ssizeE[1];
.global .align 1 .b8 _ZN34_INTERNAL_ce193c65_4_k_cu_a60cb3ba4cuda3std6ranges3__45__cpo8distanceE[1];
.global .align 1 .b8 _ZN34_INTERNAL_ce193c65_4_k_cu_a60cb3ba6thrust24THRUST_300001_SM_1000_NS8cuda_cub3parE[1];
.global .align 1 .b8 _ZN34_INTERNAL_ce193c65_4_k_cu_a60cb3ba6thrust24THRUST_300001_SM_1000_NS8cuda_cub10par_nosyncE[1];
.global .align 1 .b8 _ZN34_INTERNAL_ce193c65_4_k_cu_a60cb3ba6thrust24THRUST_300001_SM_1000_NS6system6detail10sequential3seqE[1];
.global .align 1 .b8 _ZN34_INTERNAL_ce193c65_4_k_cu_a60cb3ba6thrust24THRUST_300001_SM_1000_NS6system3cpp3parE[1];
.global .align 1 .b8 _ZN34_INTERNAL_ce193c65_4_k_cu_a60cb3ba6thrust24THRUST_300001_SM_1000_NS12placeholders2_1E[1];
.global .align 1 .b8 _ZN34_INTERNAL_ce193c65_4_k_cu_a60cb3ba6thrust24THRUST_300001_SM_1000_NS12placeholders2_2E[1];
.global .align 1 .b8 _ZN34_INTERNAL_ce193c65_4_k_cu_a60cb3ba6thrust24THRUST_300001_SM_1000_NS12placeholders2_3E[1];
.global .align 1 .b8 _ZN34_INTERNAL_ce193c65_4_k_cu_a60cb3ba6thrust24THRUST_300001_SM_1000_NS12placeholders2_4E[1];
.global .align 1 .b8 _ZN34_INTERNAL_ce193c65_4_k_cu_a60cb3ba6thrust24THRUST_300001_SM_1000_NS12placeholders2_5E[1];
.global .align 1 .b8 _ZN34_INTERNAL_ce193c65_4_k_cu_a60cb3ba6thrust24THRUST_300001_SM_1000_NS12placeholders2_6E[1];
.global .align 1 .b8 _ZN34_INTERNAL_ce193c65_4_k_cu_a60cb3ba6thrust24THRUST_300001_SM_1000_NS12placeholders2_7E[1];
.global .align 1 .b8 _ZN34_INTERNAL_ce193c65_4_k_cu_a60cb3ba6thrust24THRUST_300001_SM_1000_NS12placeholders2_8E[1];
.global .align 1 .b8 _ZN34_INTERNAL_ce193c65_4_k_cu_a60cb3ba6thrust24THRUST_300001_SM_1000_NS12placeholders2_9E[1];
.global .align 1 .b8 _ZN34_INTERNAL_ce193c65_4_k_cu_a60cb3ba6thrust24THRUST_300001_SM_1000_NS12placeholders3_10E[1];
.global .align 1 .b8 _ZN34_INTERNAL_ce193c65_4_k_cu_a60cb3ba6thrust24THRUST_300001_SM_1000_NS3seqE[1];
.global .align 1 .b8 _ZN34_INTERNAL_ce193c65_4_k_cu_a60cb3ba6thrust24THRUST_300001_SM_1000_NS6deviceE[1];

.visible .entry _Z32gather_candidates_in_heap_kernelPiiiiS_P5SCandi(
	.param .u64 .ptr .align 1 _Z32gather_candidates_in_heap_kernelPiiiiS_P5SCandi_param_0,
	.param .u32 _Z32gather_candidates_in_heap_kernelPiiiiS_P5SCandi_param_1,
	.param .u32 _Z32gather_candidates_in_heap_kernelPiiiiS_P5SCandi_param_2,
	.param .u32 _Z32gather_candidates_in_heap_kernelPiiiiS_P5SCandi_param_3,
	.param .u64 .ptr .align 1 _Z32gather_candidates_in_heap_kernelPiiiiS_P5SCandi_param_4,
	.param .u64 .ptr .align 1 _Z32gather_candidates_in_heap_kernelPiiiiS_P5SCandi_param_5,
	.param .u32 _Z32gather_candidates_in_heap_kernelPiiiiS_P5SCandi_param_6
)
{
	.reg .pred 	%p<2>;
	.reg .b32 	%r<9>;
	.reg .b64 	%rd<5>;

	ld.param.u64 	%rd1, [_Z32gather_candidates_in_heap_kernelPiiiiS_P5SCandi_param_5];
	ld.param.u32 	%r2, [_Z32gather_candidates_in_heap_kernelPiiiiS_P5SCandi_param_6];
	mov.u32 	%r3, %ctaid.x;
	mov.u32 	%r4, %ntid.x;
	mov.u32 	%r5, %tid.x;
	mad.lo.s32 	%r1, %r3, %r4, %r5;
	setp.le.s32 	%p1, %r2, %r1;
	@%p1 bra 	$L__BB0_2;
	cvta.to.global.u64 	%rd2, %rd1;
	mul.wide.s32 	%rd3, %r1, 16;
	add.s64 	%rd4, %rd2, %rd3;
	st.global.u32 	[%rd4], %r1;
	sub.s32 	%r6, %r2, %r1;
	st.global.u32 	[%rd4+4], %r6;
	add.s32 	%r7, %r1, 2;
	st.global.u32 	[%rd4+8], %r7;
	add.s32 	%r8, %r1, 3;
	st.global.u32 	[%rd4+12], %r8;
$L__BB0_2:
	ret;

}
	// .globl	_ZN3cub18CUB_300001_SM_10006detail11EmptyKernelIvEEvv
.visible .entry _ZN3cub18CUB_300001_SM_10006detail11EmptyKernelIvEEvv()
{


	ret;

}
	// .globl	_ZN3cub18CUB_300001_SM_10006detail8for_each13static_kernelINS2_12policy_hub_t12policy_500_tEmN6thrust24THRUST_300001_SM_1000_NS8cuda_cub20__uninitialized_fill7functorINS7_10device_ptrIiEEiEEEEvT0_T1_
.visible .entry _ZN3cub18CUB_300001_SM_10006detail8for_each13static_kernelINS2_12policy_hub_t12policy_500_tEmN6thrust24THRUST_300001_SM_1000_NS8cuda_cub20__uninitialized_fill7functorINS7_10device_ptrIiEEiEEEEvT0_T1_(
	.param .u64 _ZN3cub18CUB_300001_SM_10006detail8for_each13static_kernelINS2_12policy_hub_t12policy_500_tEmN6thrust24THRUST_300001_SM_1000_NS8cuda_cub20__uninitialized_fill7functorINS7_10device_ptrIiEEiEEEEvT0_T1__param_0,
	.param .align 8 .b8 _ZN3cub18CUB_300001_SM_10006detail8for_each13static_kernelINS2_12policy_hub_t12policy_500_tEmN6thrust24THRUST_300001_SM_1000_NS8cuda_cub20__uninitialized_fill7functorINS7_10device_ptrIiEEiEEEEvT0_T1__param_1[16]
)
.maxntid 256
{
	.reg .pred 	%p<4>;
	.reg .b16 	%rs<5>;
	.reg .b32 	%r<12>;
	.reg .b64 	%rd<16>;

	ld.param.u32 	%r3, [_ZN3cub18CUB_300001_SM_10006detail8for_each13static_kernelINS2_12policy_hub_t12policy_500_tEmN6thrust24THRUST_300001_SM_1000_NS8cuda_cub20__uninitialized_fill7functorINS7_10device_ptrIiEEiEEEEvT0_T1__param_1+8];
	ld.param.u64 	%rd4, [_ZN3cub18CUB_300001_SM_10006detail8for_each13static_kernelINS2_12policy_hub_t12policy_500_tEmN6thrust24THRUST_300001_SM_1000_NS8cuda_cub20__uninitialized_fill7functorINS7_10device_ptrIiEEiEEEEvT0_T1__param_1];
	ld.param.u64 	%rd5, [_ZN3cub18CUB_300001_SM_10006detail8for_each13static_kernelINS2_12policy_hub_t12policy_500_tEmN6thrust24THRUST_300001_SM_1000_NS8cuda_cub20__uninitialized_fill7functorINS7_10device_ptrIiEEiEEEEvT0_T1__param_0];
	mov.u32 	%r9, %ctaid.x;
	mul.wide.u32 	%rd1, %r9, 512;
	sub.s64 	%rd2, %rd5, %rd1;
	setp.lt.u64 	%p1, %rd2, 512;
	@%p1 bra 	$L__BB2_2;
	mov.u32 	%r11, %tid.x;
	cvta.to.global.u64 	%rd11, %rd4;
	cvt.u64.u32 	%rd12, %r11;
	add.s64 	%rd13, %rd1, %rd12;
	shl.b64 	%rd14, %rd13, 2;
	add.s64 	%rd15, %rd11, %rd14;
	st.global.u32 	[%rd15], %r3;
	st.global.u32 	[%rd15+1024], %r3;
	bra.uni 	$L__BB2_6;
$L__BB2_2:
	cvta.to.global.u64 	%rd6, %rd4;
	mov.u32 	%r2, %tid.x;
	cvt.u64.u32 	%rd7, %r2;
	setp.le.u64 	%p2, %rd2, %rd7;
	add.s64 	%rd8, %rd1, %rd7;
	shl.b64 	%rd9, %rd8, 2;
	add.s64 	%rd3, %rd6, %rd9;
	@%p2 bra 	$L__BB2_4;
	st.global.u32 	[%rd3], %r3;
$L__BB2_4:
	add.s32 	%r10, %r2, 256;
	cvt.u64.u32 	%rd10, %r10;
	setp.le.u64 	%p3, %rd2, %rd10;
	@%p3 bra 	$L__BB2_6;
	st.global.u32 	[%rd3+1024], %r3;
$L__BB2_6:
	ret;

}
	// .globl	_ZN3cub18CUB_300001_SM_10006detail8for_each13static_kernelINS2_12policy_hub_t12policy_500_tElN6thrust24THRUST_300001_SM_1000_NS8cuda_cub10__tabulate7functorINS7_6detail15normal_iteratorINS7_10device_ptrIiEEEENS7_6system6detail7generic6detail22compute_sequence_valueIivEElEEEEvT0_T1_
.visible .entry _ZN3cub18CUB_300001_SM_10006detail8for_each13static_kernelINS2_12policy_hub_t12policy_500_tElN6thrust24THRUST_300001_SM_1000_NS8cuda_cub10__tabulate7functorINS7_6detail15normal_iteratorINS7_10device_ptrIiEEEENS7_6system6detail7generic6detail22compute_sequence_valueIivEElEEEEvT0_T1_(
	.param .u64 _ZN3cub18CUB_300001_SM_10006detail8for_each13static_kernelINS2_12policy_hub_t12policy_500_tElN6thrust24THRUST_300001_SM_1000_NS8cuda_cub10__tabulate7functorINS7_6detail15normal_iteratorINS7_10device_ptrIiEEEENS7_6system6detail7generic6detail22compute_sequence_valueIivEElEEEEvT0_T1__param_0,
	.param .align 8 .b8 _ZN3cub18CUB_300001_SM_10006detail8for_each13static_kernelINS2_12policy_hub_t12policy_500_tElN6thrust24THRUST_300001_SM_1000_NS8cuda_cub10__tabulate7functorINS7_6detail15normal_iteratorINS7_10device_ptrIiEEEENS7_6system6detail7generic6detail22compute_sequence_valueIivEElEEEEvT0_T1__param_1[16]
)
.maxntid 256
{
	.reg .pred 	%p<4>;
	.reg .b32 	%r<18>;
	.reg .b64 	%rd<20>;

	ld.param.u64 	%rd7, [_ZN3cub18CUB_300001_SM_10006detail8for_each13static_kernelINS2_12policy_hub_t12policy_500_tElN6thrust24THRUST_300001_SM_1000_NS8cuda_cub10__tabulate7functorINS7_6detail15normal_iteratorINS7_10device_ptrIiEEEENS7_6system6detail7generic6detail22compute_sequence_valueIivEElEEEEvT0_T1__param_1];
	ld.param.u64 	%rd8, [_ZN3cub18CUB_300001_SM_10006detail8for_each13static_kernelINS2_12policy_hub_t12policy_500_tElN6thrust24THRUST_300001_SM_1000_NS8cuda_cub10__tabulate7functorINS7_6detail15normal_iteratorINS7_10device_ptrIiEEEENS7_6system6detail7generic6detail22compute_sequence_valueIivEElEEEEvT0_T1__param_0];
	ld.param.v2.u32 	{%r3, %r4}, [_ZN3cub18CUB_300001_SM_10006detail8for_each13static_kernelINS2_12policy_hub_t12policy_500_tElN6thrust24THRUST_300001_SM_1000_NS8cuda_cub10__tabulate7functorINS7_6detail15normal_iteratorINS7_10device_ptrIiEEEENS7_6system6detail7generic6detail22compute_sequence_valueIivEElEEEEvT0_T1__param_1+8];
	mov.u32 	%r5, %ctaid.x;
	mul.wide.u32 	%rd1, %r5, 512;
	sub.s64 	%rd2, %rd8, %rd1;
	setp.lt.s64 	%p1, %rd2, 512;
	@%p1 bra 	$L__BB3_2;
	mov.u32 	%r13, %tid.x;
	cvta.to.global.u64 	%rd15, %rd7;
	cvt.u64.u32 	%rd16, %r13;
	add.s64 	%rd17, %rd1, %rd16;
	cvt.u32.u64 	%r14, %rd17;
	mad.lo.s32 	%r15, %r4, %r14, %r3;
	shl.b64 	%rd18, %rd17, 2;
	add.s64 	%rd19, %rd15, %rd18;
	st.global.u32 	[%rd19], %r15;
	add.s32 	%r16, %r14, 256;
	mad.lo.s32 	%r17, %r4, %r16, %r3;
	st.global.u32 	[%rd19+1024], %r17;
	bra.uni 	$L__BB3_6;
$L__BB3_2:
	cvta.to.global.u64 	%rd3, %rd7;
	mov.u32 	%r6, %tid.x;
	cvt.s64.s32 	%rd4, %rd2;
	cvt.u64.u32 	%rd5, %r6;
	setp.le.s64 	%p2, %rd4, %rd5;
	@%p2 bra 	$L__BB3_4;
	add.s64 	%rd9, %rd1, %rd5;
	cvt.u32.u64 	%r7, %rd9;
	mad.lo.s32 	%r8, %r4, %r7, %r3;
	shl.b64 	%rd10, %rd9, 2;
	add.s64 	%rd11, %rd3, %rd10;
	st.global.u32 	[%rd11], %r8;
$L__BB3_4:
	cvt.u32.u64 	%r9, %rd5;
	add.s32 	%r10, %r9, 256;
	cvt.u64.u32 	%rd6, %r10;
	setp.le.s64 	%p3, %rd4, %rd6;
	@%p3 bra 	$L__BB3_6;
	add.s64 	%rd12, %rd1, %rd6;
	shl.b64 	%rd13, %rd12, 2;
	cvt.u32.u64 	%r11, %rd12;
	mad.lo.s32 	%r12, %r4, %r11, %r3;
	add.s64 	%rd14, %rd13, %rd3;
	st.global.u32 	[%rd14], %r12;
$L__BB3_6:
	ret;

}
	// .globl	_ZN3cub18CUB_300001_SM_10006detail8for_each13static_kernelINS2_12policy_hub_t12policy_500_tEmN6thrust24THRUST_300001_SM_1000_NS8cuda_cub20__uninitialized_fill7functorINS7_10device_ptrI5SCandEESC_EEEEvT0_T1_
.visible .entry _ZN3cub18CUB_300001_SM_10006detail8for_each13static_kernelINS2_12policy_hub_t12policy_500_tEmN6thrust24THRUST_300001_SM_1000_NS8cuda_cub20__uninitialized_fill7functorINS7_10device_ptrI5SCandEESC_EEEEvT0_T1_(
	.param .u64 _ZN3cub18CUB_300001_SM_10006detail8for_each13static_kernelINS2_12policy_hub_t12policy_500_tEmN6thrust24THRUST_300001_SM_1000_NS8cuda_cub20__uninitialized_fill7functorINS7_10device_ptrI5SCandEESC_EEEEvT0_T1__param_0,
	.param .align 8 .b8 _ZN3cub18CUB_300001_SM_10006detail8for_each13static_kernelINS2_12policy_hub_t12policy_500_tEmN6thrust24THRUST_300001_SM_1000_NS8cuda_cub20__uninitialized_fill7functorINS7_10device_ptrI5SCandEESC_EEEEvT0_T1__param_1[24]
)
.maxntid 256
{
	.reg .pred 	%p<4>;
	.reg .b32 	%r<13>;
	.reg .b64 	%rd<16>;

	ld.param.u64 	%rd4, [_ZN3cub18CUB_300001_SM_10006detail8for_each13static_kernelINS2_12policy_hub_t12policy_500_tEmN6thrust24THRUST_300001_SM_1000_NS8cuda_cub20__uninitialized_fill7functorINS7_10device_ptrI5SCandEESC_EEEEvT0_T1__param_1];
	ld.param.u64 	%rd5, [_ZN3cub18CUB_300001_SM_10006detail8for_each13static_kernelINS2_12policy_hub_t12policy_500_tEmN6thrust24THRUST_300001_SM_1000_NS8cuda_cub20__uninitialized_fill7functorINS7_10device_ptrI5SCandEESC_EEEEvT0_T1__param_0];
	ld.param.v2.u32 	{%r8, %r9}, [_ZN3cub18CUB_300001_SM_10006detail8for_each13static_kernelINS2_12policy_hub_t12policy_500_tEmN6thrust24THRUST_300001_SM_1000_NS8cuda_cub20__uninitialized_fill7functorINS7_10device_ptrI5SCandEESC_EEEEvT0_T1__param_1+16];
	ld.param.v2.u32 	{%r6, %r7}, [_ZN3cub18CUB_300001_SM_10006detail8for_each13static_kernelINS2_12policy_hub_t12policy_500_tEmN6thrust24THRUST_300001_SM_1000_NS8cuda_cub20__uninitialized_fill7functorINS7_10device_ptrI5SCandEESC_EEEEvT0_T1__param_1+8];
	mov.u32 	%r10, %ctaid.x;
	mul.wide.u32 	%rd1, %r10, 512;
	sub.s64 	%rd2, %rd5, %rd1;
	setp.lt.u64 	%p1, %rd2, 512;
	@%p1 bra 	$L__BB4_2;
	mov.u32 	%r12, %tid.x;
	cvta.to.global.u64 	%rd11, %rd4;
	cvt.u64.u32 	%rd12, %r12;
	add.s64 	%rd13, %rd1, %rd12;
	shl.b64 	%rd14, %rd13, 4;
	add.s64 	%rd15, %rd11, %rd14;
	st.global.u32 	[%rd15], %r6;
	st.global.u32 	[%rd15+4], %r7;
	st.global.u32 	[%rd15+8], %r8;
	st.global.u32 	[%rd15+12], %r9;
	st.global.u32 	[%rd15+4096], %r6;
	st.global.u32 	[%rd15+4100], %r7;
	st.global.u32 	[%rd15+4104], %r8;
	st.global.u32 	[%rd15+4108], %r9;
	bra.uni 	$L__BB4_6;
$L__BB4_2:
	cvta.to.global.u64 	%rd6, %rd4;
	mov.u32 	%r5, %tid.x;
	cvt.u64.u32 	%rd7, %r5;
	setp.le.u64 	%p2, %rd2, %rd7;
	add.s64 	%rd8, %rd1, %rd7;
	shl.b64 	%rd9, %rd8, 4;
	add.s64 	%rd3, %rd6, %rd9;
	@%p2 bra 	$L__BB4_4;
	st.global.u32 	[%rd3], %r6;
	st.global.u32 	[%rd3+4], %r7;
	st.global.u32 	[%rd3+8], %r8;
	st.global.u32 	[%rd3+12], %r9;
$L__BB4_4:
	add.s32 	%r11, %r5, 256;
	cvt.u64.u32 	%rd10, %r11;
	setp.le.u64 	%p3, %rd2, %rd10;
	@%p3 bra 	$L__BB4_6;
	st.global.u32 	[%rd3+4096], %r6;
	st.global.u32 	[%rd3+4100], %r7;
	st.global.u32 	[%rd3+4104], %r8;
	st.global.u32 	[%rd3+4108], %r9;
$L__BB4_6:
	ret;

}
	// .globl	_ZN3cub18CUB_300001_SM_10006detail9transform16transform_kernelINS2_10policy_hubILb1EN4cuda3std3__45tupleIJN6thrust24THRUST_300001_SM_1000_NS20permutation_iteratorINSA_6detail15normal_iteratorINSA_10device_ptrI5SCandEEEENSD_INSE_IiEEEEEEEEEE10policy1000EiNS7_10__identityESH_JSK_EEEvT0_iT1_T2_DpNS2_10kernel_argIT3_EE
.visible .entry _ZN3cub18CUB_300001_SM_10006detail9transform16transform_kernelINS2_10policy_hubILb1EN4cuda3std3__45tupleIJN6thrust24THRUST_300001_SM_1000_NS20permutation_iteratorINSA_6detail15normal_iteratorINSA_10device_ptrI5SCandEEEENSD_INSE_IiEEEEEEEEEE10policy1000EiNS7_10__identityESH_JSK_EEEvT0_iT1_T2_DpNS2_10kernel_argIT3_EE(
	.param .u32 _ZN3cub18CUB_300001_SM_10006detail9transform16transform_kernelINS2_10policy_hubILb1EN4cuda3std3__45tupleIJN6thrust24THRUST_300001_SM_1000_NS20permutation_iteratorINSA_6detail15normal_iteratorINSA_10device_ptrI5SCandEEEENSD_INSE_IiEEEEEEEEEE10policy1000EiNS7_10__identityESH_JSK_EEEvT0_iT1_T2_DpNS2_10kernel_argIT3_EE_param_0,
	.param .u32 _ZN3cub18CUB_300001_SM_10006detail9transform16transform_kernelINS2_10policy_hubILb1EN4cuda3std3__45tupleIJN6thrust24THRUST_300001_SM_1000_NS20permutation_iteratorINSA_6detail15normal_iteratorINSA_10device_ptrI5SCandEEEENSD_INSE_IiEEEEEEEEEE10policy1000EiNS7_10__identityESH_JSK_EEEvT0_iT1_T2_DpNS2_10kernel_argIT3_EE_param_1,
	.param .align 1 .b8 _ZN3cub18CUB_300001_SM_10006detail9transform16transform_kernelINS2_10policy_hubILb1EN4cuda3std3__45tupleIJN6thrust24THRUST_300001_SM_1000_NS20permutation_iteratorINSA_6detail15normal_iteratorINSA_10device_ptrI5SCandEEEENSD_INSE_IiEEEEEEEEEE10policy1000EiNS7_10__identityESH_JSK_EEEvT0_iT1_T2_DpNS2_10kernel_argIT3_EE_param_2[1],
	.param .align 8 .b8 _ZN3cub18CUB_300001_SM_10006detail9transform16transform_kernelINS2_10policy_hubILb1EN4cuda3std3__45tupleIJN6thrust24THRUST_300001_SM_1000_NS20permutation_iteratorINSA_6detail15normal_iteratorINSA_10device_ptrI5SCandEEEENSD_INSE_IiEEEEEEEEEE10policy1000EiNS7_10__identityESH_JSK_EEEvT0_iT1_T2_DpNS2_10kernel_argIT3_EE_param_3[8],
	.param .align 8 .b8 _ZN3cub18CUB_300001_SM_10006detail9transform16transform_kernelINS2_10policy_hubILb1EN4cuda3std3__45tupleIJN6thrust24THRUST_300001_SM_1000_NS20permutation_iteratorINSA_6detail15normal_iteratorINSA_10device_ptrI5SCandEEEENSD_INSE_IiEEEEEEEEEE10policy1000EiNS7_10__identityESH_JSK_EEEvT0_iT1_T2_DpNS2_10kernel_argIT3_EE_param_4[16]
)
.maxntid 128
{
	.reg .pred 	%p<35>;
	.reg .b32 	%r<224>;
	.reg .b64 	%rd<140>;

	ld.param.u32 	%r38, [_ZN3cub18CUB_300001_SM_10006detail9transform16transform_kernelINS2_10policy_hubILb1EN4cuda3std3__45tupleIJN6thrust24THRUST_300001_SM_1000_NS20permutation_iteratorINSA_6detail15normal_iteratorINSA_10device_ptrI5SCandEEEENSD_INSE_IiEEEEEEEEEE10policy1000EiNS7_10__identityESH_JSK_EEEvT0_iT1_T2_DpNS2_10kernel_argIT3_EE_param_0];
	ld.param.u64 	%rd16, [_ZN3cub18CUB_300001_SM_10006detail9transform16transform_kernelINS2_10policy_hubILb1EN4cuda3std3__45tupleIJN6thrust24THRUST_300001_SM_1000_NS20permutation_iteratorINSA_6detail15normal_iteratorINSA_10device_ptrI5SCandEEEENSD_INSE_IiEEEEEEEEEE10policy1000EiNS7_10__identityESH_JSK_EEEvT0_iT1_T2_DpNS2_10kernel_argIT3_EE_param_4+8];
	ld.param.u64 	%rd17, [_ZN3cub18CUB_300001_SM_10006detail9transform16transform_kernelINS2_10policy_hubILb1EN4cuda3std3__45tupleIJN6thrust24THRUST_300001_SM_1000_NS20permutation_iteratorINSA_6detail15normal_iteratorINSA_10device_ptrI5SCandEEEENSD_INSE_IiEEEEEEEEEE10policy1000EiNS7_10__identityESH_JSK_EEEvT0_iT1_T2_DpNS2_10kernel_argIT3_EE_param_4];
	ld.param.u64 	%rd18, [_ZN3cub18CUB_300001_SM_10006detail9transform16transform_kernelINS2_10policy_hubILb1EN4cuda3std3__45tupleIJN6thrust24THRUST_300001_SM_1000_NS20permutation_iteratorINSA_6detail15normal_iteratorINSA_10device_ptrI5SCandEEEENSD_INSE_IiEEEEEEEEEE10policy1000EiNS7_10__identityESH_JSK_EEEvT0_iT1_T2_DpNS2_10kernel_argIT3_EE_param_3];
	ld.param.u32 	%r37, [_ZN3cub18CUB_300001_SM_10006detail9transform16transform_kernelINS2_10policy_hubILb1EN4cuda3std3__45tupleIJN6thrust24THRUST_300001_SM_1000_NS20permutation_iteratorINSA_6detail15normal_iteratorINSA_10device_ptrI5SCandEEEENSD_INSE_IiEEEEEEEEEE10policy1000EiNS7_10__identityESH_JSK_EEEvT0_iT1_T2_DpNS2_10kernel_argIT3_EE_param_1];
	cvta.to.global.u64 	%rd1, %rd18;
	cvta.to.global.u64 	%rd2, %rd17;
	cvta.to.global.u64 	%rd3, %rd16;
	shl.b32 	%r39, %r37, 7;
	mov.u32 	%r40, %ctaid.x;
	mul.lo.s32 	%r1, %r39, %r40;
	sub.s32 	%r41, %r38, %r1;
	min.s32 	%r2, %r39, %r41;
	mul.wide.s32 	%rd19, %r1, 4;
	add.s64 	%rd4, %rd2, %rd19;
	mul.wide.s32 	%rd20, %r1, 16;
	add.s64 	%rd5, %rd1, %rd20;
	setp.gt.s32 	%p1, %r39, %r41;
	@%p1 bra 	$L__BB5_13;
	setp.lt.s32 	%p2, %r37, 1;
	@%p2 bra 	$L__BB5_54;
	mov.u32 	%r3, %tid.x;
	and.b32  	%r4, %r37, 7;
	setp.lt.u32 	%p3, %r37, 8;
	mov.b32 	%r221, 0;
	@%p3 bra 	$L__BB5_5;
	and.b32  	%r221, %r37, 2147483640;
	neg.s32 	%r216, %r221;
	mul.wide.u32 	%rd22, %r3, 16;
	add.s64 	%rd23, %rd20, %rd1;
	add.s64 	%rd24, %rd23, %rd22;
	add.s64 	%rd139, %rd24, 8;
	mul.wide.u32 	%rd26, %r3, 4;
	add.s64 	%rd27, %rd19, %rd2;
	add.s64 	%rd138, %rd27, %rd26;
	add.s64 	%rd8, %rd27, 1536;
	add.s32 	%r215, %r3, 128;
	add.s64 	%rd9, %rd23, 6152;
$L__BB5_4:
	.pragma "nounroll";
	mul.wide.s32 	%rd28, %r215, 4;
	add.s64 	%rd29, %rd8, %rd28;
	mul.wide.s32 	%rd30, %r215, 16;
	add.s64 	%rd31, %rd9, %rd30;
	ld.global.u32 	%r44, [%rd138];
	mul.wide.s32 	%rd32, %r44, 16;
	add.s64 	%rd33, %rd3, %rd32;
	ld.global.u32 	%r45, [%rd33];
	ld.global.u32 	%r46, [%rd33+4];
	ld.global.u32 	%r47, [%rd33+8];
	ld.global.u32 	%r48, [%rd33+12];
	st.global.u32 	[%rd139+-8], %r45;
	st.global.u32 	[%rd139+-4], %r46;
	st.global.u32 	[%rd139], %r47;
	st.global.u32 	[%rd139+4], %r48;
	ld.global.u32 	%r49, [%rd29+-1536];
	mul.wide.s32 	%rd34, %r49, 16;
	add.s64 	%rd35, %rd3, %rd34;
	ld.global.u32 	%r50, [%rd35];
	ld.global.u32 	%r51, [%rd35+4];
	ld.global.u32 	%r52, [%rd35+8];
	ld.global.u32 	%r53, [%rd35+12];
	st.global.u32 	[%rd31+-6152], %r50;
	st.global.u32 	[%rd31+-6148], %r51;
	st.global.u32 	[%rd31+-6144], %r52;
	st.global.u32 	[%rd31+-6140], %r53;
	ld.global.u32 	%r54, [%rd29+-1024];
	mul.wide.s32 	%rd36, %r54, 16;
	add.s64 	%rd37, %rd3, %rd36;
	ld.global.u32 	%r55, [%rd37];
	ld.global.u32 	%r56, [%rd37+4];
	ld.global.u32 	%r57, [%rd37+8];
	ld.global.u32 	%r58, [%rd37+12];
	st.global.u32 	[%rd31+-4104], %r55;
	st.global.u32 	[%rd31+-4100], %r56;
	st.global.u32 	[%rd31+-4096], %r57;
	st.global.u32 	[%rd31+-4092], %r58;
	ld.global.u32 	%r59, [%rd29+-512];
	mul.wide.s32 	%rd38, %r59, 16;
	add.s64 	%rd39, %rd3, %rd38;
	ld.global.u32 	%r60, [%rd39];
	ld.global.u32 	%r61, [%rd39+4];
	ld.global.u32 	%r62, [%rd39+8];
	ld.global.u32 	%r63, [%rd39+12];
	st.global.u32 	[%rd31+-2056], %r60;
	st.global.u32 	[%rd31+-2052], %r61;
	st.global.u32 	[%rd31+-2048], %r62;
	st.global.u32 	[%rd31+-2044], %r63;
	ld.global.u32 	%r64, [%rd29];
	mul.wide.s32 	%rd40, %r64, 16;
	add.s64 	%rd41, %rd3, %rd40;
	ld.global.u32 	%r65, [%rd41];
	ld.global.u32 	%r66, [%rd41+4];
	ld.global.u32 	%r67, [%rd41+8];
	ld.global.u32 	%r68, [%rd41+12];
	st.global.u32 	[%rd31+-8], %r65;
	st.global.u32 	[%rd31+-4], %r66;
	st.global.u32 	[%rd31], %r67;
	st.global.u32 	[%rd31+4], %r68;
	ld.global.u32 	%r69, [%rd29+512];
	mul.wide.s32 	%rd42, %r69, 16;
	add.s64 	%rd43, %rd3, %rd42;
	ld.global.u32 	%r70, [%rd43];
	ld.global.u32 	%r71, [%rd43+4];
	ld.global.u32 	%r72, [%rd43+8];
	ld.global.u32 	%r73, [%rd43+12];
	st.global.u32 	[%rd31+2040], %r70;
	st.global.u32 	[%rd31+2044], %r71;
	st.global.u32 	[%rd31+2048], %r72;
	st.global.u32 	[%rd31+2052], %r73;
	ld.global.u32 	%r74, [%rd29+1024];
	mul.wide.s32 	%rd44, %r74, 16;
	add.s64 	%rd45, %rd3, %rd44;
	ld.global.u32 	%r75, [%rd45];
	ld.global.u32 	%r76, [%rd45+4];
	ld.global.u32 	%r77, [%rd45+8];
	ld.global.u32 	%r78, [%rd45+12];
	st.global.u32 	[%rd31+4088], %r75;
	st.global.u32 	[%rd31+4092], %r76;
	st.global.u32 	[%rd31+4096], %r77;
	st.global.u32 	[%rd31+4100], %r78;
	ld.global.u32 	%r79, [%rd29+1536];
	mul.wide.s32 	%rd46, %r79, 16;
	add.s64 	%rd47, %rd3, %rd46;
	ld.global.u32 	%r80, [%rd47];
	ld.global.u32 	%r81, [%rd47+4];
	ld.global.u32 	%r82, [%rd47+8];
	ld.global.u32 	%r83, [%rd47+12];
	st.global.u32 	[%rd31+6136], %r80;
	st.global.u32 	[%rd31+6140], %r81;
	st.global.u32 	[%rd31+6144], %r82;
	st.global.u32 	[%rd31+6148], %r83;
	add.s32 	%r216, %r216, 8;
	add.s64 	%rd139, %rd139, 16384;
	add.s64 	%rd138, %rd138, 4096;
	add.s32 	%r215, %r215, 1024;
	setp.eq.s32 	%p4, %r216, 0;
	@%p4 bra 	$L__BB5_5;
	bra.uni 	$L__BB5_4;
$L__BB5_5:
	setp.eq.s32 	%p5, %r4, 0;
	@%p5 bra 	$L__BB5_54;
	and.b32  	%r32, %r37, 3;
	setp.lt.u32 	%p6, %r4, 4;
	@%p6 bra 	$L__BB5_8;
	shl.b32 	%r84, %r221, 7;
	add.s32 	%r85, %r84, %r3;
	mul.wide.s32 	%rd48, %r85, 4;
	add.s64 	%rd49, %rd4, %rd48;
	ld.global.u32 	%r86, [%rd49];
	mul.wide.s32 	%rd50, %r86, 16;
	add.s64 	%rd51, %rd3, %rd50;
	mul.wide.s32 	%rd52, %r85, 16;
	add.s64 	%rd53, %rd5, %rd52;
	ld.global.u32 	%r87, [%rd51];
	ld.global.u32 	%r88, [%rd51+4];
	ld.global.u32 	%r89, [%rd51+8];
	ld.global.u32 	%r90, [%rd51+12];
	st.global.u32 	[%rd53], %r87;
	st.global.u32 	[%rd53+4], %r88;
	st.global.u32 	[%rd53+8], %r89;
	st.global.u32 	[%rd53+12], %r90;
	ld.global.u32 	%r91, [%rd49+512];
	mul.wide.s32 	%rd54, %r91, 16;
	add.s64 	%rd55, %rd3, %rd54;
	ld.global.u32 	%r92, [%rd55];
	ld.global.u32 	%r93, [%rd55+4];
	ld.global.u32 	%r94, [%rd55+8];
	ld.global.u32 	%r95, [%rd55+12];
	st.global.u32 	[%rd53+2048], %r92;
	st.global.u32 	[%rd53+2052], %r93;
	st.global.u32 	[%rd53+2056], %r94;
	st.global.u32 	[%rd53+2060], %r95;
	ld.global.u32 	%r96, [%rd49+1024];
	mul.wide.s32 	%rd56, %r96, 16;
	add.s64 	%rd57, %rd3, %rd56;
	ld.global.u32 	%r97, [%rd57];
	ld.global.u32 	%r98, [%rd57+4];
	ld.global.u32 	%r99, [%rd57+8];
	ld.global.u32 	%r100, [%rd57+12];
	st.global.u32 	[%rd53+4096], %r97;
	st.global.u32 	[%rd53+4100], %r98;
	st.global.u32 	[%rd53+4104], %r99;
	st.global.u32 	[%rd53+4108], %r100;
	ld.global.u32 	%r101, [%rd49+1536];
	mul.wide.s32 	%rd58, %r101, 16;
	add.s64 	%rd59, %rd3, %rd58;
	ld.global.u32 	%r102, [%rd59];
	ld.global.u32 	%r103, [%rd59+4];
	ld.global.u32 	%r104, [%rd59+8];
	ld.global.u32 	%r105, [%rd59+12];
	st.global.u32 	[%rd53+6144], %r102;
	st.global.u32 	[%rd53+6148], %r103;
	st.global.u32 	[%rd53+6152], %r104;
	st.global.u32 	[%rd53+6156], %r105;
	add.s32 	%r221, %r221, 4;
$L__BB5_8:
	setp.eq.s32 	%p7, %r32, 0;
	@%p7 bra 	$L__BB5_54;
	setp.eq.s32 	%p8, %r32, 1;
	@%p8 bra 	$L__BB5_11;
	shl.b32 	%r106, %r221, 7;
	add.s32 	%r107, %r106, %r3;
	mul.wide.s32 	%rd60, %r107, 4;
	add.s64 	%rd61, %rd4, %rd60;
	ld.global.u32 	%r108, [%rd61];
	mul.wide.s32 	%rd62, %r108, 16;
	add.s64 	%rd63, %rd3, %rd62;
	mul.wide.s32 	%rd64, %r107, 16;
	add.s64 	%rd65, %rd5, %rd64;
	ld.global.u32 	%r109, [%rd63];
	ld.global.u32 	%r110, [%rd63+4];
	ld.global.u32 	%r111, [%rd63+8];
	ld.global.u32 	%r112, [%rd63+12];
	st.global.u32 	[%rd65], %r109;
	st.global.u32 	[%rd65+4], %r110;
	st.global.u32 	[%rd65+8], %r111;
	st.global.u32 	[%rd65+12], %r112;
	ld.global.u32 	%r113, [%rd61+512];
	mul.wide.s32 	%rd66, %r113, 16;
	add.s64 	%rd67, %rd3, %rd66;
	ld.global.u32 	%r114, [%rd67];
	ld.global.u32 	%r115, [%rd67+4];
	ld.global.u32 	%r116, [%rd67+8];
	ld.global.u32 	%r117, [%rd67+12];
	st.global.u32 	[%rd65+2048], %r114;
	st.global.u32 	[%rd65+2052], %r115;
	st.global.u32 	[%rd65+2056], %r116;
	st.global.u32 	[%rd65+2060], %r117;
	add.s32 	%r221, %r221, 2;
$L__BB5_11:
	and.b32  	%r118, %r37, 1;
	setp.eq.b32 	%p9, %r118, 1;
	not.pred 	%p10, %p9;
	@%p10 bra 	$L__BB5_54;
	shl.b32 	%r119, %r221, 7;
	add.s32 	%r120, %r119, %r3;
	mul.wide.s32 	%rd68, %r120, 4;
	add.s64 	%rd69, %rd4, %rd68;
	ld.global.u32 	%r121, [%rd69];
	mul.wide.s32 	%rd70, %r121, 16;
	add.s64 	%rd71, %rd3, %rd70;
	mul.wide.s32 	%rd72, %r120, 16;
	add.s64 	%rd73, %rd5, %rd72;
	ld.global.u32 	%r122, [%rd71];
	ld.global.u32 	%r123, [%rd71+4];
	ld.global.u32 	%r124, [%rd71+8];
	ld.global.u32 	%r125, [%rd71+12];
	st.global.u32 	[%rd73], %r122;
	st.global.u32 	[%rd73+4], %r123;
	st.global.u32 	[%rd73+8], %r124;
	st.global.u32 	[%rd73+12], %r125;
	bra.uni 	$L__BB5_54;
$L__BB5_13:
	setp.lt.s32 	%p11, %r37, 1;
	@%p11 bra 	$L__BB5_54;
	mov.u32 	%r7, %tid.x;
	and.b32  	%r8, %r37, 7;
	setp.lt.u32 	%p12, %r37, 8;
	mov.b32 	%r218, 0;
	@%p12 bra 	$L__BB5_33;
	and.b32  	%r218, %r37, 2147483640;
	mov.b32 	%r217, 0;
$L__BB5_16:
	.pragma "nounroll";
	shl.b32 	%r128, %r217, 7;
	add.s32 	%r16, %r128, %r7;
	setp.ge.s32 	%p13, %r16, %r2;
	@%p13 bra 	$L__BB5_18;
	mul.wide.u32 	%rd74, %r16, 4;
	add.s64 	%rd75, %rd4, %rd74;
	ld.global.u32 	%r129, [%rd75];
	mul.wide.s32 	%rd76, %r129, 16;
	add.s64 	%rd77, %rd3, %rd76;
	mul.wide.u32 	%rd78, %r16, 16;
	add.s64 	%rd79, %rd5, %rd78;
	ld.global.u32 	%r130, [%rd77];
	ld.global.u32 	%r131, [%rd77+4];
	ld.global.u32 	%r132, [%rd77+8];
	ld.global.u32 	%r133, [%rd77+12];
	st.global.u32 	[%rd79], %r130;
	st.global.u32 	[%rd79+4], %r131;
	st.global.u32 	[%rd79+8], %r132;
	st.global.u32 	[%rd79+12], %r133;
$L__BB5_18:
	add.s32 	%r134, %r16, 128;
	setp.ge.s32 	%p14, %r134, %r2;
	mul.wide.s32 	%rd80, %r134, 4;
	add.s64 	%rd14, %rd4, %rd80;
	mul.wide.s32 	%rd81, %r134, 16;
	add.s64 	%rd15, %rd5, %rd81;
	@%p14 bra 	$L__BB5_20;
	ld.global.u32 	%r135, [%rd14];
	mul.wide.s32 	%rd82, %r135, 16;
	add.s64 	%rd83, %rd3, %rd82;
	ld.global.u32 	%r136, [%rd83];
	ld.global.u32 	%r137, [%rd83+4];
	ld.global.u32 	%r138, [%rd83+8];
	ld.global.u32 	%r139, [%rd83+12];
	st.global.u32 	[%rd15], %r136;
	st.global.u32 	[%rd15+4], %r137;
	st.global.u32 	[%rd15+8], %r138;
	st.global.u32 	[%rd15+12], %r139;
$L__BB5_20:
	add.s32 	%r140, %r16, 256;
	setp.ge.s32 	%p15, %r140, %r2;
	@%p15 bra 	$L__BB5_22;
	ld.global.u32 	%r141, [%rd14+512];
	mul.wide.s32 	%rd84, %r141, 16;
	add.s64 	%rd85, %rd3, %rd84;
	ld.global.u32 	%r142, [%rd85];
	ld.global.u32 	%r143, [%rd85+4];
	ld.global.u32 	%r144, [%rd85+8];
	ld.global.u32 	%r145, [%rd85+12];
	st.global.u32 	[%rd15+2048], %r142;
	st.global.u32 	[%rd15+2052], %r143;
	st.global.u32 	[%rd15+2056], %r144;
	st.global.u32 	[%rd15+2060], %r145;
$L__BB5_22:
	add.s32 	%r146, %r16, 384;
	setp.ge.s32 	%p16, %r146, %r2;
	@%p16 bra 	$L__BB5_24;
	ld.global.u32 	%r147, [%rd14+1024];
	mul.wide.s32 	%rd86, %r147, 16;
	add.s64 	%rd87, %rd3, %rd86;
	ld.global.u32 	%r148, [%rd87];
	ld.global.u32 	%r149, [%rd87+4];
	ld.global.u32 	%r150, [%rd87+8];
	ld.global.u32 	%r151, [%rd87+12];
	st.global.u32 	[%rd15+4096], %r148;
	st.global.u32 	[%rd15+4100], %r149;
	st.global.u32 	[%rd15+4104], %r150;
	st.global.u32 	[%rd15+4108], %r151;
$L__BB5_24:
	add.s32 	%r152, %r16, 512;
	setp.ge.s32 	%p17, %r152, %r2;
	@%p17 bra 	$L__BB5_26;
	ld.global.u32 	%r153, [%rd14+1536];
	mul.wide.s32 	%rd88, %r153, 16;
	add.s64 	%rd89, %rd3, %rd88;
	ld.global.u32 	%r154, [%rd89];
	ld.global.u32 	%r155, [%rd89+4];
	ld.global.u32 	%r156, [%rd89+8];
	ld.global.u32 	%r157, [%rd89+12];
	st.global.u32 	[%rd15+6144], %r154;
	st.global.u32 	[%rd15+6148], %r155;
	st.global.u32 	[%rd15+6152], %r156;
	st.global.u32 	[%rd15+6156], %r157;
$L__BB5_26:
	add.s32 	%r158, %r16, 640;
	setp.ge.s32 	%p18, %r158, %r2;
	@%p18 bra 	$L__BB5_28;
	ld.global.u32 	%r159, [%rd14+2048];
	mul.wide.s32 	%rd90, %r159, 16;
	add.s64 	%rd91, %rd3, %rd90;
	ld.global.u32 	%r160, [%rd91];
	ld.global.u32 	%r161, [%rd91+4];
	ld.global.u32 	%r162, [%rd91+8];
	ld.global.u32 	%r163, [%rd91+12];
	st.global.u32 	[%rd15+8192], %r160;
	st.global.u32 	[%rd15+8196], %r161;
	st.global.u32 	[%rd15+8200], %r162;
	st.global.u32 	[%rd15+8204], %r163;
$L__BB5_28:
	add.s32 	%r164, %r16, 768;
	setp.ge.s32 	%p19, %r164, %r2;
	@%p19 bra 	$L__BB5_30;
	ld.global.u32 	%r165, [%rd14+2560];
	mul.wide.s32 	%rd92, %r165, 16;
	add.s64 	%rd93, %rd3, %rd92;
	ld.global.u32 	%r166, [%rd93];
	ld.global.u32 	%r167, [%rd93+4];
	ld.global.u32 	%r168, [%rd93+8];
	ld.global.u32 	%r169, [%rd93+12];
	st.global.u32 	[%rd15+10240], %r166;
	st.global.u32 	[%rd15+10244], %r167;
	st.global.u32 	[%rd15+10248], %r168;
	st.global.u32 	[%rd15+10252], %r169;
$L__BB5_30:
	add.s32 	%r170, %r16, 896;
	setp.ge.s32 	%p20, %r170, %r2;
	@%p20 bra 	$L__BB5_32;
	ld.global.u32 	%r171, [%rd14+3072];
	mul.wide.s32 	%rd94, %r171, 16;
	add.s64 	%rd95, %rd3, %rd94;
	ld.global.u32 	%r172, [%rd95];
	ld.global.u32 	%r173, [%rd95+4];
	ld.global.u32 	%r174, [%rd95+8];
	ld.global.u32 	%r175, [%rd95+12];
	st.global.u32 	[%rd15+12288], %r172;
	st.global.u32 	[%rd15+12292], %r173;
	st.global.u32 	[%rd15+12296], %r174;
	st.global.u32 	[%rd15+12300], %r175;
$L__BB5_32:
	add.s32 	%r217, %r217, 8;
	setp.ne.s32 	%p21, %r217, %r218;
	@%p21 bra 	$L__BB5_16;
$L__BB5_33:
	setp.eq.s32 	%p22, %r8, 0;
	@%p22 bra 	$L__BB5_54;
	and.b32  	%r19, %r37, 3;
	setp.lt.u32 	%p23, %r8, 4;
	@%p23 bra 	$L__BB5_44;
	shl.b32 	%r176, %r218, 7;
	add.s32 	%r20, %r176, %r7;
	setp.ge.s32 	%p24, %r20, %r2;
	@%p24 bra 	$L__BB5_37;
	mul.wide.s32 	%rd96, %r20, 4;
	add.s64 	%rd97, %rd4, %rd96;
	ld.global.u32 	%r177, [%rd97];
	mul.wide.s32 	%rd98, %r177, 16;
	add.s64 	%rd99, %rd3, %rd98;
	mul.wide.s32 	%rd100, %r20, 16;
	add.s64 	%rd101, %rd5, %rd100;
	ld.global.u32 	%r178, [%rd99];
	ld.global.u32 	%r179, [%rd99+4];
	ld.global.u32 	%r180, [%rd99+8];
	ld.global.u32 	%r181, [%rd99+12];
	st.global.u32 	[%rd101], %r178;
	st.global.u32 	[%rd101+4], %r179;
	st.global.u32 	[%rd101+8], %r180;
	st.global.u32 	[%rd101+12], %r181;
$L__BB5_37:
	add.s32 	%r21, %r20, 128;
	setp.ge.s32 	%p25, %r21, %r2;
	@%p25 bra 	$L__BB5_39;
	mul.wide.s32 	%rd102, %r21, 4;
	add.s64 	%rd103, %rd4, %rd102;
	ld.global.u32 	%r182, [%rd103];
	mul.wide.s32 	%rd104, %r182, 16;
	add.s64 	%rd105, %rd3, %rd104;
	mul.wide.s32 	%rd106, %r21, 16;
	add.s64 	%rd107, %rd5, %rd106;
	ld.global.u32 	%r183, [%rd105];
	ld.global.u32 	%r184, [%rd105+4];
	ld.global.u32 	%r185, [%rd105+8];
	ld.global.u32 	%r186, [%rd105+12];
	st.global.u32 	[%rd107], %r183;
	st.global.u32 	[%rd107+4], %r184;
	st.global.u32 	[%rd107+8], %r185;
	st.global.u32 	[%rd107+12], %r186;
$L__BB5_39:
	add.s32 	%r22, %r20, 256;
	setp.ge.s32 	%p26, %r22, %r2;
	@%p26 bra 	$L__BB5_41;
	mul.wide.s32 	%rd108, %r22, 4;
	add.s64 	%rd109, %rd4, %rd108;
	ld.global.u32 	%r187, [%rd109];
	mul.wide.s32 	%rd110, %r187, 16;
	add.s64 	%rd111, %rd3, %rd110;
	mul.wide.s32 	%rd112, %r22, 16;
	add.s64 	%rd113, %rd5, %rd112;
	ld.global.u32 	%r188, [%rd111];
	ld.global.u32 	%r189, [%rd111+4];
	ld.global.u32 	%r190, [%rd111+8];
	ld.global.u32 	%r191, [%rd111+12];
	st.global.u32 	[%rd113], %r188;
	st.global.u32 	[%rd113+4], %r189;
	st.global.u32 	[%rd113+8], %r190;
	st.global.u32 	[%rd113+12], %r191;
$L__BB5_41:
	add.s32 	%r23, %r20, 384;
	setp.ge.s32 	%p27, %r23, %r2;
	@%p27 bra 	$L__BB5_43;
	mul.wide.s32 	%rd114, %r23, 4;
	add.s64 	%rd115, %rd4, %rd114;
	ld.global.u32 	%r192, [%rd115];
	mul.wide.s32 	%rd116, %r192, 16;
	add.s64 	%rd117, %rd3, %rd116;
	mul.wide.s32 	%rd118, %r23, 16;
	add.s64 	%rd119, %rd5, %rd118;
	ld.global.u32 	%r193, [%rd117];
	ld.global.u32 	%r194, [%rd117+4];
	ld.global.u32 	%r195, [%rd117+8];
	ld.global.u32 	%r196, [%rd117+12];
	st.global.u32 	[%rd119], %r193;
	st.global.u32 	[%rd119+4], %r194;
	st.global.u32 	[%rd119+8], %r195;
	st.global.u32 	[%rd119+12], %r196;
$L__BB5_43:
	add.s32 	%r218, %r218, 4;
$L__BB5_44:
	setp.eq.s32 	%p28, %r19, 0;
	@%p28 bra 	$L__BB5_54;
	setp.eq.s32 	%p29, %r19, 1;
	@%p29 bra 	$L__BB5_51;
	shl.b32 	%r197, %r218, 7;
	add.s32 	%r26, %r197, %r7;
	setp.ge.s32 	%p30, %r26, %r2;
	@%p30 bra 	$L__BB5_48;
	mul.wide.s32 	%rd120, %r26, 4;
	add.s64 	%rd121, %rd4, %rd120;
	ld.global.u32 	%r198, [%rd121];
	mul.wide.s32 	%rd122, %r198, 16;
	add.s64 	%rd123, %rd3, %rd122;
	mul.wide.s32 	%rd124, %r26, 16;
	add.s64 	%rd125, %rd5, %rd124;
	ld.global.u32 	%r199, [%rd123];
	ld.global.u32 	%r200, [%rd123+4];
	ld.global.u32 	%r201, [%rd123+8];
	ld.global.u32 	%r202, [%rd123+12];
	st.global.u32 	[%rd125], %r199;
	st.global.u32 	[%rd125+4], %r200;
	st.global.u32 	[%rd125+8], %r201;
	st.global.u32 	[%rd125+12], %r202;
$L__BB5_48:
	add.s32 	%r27, %r26, 128;
	setp.ge.s32 	%p31, %r27, %r2;
	@%p31 bra 	$L__BB5_50;
	mul.wide.s32 	%rd126, %r27, 4;
	add.s64 	%rd127, %rd4, %rd126;
	ld.global.u32 	%r203, [%rd127];
	mul.wide.s32 	%rd128, %r203, 16;
	add.s64 	%rd129, %rd3, %rd128;
	mul.wide.s32 	%rd130, %r27, 16;
	add.s64 	%rd131, %rd5, %rd130;
	ld.global.u32 	%r204, [%rd129];
	ld.global.u32 	%r205, [%rd129+4];
	ld.global.u32 	%r206, [%rd129+8];
	ld.global.u32 	%r207, [%rd129+12];
	st.global.u32 	[%rd131], %r204;
	st.global.u32 	[%rd131+4], %r205;
	st.global.u32 	[%rd131+8], %r206;
	st.global.u32 	[%rd131+12], %r207;
$L__BB5_50:
	add.s32 	%r218, %r218, 2;
$L__BB5_51:
	and.b32  	%r208, %r37, 1;
	setp.eq.b32 	%p32, %r208, 1;
	not.pred 	%p33, %p32;
	@%p33 bra 	$L__BB5_54;
	shl.b32 	%r209, %r218, 7;
	add.s32 	%r30, %r209, %r7;
	setp.ge.s32 	%p34, %r30, %r2;
	@%p34 bra 	$L__BB5_54;
	mul.wide.s32 	%rd132, %r30, 4;
	add.s64 	%rd133, %rd4, %rd132;
	ld.global.u32 	%r210, [%rd133];
	mul.wide.s32 	%rd134, %r210, 16;
	add.s64 	%rd135, %rd3, %rd134;
	mul.wide.s32 	%rd136, %r30, 16;
	add.s64 	%rd137, %rd5, %rd136;
	ld.global.u32 	%r211, [%rd135];
	ld.global.u32 	%r212, [%rd135+4];
	ld.global.u32 	%r213, [%rd135+8];
	ld.global.u32 	%r214, [%rd135+12];
	st.global.u32 	[%rd137], %r211;
	st.global.u32 	[%rd137+4], %r212;
	st.global.u32 	[%rd137+8], %r213;
	st.global.u32 	[%rd137+12], %r214;
$L__BB5_54:
	ret;

}
	// .globl	_ZN3cub18CUB_300001_SM_10006detail9transform16transform_kernelINS2_10policy_hubILb1EN4cuda3std3__45tupleIJN6thrust24THRUST_300001_SM_1000_NS20permutation_iteratorINSA_6detail15normal_iteratorINSA_10device_ptrI5SCandEEEENSD_INSE_IiEEEEEEEEEE10policy1000ElNS7_10__identityESH_JSK_EEEvT0_iT1_T2_DpNS2_10kernel_argIT3_EE
.visible .entry _ZN3cub18CUB_300001_SM_10006detail9transform16transform_kernelINS2_10policy_hubILb1EN4cuda3std3__45tupleIJN6thrust24THRUST_300001_SM_1000_NS20permutation_iteratorINSA_6detail15normal_iteratorINSA_10device_ptrI5SCandEEEENSD_INSE_IiEEEEEEEEEE10policy1000ElNS7_10__identityESH_JSK_EEEvT0_iT1_T2_DpNS2_10kernel_argIT3_EE(
	.param .u64 _ZN3cub18CUB_300001_SM_10006detail9transform16transform_kernelINS2_10policy_hubILb1EN4cuda3std3__45tupleIJN6thrust24THRUST_300001_SM_1000_NS20permutation_iteratorINSA_6detail15normal_iteratorINSA_10device_ptrI5SCandEEEENSD_INSE_IiEEEEEEEEEE10policy1000ElNS7_10__identityESH_JSK_EEEvT0_iT1_T2_DpNS2_10kernel_argIT3_EE_param_0,
	.param .u32 _ZN3cub18CUB_300001_SM_10006detail9transform16transform_kernelINS2_10policy_hubILb1EN4cuda3std3__45tupleIJN6thrust24THRUST_300001_SM_1000_NS20permutation_iteratorINSA_6detail15normal_iteratorINSA_10device_ptrI5SCandEEEENSD_INSE_IiEEEEEEEEEE10policy1000ElNS7_10__identityESH_JSK_EEEvT0_iT1_T2_DpNS2_10kernel_argIT3_EE_param_1,
	.param .align 1 .b8 _ZN3cub18CUB_300001_SM_10006detail9transform16transform_kernelINS2_10policy_hubILb1EN4cuda3std3__45tupleIJN6thrust24THRUST_300001_SM_1000_NS20permutation_iteratorINSA_6detail15normal_iteratorINSA_10device_ptrI5SCandEEEENSD_INSE_IiEEEEEEEEEE10policy1000ElNS7_10__identityESH_JSK_EEEvT0_iT1_T2_DpNS2_10kernel_argIT3_EE_param_2[1],
	.param .align 8 .b8 _ZN3cub18CUB_300001_SM_10006detail9transform16transform_kernelINS2_10policy_hubILb1EN4cuda3std3__45tupleIJN6thrust24THRUST_300001_SM_1000_NS20permutation_iteratorINSA_6detail15normal_iteratorINSA_10device_ptrI5SCandEEEENSD_INSE_IiEEEEEEEEEE10policy1000ElNS7_10__identityESH_JSK_EEEvT0_iT1_T2_DpNS2_10kernel_argIT3_EE_param_3[8],
	.param .align 8 .b8 _ZN3cub18CUB_300001_SM_10006detail9transform16transform_kernelINS2_10policy_hubILb1EN4cuda3std3__45tupleIJN6thrust24THRUST_300001_SM_1000_NS20permutation_iteratorINSA_6detail15normal_iteratorINSA_10device_ptrI5SCandEEEENSD_INSE_IiEEEEEEEEEE10policy1000ElNS7_10__identityESH_JSK_EEEvT0_iT1_T2_DpNS2_10kernel_argIT3_EE_param_4[16]
)
.maxntid 128
{
	.reg .pred 	%p<35>;
	.reg .b32 	%r<221>;
	.reg .b64 	%rd<146>;

	ld.param.u64 	%rd17, [_ZN3cub18CUB_300001_SM_10006detail9transform16transform_kernelINS2_10policy_hubILb1EN4cuda3std3__45tupleIJN6thrust24THRUST_300001_SM_1000_NS20permutation_iteratorINSA_6detail15normal_iteratorINSA_10device_ptrI5SCandEEEENSD_INSE_IiEEEEEEEEEE10policy1000ElNS7_10__identityESH_JSK_EEEvT0_iT1_T2_DpNS2_10kernel_argIT3_EE_param_0];
	ld.param.u64 	%rd18, [_ZN3cub18CUB_300001_SM_10006detail9transform16transform_kernelINS2_10policy_hubILb1EN4cuda3std3__45tupleIJN6thrust24THRUST_300001_SM_1000_NS20permutation_iteratorINSA_6detail15normal_iteratorINSA_10device_ptrI5SCandEEEENSD_INSE_IiEEEEEEEEEE10policy1000ElNS7_10__identityESH_JSK_EEEvT0_iT1_T2_DpNS2_10kernel_argIT3_EE_param_4+8];
	ld.param.u64 	%rd19, [_ZN3cub18CUB_300001_SM_10006detail9transform16transform_kernelINS2_10policy_hubILb1EN4cuda3std3__45tupleIJN6thrust24THRUST_300001_SM_1000_NS20permutation_iteratorINSA_6detail15normal_iteratorINSA_10device_ptrI5SCandEEEENSD_INSE_IiEEEEEEEEEE10policy1000ElNS7_10__identityESH_JSK_EEEvT0_iT1_T2_DpNS2_10kernel_argIT3_EE_param_4];
	ld.param.u64 	%rd20, [_ZN3cub18CUB_300001_SM_10006detail9transform16transform_kernelINS2_10policy_hubILb1EN4cuda3std3__45tupleIJN6thrust24THRUST_300001_SM_1000_NS20permutation_iteratorINSA_6detail15normal_iteratorINSA_10device_ptrI5SCandEEEENSD_INSE_IiEEEEEEEEEE10policy1000ElNS7_10__identityESH_JSK_EEEvT0_iT1_T2_DpNS2_10kernel_argIT3_EE_param_3];
	ld.param.u32 	%r36, [_ZN3cub18CUB_300001_SM_10006detail9transform16transform_kernelINS2_10policy_hubILb1EN4cuda3std3__45tupleIJN6thrust24THRUST_300001_SM_1000_NS20permutation_iteratorINSA_6detail15normal_iteratorINSA_10device_ptrI5SCandEEEENSD_INSE_IiEEEEEEEEEE10policy1000ElNS7_10__identityESH_JSK_EEEvT0_iT1_T2_DpNS2_10kernel_argIT3_EE_param_1];
	cvta.to.global.u64 	%rd1, %rd20;
	cvta.to.global.u64 	%rd2, %rd19;
	cvta.to.global.u64 	%rd3, %rd18;
	shl.b32 	%r37, %r36, 7;
	mov.u32 	%r38, %ctaid.x;
	cvt.u64.u32 	%rd21, %r38;
	cvt.s64.s32 	%rd22, %r37;
	mul.lo.s64 	%rd4, %rd22, %rd21;
	sub.s64 	%rd23, %rd17, %rd4;
	min.s64 	%rd24, %rd23, %rd22;
	cvt.u32.u64 	%r1, %rd24;
	shl.b64 	%rd25, %rd4, 2;
	add.s64 	%rd5, %rd2, %rd25;
	shl.b64 	%rd26, %rd4, 4;
	add.s64 	%rd6, %rd1, %rd26;
	setp.eq.s32 	%p1, %r37, %r1;
	@%p1 bra 	$L__BB6_42;
	setp.lt.s32 	%p2, %r36, 1;
	@%p2 bra 	$L__BB6_54;
	mov.u32 	%r2, %tid.x;
	and.b32  	%r3, %r36, 7;
	setp.lt.u32 	%p3, %r36, 8;
	mov.b32 	%r218, 0;
	@%p3 bra 	$L__BB6_21;
	and.b32  	%r218, %r36, 2147483640;
	mov.b32 	%r214, 0;
$L__BB6_4:
	.pragma "nounroll";
	shl.b32 	%r41, %r214, 7;
	add.s32 	%r15, %r41, %r2;
	setp.ge.s32 	%p4, %r15, %r1;
	@%p4 bra 	$L__BB6_6;
	mul.wide.u32 	%rd27, %r15, 4;
	add.s64 	%rd28, %rd5, %rd27;
	ld.global.u32 	%r42, [%rd28];
	mul.wide.s32 	%rd29, %r42, 16;
	add.s64 	%rd30, %rd3, %rd29;
	mul.wide.u32 	%rd31, %r15, 16;
	add.s64 	%rd32, %rd6, %rd31;
	ld.global.u32 	%r43, [%rd30];
	ld.global.u32 	%r44, [%rd30+4];
	ld.global.u32 	%r45, [%rd30+8];
	ld.global.u32 	%r46, [%rd30+12];
	st.global.u32 	[%rd32], %r43;
	st.global.u32 	[%rd32+4], %r44;
	st.global.u32 	[%rd32+8], %r45;
	st.global.u32 	[%rd32+12], %r46;
$L__BB6_6:
	add.s32 	%r47, %r15, 128;
	setp.ge.s32 	%p5, %r47, %r1;
	mul.wide.s32 	%rd33, %r47, 4;
	add.s64 	%rd15, %rd5, %rd33;
	mul.wide.s32 	%rd34, %r47, 16;
	add.s64 	%rd16, %rd6, %rd34;
	@%p5 bra 	$L__BB6_8;
	ld.global.u32 	%r48, [%rd15];
	mul.wide.s32 	%rd35, %r48, 16;
	add.s64 	%rd36, %rd3, %rd35;
	ld.global.u32 	%r49, [%rd36];
	ld.global.u32 	%r50, [%rd36+4];
	ld.global.u32 	%r51, [%rd36+8];
	ld.global.u32 	%r52, [%rd36+12];
	st.global.u32 	[%rd16], %r49;
	st.global.u32 	[%rd16+4], %r50;
	st.global.u32 	[%rd16+8], %r51;
	st.global.u32 	[%rd16+12], %r52;
$L__BB6_8:
	add.s32 	%r53, %r15, 256;
	setp.ge.s32 	%p6, %r53, %r1;
	@%p6 bra 	$L__BB6_10;
	ld.global.u32 	%r54, [%rd15+512];
	mul.wide.s32 	%rd37, %r54, 16;
	add.s64 	%rd38, %rd3, %rd37;
	ld.global.u32 	%r55, [%rd38];
	ld.global.u32 	%r56, [%rd38+4];
	ld.global.u32 	%r57, [%rd38+8];
	ld.global.u32 	%r58, [%rd38+12];
	st.global.u32 	[%rd16+2048], %r55;
	st.global.u32 	[%rd16+2052], %r56;
	st.global.u32 	[%rd16+2056], %r57;
	st.global.u32 	[%rd16+2060], %r58;
$L__BB6_10:
	add.s32 	%r59, %r15, 384;
	setp.ge.s32 	%p7, %r59, %r1;
	@%p7 bra 	$L__BB6_12;
	ld.global.u32 	%r60, [%rd15+1024];
	mul.wide.s32 	%rd39, %r60, 16;
	add.s64 	%rd40, %rd3, %rd39;
	ld.global.u32 	%r61, [%rd40];
	ld.global.u32 	%r62, [%rd40+4];
	ld.global.u32 	%r63, [%rd40+8];
	ld.global.u32 	%r64, [%rd40+12];
	st.global.u32 	[%rd16+4096], %r61;
	st.global.u32 	[%rd16+4100], %r62;
	st.global.u32 	[%rd16+4104], %r63;
	st.global.u32 	[%rd16+4108], %r64;
$L__BB6_12:
	add.s32 	%r65, %r15, 512;
	setp.ge.s32 	%p8, %r65, %r1;
	@%p8 bra 	$L__BB6_14;
	ld.global.u32 	%r66, [%rd15+1536];
	mul.wide.s32 	%rd41, %r66, 16;
	add.s64 	%rd42, %rd3, %rd41;
	ld.global.u32 	%r67, [%rd42];
	ld.global.u32 	%r68, [%rd42+4];
	ld.global.u32 	%r69, [%rd42+8];
	ld.global.u32 	%r70, [%rd42+12];
	st.global.u32 	[%rd16+6144], %r67;
	st.global.u32 	[%rd16+6148], %r68;
	st.global.u32 	[%rd16+6152], %r69;
	st.global.u32 	[%rd16+6156], %r70;
$L__BB6_14:
	add.s32 	%r71, %r15, 640;
	setp.ge.s32 	%p9, %r71, %r1;
	@%p9 bra 	$L__BB6_16;
	ld.global.u32 	%r72, [%rd15+2048];
	mul.wide.s32 	%rd43, %r72, 16;
	add.s64 	%rd44, %rd3, %rd43;
	ld.global.u32 	%r73, [%rd44];
	ld.global.u32 	%r74, [%rd44+4];
	ld.global.u32 	%r75, [%rd44+8];
	ld.global.u32 	%r76, [%rd44+12];
	st.global.u32 	[%rd16+8192], %r73;
	st.global.u32 	[%rd16+8196], %r74;
	st.global.u32 	[%rd16+8200], %r75;
	st.global.u32 	[%rd16+8204], %r76;
$L__BB6_16:
	add.s32 	%r77, %r15, 768;
	setp.ge.s32 	%p10, %r77, %r1;
	@%p10 bra 	$L__BB6_18;
	ld.global.u32 	%r78, [%rd15+2560];
	mul.wide.s32 	%rd45, %r78, 16;
	add.s64 	%rd46, %rd3, %rd45;
	ld.global.u32 	%r79, [%rd46];
	ld.global.u32 	%r80, [%rd46+4];
	ld.global.u32 	%r81, [%rd46+8];
	ld.global.u32 	%r82, [%rd46+12];
	st.global.u32 	[%rd16+10240], %r79;
	st.global.u32 	[%rd16+10244], %r80;
	st.global.u32 	[%rd16+10248], %r81;
	st.global.u32 	[%rd16+10252], %r82;
$L__BB6_18:
	add.s32 	%r83, %r15, 896;
	setp.ge.s32 	%p11, %r83, %r1;
	@%p11 bra 	$L__BB6_20;
	ld.global.u32 	%r84, [%rd15+3072];
	mul.wide.s32 	%rd47, %r84, 16;
	add.s64 	%rd48, %rd3, %rd47;
	ld.global.u32 	%r85, [%rd48];
	ld.global.u32 	%r86, [%rd48+4];
	ld.global.u32 	%r87, [%rd48+8];
	ld.global.u32 	%r88, [%rd48+12];
	st.global.u32 	[%rd16+12288], %r85;
	st.global.u32 	[%rd16+12292], %r86;
	st.global.u32 	[%rd16+12296], %r87;
	st.global.u32 	[%rd16+12300], %r88;
$L__BB6_20:
	add.s32 	%r214, %r214, 8;
	setp.eq.s32 	%p12, %r214, %r218;
	@%p12 bra 	$L__BB6_21;
	bra.uni 	$L__BB6_4;
$L__BB6_21:
	setp.eq.s32 	%p13, %r3, 0;
	@%p13 bra 	$L__BB6_54;
	and.b32  	%r24, %r36, 3;
	setp.lt.u32 	%p14, %r3, 4;
	@%p14 bra 	$L__BB6_32;
	shl.b32 	%r89, %r218, 7;
	add.s32 	%r25, %r89, %r2;
	setp.ge.s32 	%p15, %r25, %r1;
	@%p15 bra 	$L__BB6_25;
	mul.wide.s32 	%rd49, %r25, 4;
	add.s64 	%rd50, %rd5, %rd49;
	ld.global.u32 	%r90, [%rd50];
	mul.wide.s32 	%rd51, %r90, 16;
	add.s64 	%rd52, %rd3, %rd51;
	mul.wide.s32 	%rd53, %r25, 16;
	add.s64 	%rd54, %rd6, %rd53;
	ld.global.u32 	%r91, [%rd52];
	ld.global.u32 	%r92, [%rd52+4];
	ld.global.u32 	%r93, [%rd52+8];
	ld.global.u32 	%r94, [%rd52+12];
	st.global.u32 	[%rd54], %r91;
	st.global.u32 	[%rd54+4], %r92;
	st.global.u32 	[%rd54+8], %r93;
	st.global.u32 	[%rd54+12], %r94;
$L__BB6_25:
	add.s32 	%r26, %r25, 128;
	setp.ge.s32 	%p16, %r26, %r1;
	@%p16 bra 	$L__BB6_27;
	mul.wide.s32 	%rd55, %r26, 4;
	add.s64 	%rd56, %rd5, %rd55;
	ld.global.u32 	%r95, [%rd56];
	mul.wide.s32 	%rd57, %r95, 16;
	add.s64 	%rd58, %rd3, %rd57;
	mul.wide.s32 	%rd59, %r26, 16;
	add.s64 	%rd60, %rd6, %rd59;
	ld.global.u32 	%r96, [%rd58];
	ld.global.u32 	%r97, [%rd58+4];
	ld.global.u32 	%r98, [%rd58+8];
	ld.global.u32 	%r99, [%rd58+12];
	st.global.u32 	[%rd60], %r96;
	st.global.u32 	[%rd60+4], %r97;
	st.global.u32 	[%rd60+8], %r98;
	st.global.u32 	[%rd60+12], %r99;
$L__BB6_27:
	add.s32 	%r27, %r25, 256;
	setp.ge.s32 	%p17, %r27, %r1;
	@%p17 bra 	$L__BB6_29;
	mul.wide.s32 	%rd61, %r27, 4;
	add.s64 	%rd62, %rd5, %rd61;
	ld.global.u32 	%r100, [%rd62];
	mul.wide.s32 	%rd63, %r100, 16;
	add.s64 	%rd64, %rd3, %rd63;
	mul.wide.s32 	%rd65, %r27, 16;
	add.s64 	%rd66, %rd6, %rd65;
	ld.global.u32 	%r101, [%rd64];
	ld.global.u32 	%r102, [%rd64+4];
	ld.global.u32 	%r103, [%rd64+8];
	ld.global.u32 	%r104, [%rd64+12];
	st.global.u32 	[%rd66], %r101;
	st.global.u32 	[%rd66+4], %r102;
	st.global.u32 	[%rd66+8], %r103;
	st.global.u32 	[%rd66+12], %r104;
$L__BB6_29:
	add.s32 	%r28, %r25, 384;
	setp.ge.s32 	%p18, %r28, %r1;
	@%p18 bra 	$L__BB6_31;
	mul.wide.s32 	%rd67, %r28, 4;
	add.s64 	%rd68, %rd5, %rd67;
	ld.global.u32 	%r105, [%rd68];
	mul.wide.s32 	%rd69, %r105, 16;
	add.s64 	%rd70, %rd3, %rd69;
	mul.wide.s32 	%rd71, %r28, 16;
	add.s64 	%rd72, %rd6, %rd71;
	ld.global.u32 	%r106, [%rd70];
	ld.global.u32 	%r107, [%rd70+4];
	ld.global.u32 	%r108, [%rd70+8];
	ld.global.u32 	%r109, [%rd70+12];
	st.global.u32 	[%rd72], %r106;
	st.global.u32 	[%rd72+4], %r107;
	st.global.u32 	[%rd72+8], %r108;
	st.global.u32 	[%rd72+12], %r109;
$L__BB6_31:
	add.s32 	%r218, %r218, 4;
$L__BB6_32:
	setp.eq.s32 	%p19, %r24, 0;
	@%p19 bra 	$L__BB6_54;
	setp.eq.s32 	%p20, %r24, 1;
	@%p20 bra 	$L__BB6_39;
	shl.b32 	%r110, %r218, 7;
	add.s32 	%r31, %r110, %r2;
	setp.ge.s32 	%p21, %r31, %r1;
	@%p21 bra 	$L__BB6_36;
	mul.wide.s32 	%rd73, %r31, 4;
	add.s64 	%rd74, %rd5, %rd73;
	ld.global.u32 	%r111, [%rd74];
	mul.wide.s32 	%rd75, %r111, 16;
	add.s64 	%rd76, %rd3, %rd75;
	mul.wide.s32 	%rd77, %r31, 16;
	add.s64 	%rd78, %rd6, %rd77;
	ld.global.u32 	%r112, [%rd76];
	ld.global.u32 	%r113, [%rd76+4];
	ld.global.u32 	%r114, [%rd76+8];
	ld.global.u32 	%r115, [%rd76+12];
	st.global.u32 	[%rd78], %r112;
	st.global.u32 	[%rd78+4], %r113;
	st.global.u32 	[%rd78+8], %r114;
	st.global.u32 	[%rd78+12], %r115;
$L__BB6_36:
	add.s32 	%r32, %r31, 128;
	setp.ge.s32 	%p22, %r32, %r1;
	@%p22 bra 	$L__BB6_38;
	mul.wide.s32 	%rd79, %r32, 4;
	add.s64 	%rd80, %rd5, %rd79;
	ld.global.u32 	%r116, [%rd80];
	mul.wide.s32 	%rd81, %r116, 16;
	add.s64 	%rd82, %rd3, %rd81;
	mul.wide.s32 	%rd83, %r32, 16;
	add.s64 	%rd84, %rd6, %rd83;
	ld.global.u32 	%r117, [%rd82];
	ld.global.u32 	%r118, [%rd82+4];
	ld.global.u32 	%r119, [%rd82+8];
	ld.global.u32 	%r120, [%rd82+12];
	st.global.u32 	[%rd84], %r117;
	st.global.u32 	[%rd84+4], %r118;
	st.global.u32 	[%rd84+8], %r119;
	st.global.u32 	[%rd84+12], %r120;
$L__BB6_38:
	add.s32 	%r218, %r218, 2;
$L__BB6_39:
	and.b32  	%r121, %r36, 1;
	setp.eq.b32 	%p23, %r121, 1;
	not.pred 	%p24, %p23;
	@%p24 bra 	$L__BB6_54;
	shl.b32 	%r122, %r218, 7;
	add.s32 	%r35, %r122, %r2;
	setp.ge.s32 	%p25, %r35, %r1;
	@%p25 bra 	$L__BB6_54;
	mul.wide.s32 	%rd85, %r35, 4;
	add.s64 	%rd86, %rd5, %rd85;
	ld.global.u32 	%r123, [%rd86];
	mul.wide.s32 	%rd87, %r123, 16;
	add.s64 	%rd88, %rd3, %rd87;
	mul.wide.s32 	%rd89, %r35, 16;
	add.s64 	%rd90, %rd6, %rd89;
	ld.global.u32 	%r124, [%rd88];
	ld.global.u32 	%r125, [%rd88+4];
	ld.global.u32 	%r126, [%rd88+8];
	ld.global.u32 	%r127, [%rd88+12];
	st.global.u32 	[%rd90], %r124;
	st.global.u32 	[%rd90+4], %r125;
	st.global.u32 	[%rd90+8], %r126;
	st.global.u32 	[%rd90+12], %r127;
	bra.uni 	$L__BB6_54;
$L__BB6_42:
	setp.lt.s32 	%p26, %r36, 1;
	@%p26 bra 	$L__BB6_54;
	mov.u32 	%r5, %tid.x;
	and.b32  	%r6, %r36, 7;
	setp.lt.u32 	%p27, %r36, 8;
	mov.b32 	%r216, 0;
	@%p27 bra 	$L__BB6_46;
	and.b32  	%r216, %r36, 2147483640;
	neg.s32 	%r213, %r216;
	mul.wide.u32 	%rd92, %r5, 16;
	add.s64 	%rd93, %rd26, %rd1;
	add.s64 	%rd94, %rd93, %rd92;
	add.s64 	%rd145, %rd94, 8;
	mul.wide.u32 	%rd96, %r5, 4;
	add.s64 	%rd97, %rd25, %rd2;
	add.s64 	%rd144, %rd97, %rd96;
	add.s64 	%rd9, %rd97, 1536;
	add.s32 	%r212, %r5, 128;
	add.s64 	%rd10, %rd93, 6152;
$L__BB6_45:
	.pragma "nounroll";
	mul.wide.s32 	%rd98, %r212, 4;
	add.s64 	%rd99, %rd9, %rd98;
	mul.wide.s32 	%rd100, %r212, 16;
	add.s64 	%rd101, %rd10, %rd100;
	ld.global.u32 	%r130, [%rd144];
	mul.wide.s32 	%rd102, %r130, 16;
	add.s64 	%rd103, %rd3, %rd102;
	ld.global.u32 	%r131, [%rd103];
	ld.global.u32 	%r132, [%rd103+4];
	ld.global.u32 	%r133, [%rd103+8];
	ld.global.u32 	%r134, [%rd103+12];
	st.global.u32 	[%rd145+-8], %r131;
	st.global.u32 	[%rd145+-4], %r132;
	st.global.u32 	[%rd145], %r133;
	st.global.u32 	[%rd145+4], %r134;
	ld.global.u32 	%r135, [%rd99+-1536];
	mul.wide.s32 	%rd104, %r135, 16;
	add.s64 	%rd105, %rd3, %rd104;
	ld.global.u32 	%r136, [%rd105];
	ld.global.u32 	%r137, [%rd105+4];
	ld.global.u32 	%r138, [%rd105+8];
	ld.global.u32 	%r139, [%rd105+12];
	st.global.u32 	[%rd101+-6152], %r136;
	st.global.u32 	[%rd101+-6148], %r137;
	st.global.u32 	[%rd101+-6144], %r138;
	st.global.u32 	[%rd101+-6140], %r139;
	ld.global.u32 	%r140, [%rd99+-1024];
	mul.wide.s32 	%rd106, %r140, 16;
	add.s64 	%rd107, %rd3, %rd106;
	ld.global.u32 	%r141, [%rd107];
	ld.global.u32 	%r142, [%rd107+4];
	ld.global.u32 	%r143, [%rd107+8];
	ld.global.u32 	%r144, [%rd107+12];
	st.global.u32 	[%rd101+-4104], %r141;
	st.global.u32 	[%rd101+-4100], %r142;
	st.global.u32 	[%rd101+-4096], %r143;
	st.global.u32 	[%rd101+-4092], %r144;
	ld.global.u32 	%r145, [%rd99+-512];
	mul.wide.s32 	%rd108, %r145, 16;
	add.s64 	%rd109, %rd3, %rd108;
	ld.global.u32 	%r146, [%rd109];
	ld.global.u32 	%r147, [%rd109+4];
	ld.global.u32 	%r148, [%rd109+8];
	ld.global.u32 	%r149, [%rd109+12];
	st.global.u32 	[%rd101+-2056], %r146;
	st.global.u32 	[%rd101+-2052], %r147;
	st.global.u32 	[%rd101+-2048], %r148;
	st.global.u32 	[%rd101+-2044], %r149;
	ld.global.u32 	%r150, [%rd99];
	mul.wide.s32 	%rd110, %r150, 16;
	add.s64 	%rd111, %rd3, %rd110;
	ld.global.u32 	%r151, [%rd111];
	ld.global.u32 	%r152, [%rd111+4];
	ld.global.u32 	%r153, [%rd111+8];
	ld.global.u32 	%r154, [%rd111+12];
	st.global.u32 	[%rd101+-8], %r151;
	st.global.u32 	[%rd101+-4], %r152;
	st.global.u32 	[%rd101], %r153;
	st.global.u32 	[%rd101+4], %r154;
	ld.global.u32 	%r155, [%rd99+512];
	mul.wide.s32 	%rd112, %r155, 16;
	add.s64 	%rd113, %rd3, %rd112;
	ld.global.u32 	%r156, [%rd113];
	ld.global.u32 	%r157, [%rd113+4];
	ld.global.u32 	%r158, [%rd113+8];
	ld.global.u32 	%r159, [%rd113+12];
	st.global.u32 	[%rd101+2040], %r156;
	st.global.u32 	[%rd101+2044], %r157;
	st.global.u32 	[%rd101+2048], %r158;
	st.global.u32 	[%rd101+2052], %r159;
	ld.global.u32 	%r160, [%rd99+1024];
	mul.wide.s32 	%rd114, %r160, 16;
	add.s64 	%rd115, %rd3, %rd114;
	ld.global.u32 	%r161, [%rd115];
	ld.global.u32 	%r162, [%rd115+4];
	ld.global.u32 	%r163, [%rd115+8];
	ld.global.u32 	%r164, [%rd115+12];
	st.global.u32 	[%rd101+4088], %r161;
	st.global.u32 	[%rd101+4092], %r162;
	st.global.u32 	[%rd101+4096], %r163;
	st.global.u32 	[%rd101+4100], %r164;
	ld.global.u32 	%r165, [%rd99+1536];
	mul.wide.s32 	%rd116, %r165, 16;
	add.s64 	%rd117, %rd3, %rd116;
	ld.global.u32 	%r166, [%rd117];
	ld.global.u32 	%r167, [%rd117+4];
	ld.global.u32 	%r168, [%rd117+8];
	ld.global.u32 	%r169, [%rd117+12];
	st.global.u32 	[%rd101+6136], %r166;
	st.global.u32 	[%rd101+6140], %r167;
	st.global.u32 	[%rd101+6144], %r168;
	st.global.u32 	[%rd101+6148], %r169;
	add.s32 	%r213, %r213, 8;
	add.s64 	%rd145, %rd145, 16384;
	add.s64 	%rd144, %rd144, 4096;
	add.s32 	%r212, %r212, 1024;
	setp.eq.s32 	%p28, %r213, 0;
	@%p28 bra 	$L__BB6_46;
	bra.uni 	$L__BB6_45;
$L__BB6_46:
	setp.eq.s32 	%p29, %r6, 0;
	@%p29 bra 	$L__BB6_54;
	and.b32  	%r18, %r36, 3;
	setp.lt.u32 	%p30, %r6, 4;
	@%p30 bra 	$L__BB6_49;
	shl.b32 	%r170, %r216, 7;
	add.s32 	%r171, %r170, %r5;
	mul.wide.s32 	%rd118, %r171, 4;
	add.s64 	%rd119, %rd5, %rd118;
	ld.global.u32 	%r172, [%rd119];
	mul.wide.s32 	%rd120, %r172, 16;
	add.s64 	%rd121, %rd3, %rd120;
	mul.wide.s32 	%rd122, %r171, 16;
	add.s64 	%rd123, %rd6, %rd122;
	ld.global.u32 	%r173, [%rd121];
	ld.global.u32 	%r174, [%rd121+4];
	ld.global.u32 	%r175, [%rd121+8];
	ld.global.u32 	%r176, [%rd121+12];
	st.global.u32 	[%rd123], %r173;
	st.global.u32 	[%rd123+4], %r174;
	st.global.u32 	[%rd123+8], %r175;
	st.global.u32 	[%rd123+12], %r176;
	ld.global.u32 	%r177, [%rd119+512];
	mul.wide.s32 	%rd124, %r177, 16;
	add.s64 	%rd125, %rd3, %rd124;
	ld.global.u32 	%r178, [%rd125];
	ld.global.u32 	%r179, [%rd125+4];
	ld.global.u32 	%r180, [%rd125+8];
	ld.global.u32 	%r181, [%rd125+12];
	st.global.u32 	[%rd123+2048], %r178;
	st.global.u32 	[%rd123+2052], %r179;
	st.global.u32 	[%rd123+2056], %r180;
	st.global.u32 	[%rd123+2060], %r181;
	ld.global.u32 	%r182, [%rd119+1024];
	mul.wide.s32 	%rd126, %r182, 16;
	add.s64 	%rd127, %rd3, %rd126;
	ld.global.u32 	%r183, [%rd127];
	ld.global.u32 	%r184, [%rd127+4];
	ld.global.u32 	%r185, [%rd127+8];
	ld.global.u32 	%r186, [%rd127+12];
	st.global.u32 	[%rd123+4096], %r183;
	st.global.u32 	[%rd123+4100], %r184;
	st.global.u32 	[%rd123+4104], %r185;
	st.global.u32 	[%rd123+4108], %r186;
	ld.global.u32 	%r187, [%rd119+1536];
	mul.wide.s32 	%rd128, %r187, 16;
	add.s64 	%rd129, %rd3, %rd128;
	ld.global.u32 	%r188, [%rd129];
	ld.global.u32 	%r189, [%rd129+4];
	ld.global.u32 	%r190, [%rd129+8];
	ld.global.u32 	%r191, [%rd129+12];
	st.global.u32 	[%rd123+6144], %r188;
	st.global.u32 	[%rd123+6148], %r189;
	st.global.u32 	[%rd123+6152], %r190;
	st.global.u32 	[%rd123+6156], %r191;
	add.s32 	%r216, %r216, 4;
$L__BB6_49:
	setp.eq.s32 	%p31, %r18, 0;
	@%p31 bra 	$L__BB6_54;
	setp.eq.s32 	%p32, %r18, 1;
	@%p32 bra 	$L__BB6_52;
	shl.b32 	%r192, %r216, 7;
	add.s32 	%r193, %r192, %r5;
	mul.wide.s32 	%rd130, %r193, 4;
	add.s64 	%rd131, %rd5, %rd130;
	ld.global.u32 	%r194, [%rd131];
	mul.wide.s32 	%rd132, %r194, 16;
	add.s64 	%rd133, %rd3, %rd132;
	mul.wide.s32 	%rd134, %r193, 16;
	add.s64 	%rd135, %rd6, %rd134;
	ld.global.u32 	%r195, [%rd133];
	ld.global.u32 	%r196, [%rd133+4];
	ld.global.u32 	%r197, [%rd133+8];
	ld.global.u32 	%r198, [%rd133+12];
	st.global.u32 	[%rd135], %r195;
	st.global.u32 	[%rd135+4], %r196;
	st.global.u32 	[%rd135+8], %r197;
	st.global.u32 	[%rd135+12], %r198;
	ld.global.u32 	%r199, [%rd131+512];
	mul.wide.s32 	%rd136, %r199, 16;
	add.s64 	%rd137, %rd3, %rd136;
	ld.global.u32 	%r200, [%rd137];
	ld.global.u32 	%r201, [%rd137+4];
	ld.global.u32 	%r202, [%rd137+8];
	ld.global.u32 	%r203, [%rd137+12];
	st.global.u32 	[%rd135+2048], %r200;
	st.global.u32 	[%rd135+2052], %r201;
	st.global.u32 	[%rd135+2056], %r202;
	st.global.u32 	[%rd135+2060], %r203;
	add.s32 	%r216, %r216, 2;
$L__BB6_52:
	and.b32  	%r204, %r36, 1;
	setp.eq.b32 	%p33, %r204, 1;
	not.pred 	%p34, %p33;
	@%p34 bra 	$L__BB6_54;
	shl.b32 	%r205, %r216, 7;
	add.s32 	%r206, %r205, %r5;
	mul.wide.s32 	%rd138, %r206, 4;
	add.s64 	%rd139, %rd5, %rd138;
	ld.global.u32 	%r207, [%rd139];
	mul.wide.s32 	%rd140, %r207, 16;
	add.s64 	%rd141, %rd3, %rd140;
	mul.wide.s32 	%rd142, %r206, 16;
	add.s64 	%rd143, %rd6, %rd142;
	ld.global.u32 	%r208, [%rd141];
	ld.global.u32 	%r209, [%rd141+4];
	ld.global.u32 	%r210, [%rd141+8];
	ld.global.u32 	%r211, [%rd141+12];
	st.global.u32 	[%rd143], %r208;
	st.global.u32 	[%rd143+4], %r209;
	st.global.u32 	[%rd143+8], %r210;
	st.global.u32 	[%rd143+12], %r211;
$L__BB6_54:
	ret;

}
	// .globl	_ZN3cub18CUB_300001_SM_10006detail10merge_sort30DeviceMergeSortBlockSortKernelINS2_10policy_hubIN6thrust24THRUST_300001_SM_1000_NS6detail15normal_iteratorINS6_10device_ptrIiEEEEE9Policy600ESB_PNS0_8NullTypeESB_SF_j18CompareIndicesByMtiSE_EEvbT0_T1_T2_T3_T4_PT6_PT7_T5_NS1_7vsmem_tE
.visible .entry _ZN3cub18CUB_300001_SM_10006detail10merge_sort30DeviceMergeSortBlockSortKernelINS2_10policy_hubIN6thrust24THRUST_300001_SM_1000_NS6detail15normal_iteratorINS6_10device_ptrIiEEEEE9Policy600ESB_PNS0_8NullTypeESB_SF_j18CompareIndicesByMtiSE_EEvbT0_T1_T2_T3_T4_PT6_PT7_T5_NS1_7vsmem_tE(
	.param .u8 _ZN3cub18CUB_300001_SM_10006detail10merge_sort30DeviceMergeSortBlockSortKernelINS2_10policy_hubIN6thrust24THRUST_300001_SM_1000_NS6detail15normal_iteratorINS6_10device_ptrIiEEEEE9Policy600ESB_PNS0_8NullTypeESB_SF_j18CompareIndicesByMtiSE_EEvbT0_T1_T2_T3_T4_PT6_PT7_T5_NS1_7vsmem_tE_param_0,
	.param .align 8 .b8 _ZN3cub18CUB_300001_SM_10006detail10merge_sort30DeviceMergeSortBlockSortKernelINS2_10policy_hubIN6thrust24THRUST_300001_SM_1000_NS6detail15normal_iteratorINS6_10device_ptrIiEEEEE9Policy600ESB_PNS0_8NullTypeESB_SF_j18CompareIndicesByMtiSE_EEvbT0_T1_T2_T3_T4_PT6_PT7_T5_NS1_7vsmem_tE_param_1[8],
	.param .u64 .ptr .align 1 _ZN3cub18CUB_300001_SM_10006detail10merge_sort30DeviceMergeSortBlockSortKernelINS2_10policy_hubIN6thrust24THRUST_300001_SM_1000_NS6detail15normal_iteratorINS6_10device_ptrIiEEEEE9Policy600ESB_PNS0_8NullTypeESB_SF_j18CompareIndicesByMtiSE_EEvbT0_T1_T2_T3_T4_PT6_PT7_T5_NS1_7vsmem_tE_param_2,
	.param .align 8 .b8 _ZN3cub18CUB_300001_SM_10006detail10merge_sort30DeviceMergeSortBlockSortKernelINS2_10policy_hubIN6thrust24THRUST_300001_SM_1000_NS6detail15normal_iteratorINS6_10device_ptrIiEEEEE9Policy600ESB_PNS0_8NullTypeESB_SF_j18CompareIndicesByMtiSE_EEvbT0_T1_T2_T3_T4_PT6_PT7_T5_NS1_7vsmem_tE_param_3[8],
	.param .u64 .ptr .align 1 _ZN3cub18CUB_300001_SM_10006detail10merge_sort30DeviceMergeSortBlockSortKernelINS2_10policy_hubIN6thrust24THRUST_300001_SM_1000_NS6detail15normal_iteratorINS6_10device_ptrIiEEEEE9Policy600ESB_PNS0_8NullTypeESB_SF_j18CompareIndicesByMtiSE_EEvbT0_T1_T2_T3_T4_PT6_PT7_T5_NS1_7vsmem_tE_param_4,
	.param .u32 _ZN3cub18CUB_300001_SM_10006detail10merge_sort30DeviceMergeSortBlockSortKernelINS2_10policy_hubIN6thrust24THRUST_300001_SM_1000_NS6detail15normal_iteratorINS6_10device_ptrIiEEEEE9Policy600ESB_PNS0_8NullTypeESB_SF_j18CompareIndicesByMtiSE_EEvbT0_T1_T2_T3_T4_PT6_PT7_T5_NS1_7vsmem_tE_param_5,
	.param .u64 .ptr .align 1 _ZN3cub18CUB_300001_SM_10006detail10merge_sort30DeviceMergeSortBlockSortKernelINS2_10policy_hubIN6thrust24THRUST_300001_SM_1000_NS6detail15normal_iteratorINS6_10device_ptrIiEEEEE9Policy600ESB_PNS0_8NullTypeESB_SF_j18CompareIndicesByMtiSE_EEvbT0_T1_T2_T3_T4_PT6_PT7_T5_NS1_7vsmem_tE_param_6,
	.param .u64 .ptr .align 1 _ZN3cub18CUB_300001_SM_10006detail10merge_sort30DeviceMergeSortBlockSortKernelINS2_10policy_hubIN6thrust24THRUST_300001_SM_1000_NS6detail15normal_iteratorINS6_10device_ptrIiEEEEE9Policy600ESB_PNS0_8NullTypeESB_SF_j18CompareIndicesByMtiSE_EEvbT0_T1_T2_T3_T4_PT6_PT7_T5_NS1_7vsmem_tE_param_7,
	.param .align 8 .b8 _ZN3cub18CUB_300001_SM_10006detail10merge_sort30DeviceMergeSortBlockSortKernelINS2_10policy_hubIN6thrust24THRUST_300001_SM_1000_NS6detail15normal_iteratorINS6_10device_ptrIiEEEEE9Policy600ESB_PNS0_8NullTypeESB_SF_j18CompareIndicesByMtiSE_EEvbT0_T1_T2_T3_T4_PT6_PT7_T5_NS1_7vsmem_tE_param_8[8],
	.param .align 8 .b8 _ZN3cub18CUB_300001_SM_10006detail10merge_sort30DeviceMergeSortBlockSortKernelINS2_10policy_hubIN6thrust24THRUST_300001_SM_1000_NS6detail15normal_iteratorINS6_10device_ptrIiEEEEE9Policy600ESB_PNS0_8NullTypeESB_SF_j18CompareIndicesByMtiSE_EEvbT0_T1_T2_T3_T4_PT6_PT7_T5_NS1_7vsmem_tE_param_9[8]
)
.maxntid 256
{
	.reg .pred 	%p<633>;
	.reg .b16 	%rs<4>;
	.reg .b32 	%r<2294>;
	.reg .b64 	%rd<1457>;
	// demoted variable
	.shared .align 16 .b8 _ZZN3cub18CUB_300001_SM_10006detail10merge_sort30DeviceMergeSortBlockSortKernelINS2_10policy_hubIN6thrust24THRUST_300001_SM_1000_NS6detail15normal_iteratorINS6_10device_ptrIiEEEEE9Policy600ESB_PNS0_8NullTypeESB_SF_j18CompareIndicesByMtiSE_EEvbT0_T1_T2_T3_T4_PT6_PT7_T5_NS1_7vsmem_tEE19static_temp_storage[17424];
	ld.param.u64 	%rd8, [_ZN3cub18CUB_300001_SM_10006detail10merge_sort30DeviceMergeSortBlockSortKernelINS2_10policy_hubIN6thrust24THRUST_300001_SM_1000_NS6detail15normal_iteratorINS6_10device_ptrIiEEEEE9Policy600ESB_PNS0_8NullTypeESB_SF_j18CompareIndicesByMtiSE_EEvbT0_T1_T2_T3_T4_PT6_PT7_T5_NS1_7vsmem_tE_param_8];
	ld.param.u64 	%rd9, [_ZN3cub18CUB_300001_SM_10006detail10merge_sort30DeviceMergeSortBlockSortKernelINS2_10policy_hubIN6thrust24THRUST_300001_SM_1000_NS6detail15normal_iteratorINS6_10device_ptrIiEEEEE9Policy600ESB_PNS0_8NullTypeESB_SF_j18CompareIndicesByMtiSE_EEvbT0_T1_T2_T3_T4_PT6_PT7_T5_NS1_7vsmem_tE_param_3];
	ld.param.u64 	%rd10, [_ZN3cub18CUB_300001_SM_10006detail10merge_sort30DeviceMergeSortBlockSortKernelINS2_10policy_hubIN6thrust24THRUST_300001_SM_1000_NS6detail15normal_iteratorINS6_10device_ptrIiEEEEE9Policy600ESB_PNS0_8NullTypeESB_SF_j18CompareIndicesByMtiSE_EEvbT0_T1_T2_T3_T4_PT6_PT7_T5_NS1_7vsmem_tE_param_1];
	ld.param.u32 	%r513, [_ZN3cub18CUB_300001_SM_10006detail10merge_sort30DeviceMergeSortBlockSortKernelINS2_10policy_hubIN6thrust24THRUST_300001_SM_1000_NS6detail15normal_iteratorINS6_10device_ptrIiEEEEE9Policy600ESB_PNS0_8NullTypeESB_SF_j18CompareIndicesByMtiSE_EEvbT0_T1_T2_T3_T4_PT6_PT7_T5_NS1_7vsmem_tE_param_5];
	ld.param.u64 	%rd11, [_ZN3cub18CUB_300001_SM_10006detail10merge_sort30DeviceMergeSortBlockSortKernelINS2_10policy_hubIN6thrust24THRUST_300001_SM_1000_NS6detail15normal_iteratorINS6_10device_ptrIiEEEEE9Policy600ESB_PNS0_8NullTypeESB_SF_j18CompareIndicesByMtiSE_EEvbT0_T1_T2_T3_T4_PT6_PT7_T5_NS1_7vsmem_tE_param_6];
	cvta.to.global.u64 	%rd1, %rd11;
	cvta.to.global.u64 	%rd2, %rd10;
	cvta.to.global.u64 	%rd3, %rd9;
	cvta.to.global.u64 	%rd4, %rd8;
	mov.u32 	%r514, %ctaid.x;
	mov.u32 	%r515, %nctaid.x;
	mul.lo.s32 	%r1, %r514, 4352;
	add.s32 	%r516, %r515, -1;
	setp.ge.u32 	%p65, %r514, %r516;
	@%p65 bra 	$L__BB7_108;
	// begin inline asm
	griddepcontrol.wait;
	// end inline asm
	cvt.u64.u32 	%rd830, %r1;
	mov.u32 	%r2, %tid.x;
	and.b32  	%r3, %r2, 31;
	and.b32  	%r1320, %r2, 992;
	mul.lo.s32 	%r4, %r1320, 17;
	or.b32  	%r1321, %r4, %r3;
	cvt.u64.u32 	%rd831, %r1321;
	add.s64 	%rd5, %rd831, %rd830;
	shl.b64 	%rd832, %rd5, 2;
	add.s64 	%rd833, %rd2, %rd832;
	ld.global.u32 	%r1322, [%rd833];
	ld.global.u32 	%r1323, [%rd833+128];
	ld.global.u32 	%r1324, [%rd833+256];
	ld.global.u32 	%r1325, [%rd833+384];
	ld.global.u32 	%r1326, [%rd833+512];
	ld.global.u32 	%r1327, [%rd833+640];
	ld.global.u32 	%r1328, [%rd833+768];
	ld.global.u32 	%r1329, [%rd833+896];
	ld.global.u32 	%r1330, [%rd833+1024];
	ld.global.u32 	%r1331, [%rd833+1152];
	ld.global.u32 	%r1332, [%rd833+1280];
	ld.global.u32 	%r1333, [%rd833+1408];
	ld.global.u32 	%r1334, [%rd833+1536];
	ld.global.u32 	%r1335, [%rd833+1664];
	ld.global.u32 	%r1336, [%rd833+1792];
	ld.global.u32 	%r1337, [%rd833+1920];
	ld.global.u32 	%r1338, [%rd833+2048];
	// begin inline asm
	mov.u32 %r1318, %laneid;
	// end inline asm
	shr.u32 	%r1339, %r2, 5;
	mad.lo.s32 	%r1340, %r1339, 544, %r1318;
	shl.b32 	%r1341, %r1340, 2;
	mov.u32 	%r1342, _ZZN3cub18CUB_300001_SM_10006detail10merge_sort30DeviceMergeSortBlockSortKernelINS2_10policy_hubIN6thrust24THRUST_300001_SM_1000_NS6detail15normal_iteratorINS6_10device_ptrIiEEEEE9Policy600ESB_PNS0_8NullTypeESB_SF_j18CompareIndicesByMtiSE_EEvbT0_T1_T2_T3_T4_PT6_PT7_T5_NS1_7vsmem_tEE19static_temp_storage;
	add.s32 	%r5, %r1342, %r1341;
	st.shared.u32 	[%r5], %r1322;
	st.shared.u32 	[%r5+128], %r1323;
	st.shared.u32 	[%r5+256], %r1324;
	st.shared.u32 	[%r5+384], %r1325;
	st.shared.u32 	[%r5+512], %r1326;
	st.shared.u32 	[%r5+640], %r1327;
	st.shared.u32 	[%r5+768], %r1328;
	st.shared.u32 	[%r5+896], %r1329;
	st.shared.u32 	[%r5+1024], %r1330;
	st.shared.u32 	[%r5+1152], %r1331;
	st.shared.u32 	[%r5+1280], %r1332;
	st.shared.u32 	[%r5+1408], %r1333;
	st.shared.u32 	[%r5+1536], %r1334;
	st.shared.u32 	[%r5+1664], %r1335;
	st.shared.u32 	[%r5+1792], %r1336;
	st.shared.u32 	[%r5+1920], %r1337;
	st.shared.u32 	[%r5+2048], %r1338;
	bar.warp.sync 	-1;
	shl.b32 	%r1343, %r1318, 6;
	add.s32 	%r6, %r5, %r1343;
	ld.shared.u32 	%r1344, [%r6];
	ld.shared.u32 	%r1345, [%r6+4];
	ld.shared.u32 	%r1346, [%r6+8];
	ld.shared.u32 	%r1347, [%r6+12];
	ld.shared.u32 	%r1348, [%r6+16];
	ld.shared.u32 	%r1349, [%r6+20];
	ld.shared.u32 	%r1350, [%r6+24];
	ld.shared.u32 	%r1351, [%r6+28];
	ld.shared.u32 	%r1352, [%r6+32];
	ld.shared.u32 	%r1353, [%r6+36];
	ld.shared.u32 	%r1354, [%r6+40];
	ld.shared.u32 	%r1355, [%r6+44];
	ld.shared.u32 	%r1356, [%r6+48];
	ld.shared.u32 	%r1357, [%r6+52];
	ld.shared.u32 	%r1358, [%r6+56];
	ld.shared.u32 	%r1359, [%r6+60];
	ld.shared.u32 	%r1360, [%r6+64];
	bar.sync 	0;
	// begin inline asm
	griddepcontrol.launch_dependents;
	// end inline asm
	mul.wide.s32 	%rd834, %r1345, 16;
	add.s64 	%rd835, %rd4, %rd834;
	ld.global.u32 	%r1361, [%rd835];
	mul.wide.s32 	%rd836, %r1344, 16;
	add.s64 	%rd837, %rd4, %rd836;
	ld.global.u32 	%r1362, [%rd837];
	setp.lt.s32 	%p376, %r1361, %r1362;
	selp.b32 	%r1363, %r1344, %r1345, %p376;
	selp.b32 	%r1364, %r1345, %r1344, %p376;
	mul.wide.s32 	%rd838, %r1347, 16;
	add.s64 	%rd839, %rd4, %rd838;
	ld.global.u32 	%r1365, [%rd839];
	mul.wide.s32 	%rd840, %r1346, 16;
	add.s64 	%rd841, %rd4, %rd840;
	ld.global.u32 	%r1366, [%rd841];
	setp.lt.s32 	%p377, %r1365, %r1366;
	selp.b32 	%r1367, %r1346, %r1347, %p377;
	selp.b32 	%r1368, %r1347, %r1346, %p377;
	mul.wide.s32 	%rd842, %r1349, 16;
	add.s64 	%rd843, %rd4, %rd842;
	ld.global.u32 	%r1369, [%rd843];
	mul.wide.s32 	%rd844, %r1348, 16;
	add.s64 	%rd845, %rd4, %rd844;
	ld.global.u32 	%r1370, [%rd845];
	setp.lt.s32 	%p378, %r1369, %r1370;
	selp.b32 	%r1371, %r1348, %r1349, %p378;
	selp.b32 	%r1372, %r1349, %r1348, %p378;
	mul.wide.s32 	%rd846, %r1351, 16;
	add.s64 	%rd847, %rd4, %rd846;
	ld.global.u32 	%r1373, [%rd847];
	mul.wide.s32 	%rd848, %r1350, 16;
	add.s64 	%rd849, %rd4, %rd848;
	ld.global.u32 	%r1374, [%rd849];
	setp.lt.s32 	%p379, %r1373, %r1374;
	selp.b32 	%r1375, %r1350, %r1351, %p379;
	selp.b32 	%r1376, %r1351, %r1350, %p379;
	mul.wide.s32 	%rd850, %r1353, 16;
	add.s64 	%rd851, %rd4, %rd850;
	ld.global.u32 	%r1377, [%rd851];
	mul.wide.s32 	%rd852, %r1352, 16;
	add.s64 	%rd853, %rd4, %rd852;
	ld.global.u32 	%r1378, [%rd853];
	setp.lt.s32 	%p380, %r1377, %r1378;
	selp.b32 	%r1379, %r1352, %r1353, %p380;
	selp.b32 	%r1380, %r1353, %r1352, %p380;
	mul.wide.s32 	%rd854, %r1355, 16;
	add.s64 	%rd855, %rd4, %rd854;
	ld.global.u32 	%r1381, [%rd855];
	mul.wide.s32 	%rd856, %r1354, 16;
	add.s64 	%rd857, %rd4, %rd856;
	ld.global.u32 	%r1382, [%rd857];
	setp.lt.s32 	%p381, %r1381, %r1382;
	selp.b32 	%r1383, %r1354, %r1355, %p381;
	selp.b32 	%r1384, %r1355, %r1354, %p381;
	mul.wide.s32 	%rd858, %r1357, 16;
	add.s64 	%rd859, %rd4, %rd858;
	ld.global.u32 	%r1385, [%rd859];
	mul.wide.s32 	%rd860, %r1356, 16;
	add.s64 	%rd861, %rd4, %rd860;
	ld.global.u32 	%r1386, [%rd861];
	setp.lt.s32 	%p382, %r1385, %r1386;
	selp.b32 	%r1387, %r1356, %r1357, %p382;
	selp.b32 	%r1388, %r1357, %r1356, %p382;
	mul.wide.s32 	%rd862, %r1359, 16;
	add.s64 	%rd863, %rd4, %rd862;
	ld.global.u32 	%r1389, [%rd863];
	mul.wide.s32 	%rd864, %r1358, 16;
	add.s64 	%rd865, %rd4, %rd864;
	ld.global.u32 	%r1390, [%rd865];
	setp.lt.s32 	%p383, %r1389, %r1390;
	selp.b32 	%r1391, %r1358, %r1359, %p383;
	selp.b32 	%r1392, %r1359, %r1358, %p383;
	mul.wide.s32 	%rd866, %r1368, 16;
	add.s64 	%rd867, %rd4, %rd866;
	ld.global.u32 	%r1393, [%rd867];
	mul.wide.s32 	%rd868, %r1363, 16;
	add.s64 	%rd869, %rd4, %rd868;
	ld.global.u32 	%r1394, [%rd869];
	setp.lt.s32 	%p384, %r1393, %r1394;
	selp.b32 	%r1395, %r1363, %r1368, %p384;
	selp.b32 	%r1396, %r1368, %r1363, %p384;
	mul.wide.s32 	%rd870, %r1372, 16;
	add.s64 	%rd871, %rd4, %rd870;
	ld.global.u32 	%r1397, [%rd871];
	mul.wide.s32 	%rd872, %r1367, 16;
	add.s64 	%rd873, %rd4, %rd872;
	ld.global.u32 	%r1398, [%rd873];
	setp.lt.s32 	%p385, %r1397, %r1398;
	selp.b32 	%r1399, %r1367, %r1372, %p385;
	selp.b32 	%r1400, %r1372, %r1367, %p385;
	mul.wide.s32 	%rd874, %r1376, 16;
	add.s64 	%rd875, %rd4, %rd874;
	ld.global.u32 	%r1401, [%rd875];
	mul.wide.s32 	%rd876, %r1371, 16;
	add.s64 	%rd877, %rd4, %rd876;
	ld.global.u32 	%r1402, [%rd877];
	setp.lt.s32 	%p386, %r1401, %r1402;
	selp.b32 	%r1403, %r1371, %r1376, %p386;
	selp.b32 	%r1404, %r1376, %r1371, %p386;
	mul.wide.s32 	%rd878, %r1380, 16;
	add.s64 	%rd879, %rd4, %rd878;
	ld.global.u32 	%r1405, [%rd879];
	mul.wide.s32 	%rd880, %r1375, 16;
	add.s64 	%rd881, %rd4, %rd880;
	ld.global.u32 	%r1406, [%rd881];
	setp.lt.s32 	%p387, %r1405, %r1406;
	selp.b32 	%r1407, %r1375, %r1380, %p387;
	selp.b32 	%r1408, %r1380, %r1375, %p387;
	mul.wide.s32 	%rd882, %r1384, 16;
	add.s64 	%rd883, %rd4, %rd882;
	ld.global.u32 	%r1409, [%rd883];
	mul.wide.s32 	%rd884, %r1379, 16;
	add.s64 	%rd885, %rd4, %rd884;
	ld.global.u32 	%r1410, [%rd885];
	setp.lt.s32 	%p388, %r1409, %r1410;
	selp.b32 	%r1411, %r1379, %r1384, %p388;
	selp.b32 	%r1412, %r1384, %r1379, %p388;
	mul.wide.s32 	%rd886, %r1388, 16;
	add.s64 	%rd887, %rd4, %rd886;
	ld.global.u32 	%r1413, [%rd887];
	mul.wide.s32 	%rd888, %r1383, 16;
	add.s64 	%rd889, %rd4, %rd888;
	ld.global.u32 	%r1414, [%rd889];
	setp.lt.s32 	%p389, %r1413, %r1414;
	selp.b32 	%r1415, %r1383, %r1388, %p389;
	selp.b32 	%r1416, %r1388, %r1383, %p389;
	mul.wide.s32 	%rd890, %r1392, 16;
	add.s64 	%rd891, %rd4, %rd890;
	ld.global.u32 	%r1417, [%rd891];
	mul.wide.s32 	%rd892, %r1387, 16;
	add.s64 	%rd893, %rd4, %rd892;
	ld.global.u32 	%r1418, [%rd893];
	setp.lt.s32 	%p390, %r1417, %r1418;
	selp.b32 	%r1419, %r1387, %r1392, %p390;
	selp.b32 	%r1420, %r1392, %r1387, %p390;
	mul.wide.s32 	%rd894, %r1360, 16;
	add.s64 	%rd895, %rd4, %rd894;
	ld.global.u32 	%r1421, [%rd895];
	mul.wide.s32 	%rd896, %r1391, 16;
	add.s64 	%rd897, %rd4, %rd896;
	ld.global.u32 	%r1422, [%rd897];
	setp.lt.s32 	%p391, %r1421, %r1422;
	selp.b32 	%r1423, %r1391, %r1360, %p391;
	selp.b32 	%r1424, %r1360, %r1391, %p391;
	mul.wide.s32 	%rd898, %r1396, 16;
	add.s64 	%rd899, %rd4, %rd898;
	ld.global.u32 	%r1425, [%rd899];
	mul.wide.s32 	%rd900, %r1364, 16;
	add.s64 	%rd901, %rd4, %rd900;
	ld.global.u32 	%r1426, [%rd901];
	setp.lt.s32 	%p392, %r1425, %r1426;
	selp.b32 	%r1427, %r1364, %r1396, %p392;
	selp.b32 	%r1428, %r1396, %r1364, %p392;
	mul.wide.s32 	%rd902, %r1400, 16;
	add.s64 	%rd903, %rd4, %rd902;
	ld.global.u32 	%r1429, [%rd903];
	mul.wide.s32 	%rd904, %r1395, 16;
	add.s64 	%rd905, %rd4, %rd904;
	ld.global.u32 	%r1430, [%rd905];
	setp.lt.s32 	%p393, %r1429, %r1430;
	selp.b32 	%r1431, %r1395, %r1400, %p393;
	selp.b32 	%r1432, %r1400, %r1395, %p393;
	mul.wide.s32 	%rd906, %r1404, 16;
	add.s64 	%rd907, %rd4, %rd906;
	ld.global.u32 	%r1433, [%rd907];
	mul.wide.s32 	%rd908, %r1399, 16;
	add.s64 	%rd909, %rd4, %rd908;
	ld.global.u32 	%r1434, [%rd909];
	setp.lt.s32 	%p394, %r1433, %r1434;
	selp.b32 	%r1435, %r1399, %r1404, %p394;
	selp.b32 	%r1436, %r1404, %r1399, %p394;
	mul.wide.s32 	%rd910, %r1408, 16;
	add.s64 	%rd911, %rd4, %rd910;
	ld.global.u32 	%r1437, [%rd911];
	mul.wide.s32 	%rd912, %r1403, 16;
	add.s64 	%rd913, %rd4, %rd912;
	ld.global.u32 	%r1438, [%rd913];
	setp.lt.s32 	%p395, %r1437, %r1438;
	selp.b32 	%r1439, %r1403, %r1408, %p395;
	selp.b32 	%r1440, %r1408, %r1403, %p395;
	mul.wide.s32 	%rd914, %r1412, 16;
	add.s64 	%rd915, %rd4, %rd914;
	ld.global.u32 	%r1441, [%rd915];
	mul.wide.s32 	%rd916, %r1407, 16;
	add.s64 	%rd917, %rd4, %rd916;
	ld.global.u32 	%r1442, [%rd917];
	setp.lt.s32 	%p396, %r1441, %r1442;
	selp.b32 	%r1443, %r1407, %r1412, %p396;
	selp.b32 	%r1444, %r1412, %r1407, %p396;
	mul.wide.s32 	%rd918, %r1416, 16;
	add.s64 	%rd919, %rd4, %rd918;
	ld.global.u32 	%r1445, [%rd919];
	mul.wide.s32 	%rd920, %r1411, 16;
	add.s64 	%rd921, %rd4, %rd920;
	ld.global.u32 	%r1446, [%rd921];
	setp.lt.s32 	%p397, %r1445, %r1446;
	selp.b32 	%r1447, %r1411, %r1416, %p397;
	selp.b32 	%r1448, %r1416, %r1411, %p397;
	mul.wide.s32 	%rd922, %r1420, 16;
	add.s64 	%rd923, %rd4, %rd922;
	ld.global.u32 	%r1449, [%rd923];
	mul.wide.s32 	%rd924, %r1415, 16;
	add.s64 	%rd925, %rd4, %rd924;
	ld.global.u32 	%r1450, [%rd925];
	setp.lt.s32 	%p398, %r1449, %r1450;
	selp.b32 	%r1451, %r1415, %r1420, %p398;
	selp.b32 	%r1452, %r1420, %r1415, %p398;
	mul.wide.s32 	%rd926, %r1424, 16;
	add.s64 	%rd927, %rd4, %rd926;
	ld.global.u32 	%r1453, [%rd927];
	mul.wide.s32 	%rd928, %r1419, 16;
	add.s64 	%rd929, %rd4, %rd928;
	ld.global.u32 	%r1454, [%rd929];
	setp.lt.s32 	%p399, %r1453, %r1454;
	selp.b32 	%r1455, %r1419, %r1424, %p399;
	selp.b32 	%r1456, %r1424, %r1419, %p399;
	mul.wide.s32 	%rd930, %r1432, 16;
	add.s64 	%rd931, %rd4, %rd930;
	ld.global.u32 	%r1457, [%rd931];
	mul.wide.s32 	%rd932, %r1427, 16;
	add.s64 	%rd933, %rd4, %rd932;
	ld.global.u32 	%r1458, [%rd933];
	setp.lt.s32 	%p400, %r1457, %r1458;
	selp.b32 	%r1459, %r1427, %r1432, %p400;
	selp.b32 	%r1460, %r1432, %r1427, %p400;
	mul.wide.s32 	%rd934, %r1436, 16;
	add.s64 	%rd935, %rd4, %rd934;
	ld.global.u32 	%r1461, [%rd935];
	mul.wide.s32 	%rd936, %r1431, 16;
	add.s64 	%rd937, %rd4, %rd936;
	ld.global.u32 	%r1462, [%rd937];
	setp.lt.s32 	%p401, %r1461, %r1462;
	selp.b32 	%r1463, %r1431, %r1436, %p401;
	selp.b32 	%r1464, %r1436, %r1431, %p401;
	mul.wide.s32 	%rd938, %r1440, 16;
	add.s64 	%rd939, %rd4, %rd938;
	ld.global.u32 	%r1465, [%rd939];
	mul.wide.s32 	%rd940, %r1435, 16;
	add.s64 	%rd941, %rd4, %rd940;
	ld.global.u32 	%r1466, [%rd941];
	setp.lt.s32 	%p402, %r1465, %r1466;
	selp.b32 	%r1467, %r1435, %r1440, %p402;
	selp.b32 	%r1468, %r1440, %r1435, %p402;
	mul.wide.s32 	%rd942, %r1444, 16;
	add.s64 	%rd943, %rd4, %rd942;
	ld.global.u32 	%r1469, [%rd943];
	mul.wide.s32 	%rd944, %r1439, 16;
	add.s64 	%rd945, %rd4, %rd944;
	ld.global.u32 	%r1470, [%rd945];
	setp.lt.s32 	%p403, %r1469, %r1470;
	selp.b32 	%r1471, %r1439, %r1444, %p403;
	selp.b32 	%r1472, %r1444, %r1439, %p403;
	mul.wide.s32 	%rd946, %r1448, 16;
	add.s64 	%rd947, %rd4, %rd946;
	ld.global.u32 	%r1473, [%rd947];
	mul.wide.s32 	%rd948, %r1443, 16;
	add.s64 	%rd949, %rd4, %rd948;
	ld.global.u32 	%r1474, [%rd949];
	setp.lt.s32 	%p404, %r1473, %r1474;
	selp.b32 	%r1475, %r1443, %r1448, %p404;
	selp.b32 	%r1476, %r1448, %r1443, %p404;
	mul.wide.s32 	%rd950, %r1452, 16;
	add.s64 	%rd951, %rd4, %rd950;
	ld.global.u32 	%r1477, [%rd951];
	mul.wide.s32 	%rd952, %r1447, 16;
	add.s64 	%rd953, %rd4, %rd952;
	ld.global.u32 	%r1478, [%rd953];
	setp.lt.s32 	%p405, %r1477, %r1478;
	selp.b32 	%r1479, %r1447, %r1452, %p405;
	selp.b32 	%r1480, %r1452, %r1447, %p405;
	mul.wide.s32 	%rd954, %r1456, 16;
	add.s64 	%rd955, %rd4, %rd954;
	ld.global.u32 	%r1481, [%rd955];
	mul.wide.s32 	%rd956, %r1451, 16;
	add.s64 	%rd957, %rd4, %rd956;
	ld.global.u32 	%r1482, [%rd957];
	setp.lt.s32 	%p406, %r1481, %r1482;
	selp.b32 	%r1483, %r1451, %r1456, %p406;
	selp.b32 	%r1484, %r1456, %r1451, %p406;
	mul.wide.s32 	%rd958, %r1423, 16;
	add.s64 	%rd959, %rd4, %rd958;
	ld.global.u32 	%r1485, [%rd959];
	mul.wide.s32 	%rd960, %r1455, 16;
	add.s64 	%rd961, %rd4, %rd960;
	ld.global.u32 	%r1486, [%rd961];
	setp.lt.s32 	%p407, %r1485, %r1486;
	selp.b32 	%r1487, %r1455, %r1423, %p407;
	selp.b32 	%r1488, %r1423, %r1455, %p407;
	mul.wide.s32 	%rd962, %r1460, 16;
	add.s64 	%rd963, %rd4, %rd962;
	ld.global.u32 	%r1489, [%rd963];
	mul.wide.s32 	%rd964, %r1428, 16;
	add.s64 	%rd965, %rd4, %rd964;
	ld.global.u32 	%r1490, [%rd965];
	setp.lt.s32 	%p408, %r1489, %r1490;
	selp.b32 	%r1491, %r1428, %r1460, %p408;
	selp.b32 	%r1492, %r1460, %r1428, %p408;
	mul.wide.s32 	%rd966, %r1464, 16;
	add.s64 	%rd967, %rd4, %rd966;
	ld.global.u32 	%r1493, [%rd967];
	mul.wide.s32 	%rd968, %r1459, 16;
	add.s64 	%rd969, %rd4, %rd968;
	ld.global.u32 	%r1494, [%rd969];
	setp.lt.s32 	%p409, %r1493, %r1494;
	selp.b32 	%r1495, %r1459, %r1464, %p409;
	selp.b32 	%r1496, %r1464, %r1459, %p409;
	mul.wide.s32 	%rd970, %r1468, 16;
	add.s64 	%rd971, %rd4, %rd970;
	ld.global.u32 	%r1497, [%rd971];
	mul.wide.s32 	%rd972, %r1463, 16;
	add.s64 	%rd973, %rd4, %rd972;
	ld.global.u32 	%r1498, [%rd973];
	setp.lt.s32 	%p410, %r1497, %r1498;
	selp.b32 	%r1499, %r1463, %r1468, %p410;
	selp.b32 	%r1500, %r1468, %r1463, %p410;
	mul.wide.s32 	%rd974, %r1472, 16;
	add.s64 	%rd975, %rd4, %rd974;
	ld.global.u32 	%r1501, [%rd975];
	mul.wide.s32 	%rd976, %r1467, 16;
	add.s64 	%rd977, %rd4, %rd976;
	ld.global.u32 	%r1502, [%rd977];
	setp.lt.s32 	%p411, %r1501, %r1502;
	selp.b32 	%r1503, %r1467, %r1472, %p411;
	selp.b32 	%r1504, %r1472, %r1467, %p411;
	mul.wide.s32 	%rd978, %r1476, 16;
	add.s64 	%rd979, %rd4, %rd978;
	ld.global.u32 	%r1505, [%rd979];
	mul.wide.s32 	%rd980, %r1471, 16;
	add.s64 	%rd981, %rd4, %rd980;
	ld.global.u32 	%r1506, [%rd981];
	setp.lt.s32 	%p412, %r1505, %r1506;
	selp.b32 	%r1507, %r1471, %r1476, %p412;
	selp.b32 	%r1508, %r1476, %r1471, %p412;
	mul.wide.s32 	%rd982, %r1480, 16;
	add.s64 	%rd983, %rd4, %rd982;
	ld.global.u32 	%r1509, [%rd983];
	mul.wide.s32 	%rd984, %r1475, 16;
	add.s64 	%rd985, %rd4, %rd984;
	ld.global.u32 	%r1510, [%rd985];
	setp.lt.s32 	%p413, %r1509, %r1510;
	selp.b32 	%r1511, %r1475, %r1480, %p413;
	selp.b32 	%r1512, %r1480, %r1475, %p413;
	mul.wide.s32 	%rd986, %r1484, 16;
	add.s64 	%rd987, %rd4, %rd986;
	ld.global.u32 	%r1513, [%rd987];
	mul.wide.s32 	%rd988, %r1479, 16;
	add.s64 	%rd989, %rd4, %rd988;
	ld.global.u32 	%r1514, [%rd989];
	setp.lt.s32 	%p414, %r1513, %r1514;
	selp.b32 	%r1515, %r1479, %r1484, %p414;
	selp.b32 	%r1516, %r1484, %r1479, %p414;
	mul.wide.s32 	%rd990, %r1488, 16;
	add.s64 	%rd991, %rd4, %rd990;
	ld.global.u32 	%r1517, [%rd991];
	mul.wide.s32 	%rd992, %r1483, 16;
	add.s64 	%rd993, %rd4, %rd992;
	ld.global.u32 	%r1518, [%rd993];
	setp.lt.s32 	%p415, %r1517, %r1518;
	selp.b32 	%r1519, %r1483, %r1488, %p415;
	selp.b32 	%r1520, %r1488, %r1483, %p415;
	mul.wide.s32 	%rd994, %r1496, 16;
	add.s64 	%rd995, %rd4, %rd994;
	ld.global.u32 	%r1521, [%rd995];
	mul.wide.s32 	%rd996, %r1491, 16;
	add.s64 	%rd997, %rd4, %rd996;
	ld.global.u32 	%r1522, [%rd997];
	setp.lt.s32 	%p416, %r1521, %r1522;
	selp.b32 	%r1523, %r1491, %r1496, %p416;
	selp.b32 	%r1524, %r1496, %r1491, %p416;
	mul.wide.s32 	%rd998, %r1500, 16;
	add.s64 	%rd999, %rd4, %rd998;
	ld.global.u32 	%r1525, [%rd999];
	mul.wide.s32 	%rd1000, %r1495, 16;
	add.s64 	%rd1001, %rd4, %rd1000;
	ld.global.u32 	%r1526, [%rd1001];
	setp.lt.s32 	%p417, %r1525, %r1526;
	selp.b32 	%r1527, %r1495, %r1500, %p417;
	selp.b32 	%r1528, %r1500, %r1495, %p417;
	mul.wide.s32 	%rd1002, %r1504, 16;
	add.s64 	%rd1003, %rd4, %rd1002;
	ld.global.u32 	%r1529, [%rd1003];
	mul.wide.s32 	%rd1004, %r1499, 16;
	add.s64 	%rd1005, %rd4, %rd1004;
	ld.global.u32 	%r1530, [%rd1005];
	setp.lt.s32 	%p418, %r1529, %r1530;
	selp.b32 	%r1531, %r1499, %r1504, %p418;
	selp.b32 	%r1532, %r1504, %r1499, %p418;
	mul.wide.s32 	%rd1006, %r1508, 16;
	add.s64 	%rd1007, %rd4, %rd1006;
	ld.global.u32 	%r1533, [%rd1007];
	mul.wide.s32 	%rd1008, %r1503, 16;
	add.s64 	%rd1009, %rd4, %rd1008;
	ld.global.u32 	%r1534, [%rd1009];
	setp.lt.s32 	%p419, %r1533, %r1534;
	selp.b32 	%r1535, %r1503, %r1508, %p419;
	selp.b32 	%r1536, %r1508, %r1503, %p419;
	mul.wide.s32 	%rd1010, %r1512, 16;
	add.s64 	%rd1011, %rd4, %rd1010;
	ld.global.u32 	%r1537, [%rd1011];
	mul.wide.s32 	%rd1012, %r1507, 16;
	add.s64 	%rd1013, %rd4, %rd1012;
	ld.global.u32 	%r1538, [%rd1013];
	setp.lt.s32 	%p420, %r1537, %r1538;
	selp.b32 	%r1539, %r1507, %r1512, %p420;
	selp.b32 	%r1540, %r1512, %r1507, %p420;
	mul.wide.s32 	%rd1014, %r1516, 16;
	add.s64 	%rd1015, %rd4, %rd1014;
	ld.global.u32 	%r1541, [%rd1015];
	mul.wide.s32 	%rd1016, %r1511, 16;
	add.s64 	%rd1017, %rd4, %rd1016;
	ld.global.u32 	%r1542, [%rd1017];
	setp.lt.s32 	%p421, %r1541, %r1542;
	selp.b32 	%r1543, %r1511, %r1516, %p421;
	selp.b32 	%r1544, %r1516, %r1511, %p421;
	mul.wide.s32 	%rd1018, %r1520, 16;
	add.s64 	%rd1019, %rd4, %rd1018;
	ld.global.u32 	%r1545, [%rd1019];
	mul.wide.s32 	%rd1020, %r1515, 16;
	add.s64 	%rd1021, %rd4, %rd1020;
	ld.global.u32 	%r1546, [%rd1021];
	setp.lt.s32 	%p422, %r1545, %r1546;
	selp.b32 	%r1547, %r1515, %r1520, %p422;
	selp.b32 	%r1548, %r1520, %r1515, %p422;
	mul.wide.s32 	%rd1022, %r1487, 16;
	add.s64 	%rd1023, %rd4, %rd1022;
	ld.global.u32 	%r1549, [%rd1023];
	mul.wide.s32 	%rd1024, %r1519, 16;
	add.s64 	%rd1025, %rd4, %rd1024;
	ld.global.u32 	%r1550, [%rd1025];
	setp.lt.s32 	%p423, %r1549, %r1550;
	selp.b32 	%r1551, %r1519, %r1487, %p423;
	selp.b32 	%r1552, %r1487, %r1519, %p423;
	mul.wide.s32 	%rd1026, %r1524, 16;
	add.s64 	%rd1027, %rd4, %rd1026;
	ld.global.u32 	%r1553, [%rd1027];
	mul.wide.s32 	%rd1028, %r1492, 16;
	add.s64 	%rd1029, %rd4, %rd1028;
	ld.global.u32 	%r1554, [%rd1029];
	setp.lt.s32 	%p424, %r1553, %r1554;
	selp.b32 	%r1555, %r1492, %r1524, %p424;
	selp.b32 	%r1556, %r1524, %r1492, %p424;
	mul.wide.s32 	%rd1030, %r1528, 16;
	add.s64 	%rd1031, %rd4, %rd1030;
	ld.global.u32 	%r1557, [%rd1031];
	mul.wide.s32 	%rd1032, %r1523, 16;
	add.s64 	%rd1033, %rd4, %rd1032;
	ld.global.u32 	%r1558, [%rd1033];
	setp.lt.s32 	%p425, %r1557, %r1558;
	selp.b32 	%r1559, %r1523, %r1528, %p425;
	selp.b32 	%r1560, %r1528, %r1523, %p425;
	mul.wide.s32 	%rd1034, %r1532, 16;
	add.s64 	%rd1035, %rd4, %rd1034;
	ld.global.u32 	%r1561, [%rd1035];
	mul.wide.s32 	%rd1036, %r1527, 16;
	add.s64 	%rd1037, %rd4, %rd1036;
	ld.global.u32 	%r1562, [%rd1037];
	setp.lt.s32 	%p426, %r1561, %r1562;
	selp.b32 	%r1563, %r1527, %r1532, %p426;
	selp.b32 	%r1564, %r1532, %r1527, %p426;
	mul.wide.s32 	%rd1038, %r1536, 16;
	add.s64 	%rd1039, %rd4, %rd1038;
	ld.global.u32 	%r1565, [%rd1039];
	mul.wide.s32 	%rd1040, %r1531, 16;
	add.s64 	%rd1041, %rd4, %rd1040;
	ld.global.u32 	%r1566, [%rd1041];
	setp.lt.s32 	%p427, %r1565, %r1566;
	selp.b32 	%r1567, %r1531, %r1536, %p427;
	selp.b32 	%r1568, %r1536, %r1531, %p427;
	mul.wide.s32 	%rd1042, %r1540, 16;
	add.s64 	%rd1043, %rd4, %rd1042;
	ld.global.u32 	%r1569, [%rd1043];
	mul.wide.s32 	%rd1044, %r1535, 16;
	add.s64 	%rd1045, %rd4, %rd1044;
	ld.global.u32 	%r1570, [%rd1045];
	setp.lt.s32 	%p428, %r1569, %r1570;
	selp.b32 	%r1571, %r1535, %r1540, %p428;
	selp.b32 	%r1572, %r1540, %r1535, %p428;
	mul.wide.s32 	%rd1046, %r1544, 16;
	add.s64 	%rd1047, %rd4, %rd1046;
	ld.global.u32 	%r1573, [%rd1047];
	mul.wide.s32 	%rd1048, %r1539, 16;
	add.s64 	%rd1049, %rd4, %rd1048;
	ld.global.u32 	%r1574, [%rd1049];
	setp.lt.s32 	%p429, %r1573, %r1574;
	selp.b32 	%r1575, %r1539, %r1544, %p429;
	selp.b32 	%r1576, %r1544, %r1539, %p429;
	mul.wide.s32 	%rd1050, %r1548, 16;
	add.s64 	%rd1051, %rd4, %rd1050;
	ld.global.u32 	%r1577, [%rd1051];
	mul.wide.s32 	%rd1052, %r1543, 16;
	add.s64 	%rd1053, %rd4, %rd1052;
	ld.global.u32 	%r1578, [%rd1053];
	setp.lt.s32 	%p430, %r1577, %r1578;
	selp.b32 	%r1579, %r1543, %r1548, %p430;
	selp.b32 	%r1580, %r1548, %r1543, %p430;
	mul.wide.s32 	%rd1054, %r1552, 16;
	add.s64 	%rd1055, %rd4, %rd1054;
	ld.global.u32 	%r1581, [%rd1055];
	mul.wide.s32 	%rd1056, %r1547, 16;
	add.s64 	%rd1057, %rd4, %rd1056;
	ld.global.u32 	%r1582, [%rd1057];
	setp.lt.s32 	%p431, %r1581, %r1582;
	selp.b32 	%r1583, %r1547, %r1552, %p431;
	selp.b32 	%r1584, %r1552, %r1547, %p431;
	mul.wide.s32 	%rd1058, %r1560, 16;
	add.s64 	%rd1059, %rd4, %rd1058;
	ld.global.u32 	%r1585, [%rd1059];
	mul.wide.s32 	%rd1060, %r1555, 16;
	add.s64 	%rd1061, %rd4, %rd1060;
	ld.global.u32 	%r1586, [%rd1061];
	setp.lt.s32 	%p432, %r1585, %r1586;
	selp.b32 	%r1587, %r1555, %r1560, %p432;
	selp.b32 	%r1588, %r1560, %r1555, %p432;
	mul.wide.s32 	%rd1062, %r1564, 16;
	add.s64 	%rd1063, %rd4, %rd1062;
	ld.global.u32 	%r1589, [%rd1063];
	mul.wide.s32 	%rd1064, %r1559, 16;
	add.s64 	%rd1065, %rd4, %rd1064;
	ld.global.u32 	%r1590, [%rd1065];
	setp.lt.s32 	%p433, %r1589, %r1590;
	selp.b32 	%r1591, %r1559, %r1564, %p433;
	selp.b32 	%r1592, %r1564, %r1559, %p433;
	mul.wide.s32 	%rd1066, %r1568, 16;
	add.s64 	%rd1067, %rd4, %rd1066;
	ld.global.u32 	%r1593, [%rd1067];
	mul.wide.s32 	%rd1068, %r1563, 16;
	add.s64 	%rd1069, %rd4, %rd1068;
	ld.global.u32 	%r1594, [%rd1069];
	setp.lt.s32 	%p434, %r1593, %r1594;
	selp.b32 	%r1595, %r1563, %r1568, %p434;
	selp.b32 	%r1596, %r1568, %r1563, %p434;
	mul.wide.s32 	%rd1070, %r1572, 16;
	add.s64 	%rd1071, %rd4, %rd1070;
	ld.global.u32 	%r1597, [%rd1071];
	mul.wide.s32 	%rd1072, %r1567, 16;
	add.s64 	%rd1073, %rd4, %rd1072;
	ld.global.u32 	%r1598, [%rd1073];
	setp.lt.s32 	%p435, %r1597, %r1598;
	selp.b32 	%r1599, %r1567, %r1572, %p435;
	selp.b32 	%r1600, %r1572, %r1567, %p435;
	mul.wide.s32 	%rd1074, %r1576, 16;
	add.s64 	%rd1075, %rd4, %rd1074;
	ld.global.u32 	%r1601, [%rd1075];
	mul.wide.s32 	%rd1076, %r1571, 16;
	add.s64 	%rd1077, %rd4, %rd1076;
	ld.global.u32 	%r1602, [%rd1077];
	setp.lt.s32 	%p436, %r1601, %r1602;
	selp.b32 	%r1603, %r1571, %r1576, %p436;
	selp.b32 	%r1604, %r1576, %r1571, %p436;
	mul.wide.s32 	%rd1078, %r1580, 16;
	add.s64 	%rd1079, %rd4, %rd1078;
	ld.global.u32 	%r1605, [%rd1079];
	mul.wide.s32 	%rd1080, %r1575, 16;
	add.s64 	%rd1081, %rd4, %rd1080;
	ld.global.u32 	%r1606, [%rd1081];
	setp.lt.s32 	%p437, %r1605, %r1606;
	selp.b32 	%r1607, %r1575, %r1580, %p437;
	selp.b32 	%r1608, %r1580, %r1575, %p437;
	mul.wide.s32 	%rd1082, %r1584, 16;
	add.s64 	%rd1083, %rd4, %rd1082;
	ld.global.u32 	%r1609, [%rd1083];
	mul.wide.s32 	%rd1084, %r1579, 16;
	add.s64 	%rd1085, %rd4, %rd1084;
	ld.global.u32 	%r1610, [%rd1085];
	setp.lt.s32 	%p438, %r1609, %r1610;
	selp.b32 	%r1611, %r1579, %r1584, %p438;
	selp.b32 	%r1612, %r1584, %r1579, %p438;
	mul.wide.s32 	%rd1086, %r1551, 16;
	add.s64 	%rd1087, %rd4, %rd1086;
	ld.global.u32 	%r1613, [%rd1087];
	mul.wide.s32 	%rd1088, %r1583, 16;
	add.s64 	%rd1089, %rd4, %rd1088;
	ld.global.u32 	%r1614, [%rd1089];
	setp.lt.s32 	%p439, %r1613, %r1614;
	selp.b32 	%r1615, %r1583, %r1551, %p439;
	selp.b32 	%r1616, %r1551, %r1583, %p439;
	mul.wide.s32 	%rd1090, %r1588, 16;
	add.s64 	%rd1091, %rd4, %rd1090;
	ld.global.u32 	%r1617, [%rd1091];
	mul.wide.s32 	%rd1092, %r1556, 16;
	add.s64 	%rd1093, %rd4, %rd1092;
	ld.global.u32 	%r1618, [%rd1093];
	setp.lt.s32 	%p440, %r1617, %r1618;
	selp.b32 	%r1619, %r1556, %r1588, %p440;
	selp.b32 	%r1620, %r1588, %r1556, %p440;
	mul.wide.s32 	%rd1094, %r1592, 16;
	add.s64 	%rd1095, %rd4, %rd1094;
	ld.global.u32 	%r1621, [%rd1095];
	mul.wide.s32 	%rd1096, %r1587, 16;
	add.s64 	%rd1097, %rd4, %rd1096;
	ld.global.u32 	%r1622, [%rd1097];
	setp.lt.s32 	%p441, %r1621, %r1622;
	selp.b32 	%r1623, %r1587, %r1592, %p441;
	selp.b32 	%r1624, %r1592, %r1587, %p441;
	mul.wide.s32 	%rd1098, %r1596, 16;
	add.s64 	%rd1099, %rd4, %rd1098;
	ld.global.u32 	%r1625, [%rd1099];
	mul.wide.s32 	%rd1100, %r1591, 16;
	add.s64 	%rd1101, %rd4, %rd1100;
	ld.global.u32 	%r1626, [%rd1101];
	setp.lt.s32 	%p442, %r1625, %r1626;
	selp.b32 	%r1627, %r1591, %r1596, %p442;
	selp.b32 	%r1628, %r1596, %r1591, %p442;
	mul.wide.s32 	%rd1102, %r1600, 16;
	add.s64 	%rd1103, %rd4, %rd1102;
	ld.global.u32 	%r1629, [%rd1103];
	mul.wide.s32 	%rd1104, %r1595, 16;
	add.s64 	%rd1105, %rd4, %rd1104;
	ld.global.u32 	%r1630, [%rd1105];
	setp.lt.s32 	%p443, %r1629, %r1630;
	selp.b32 	%r1631, %r1595, %r1600, %p443;
	selp.b32 	%r1632, %r1600, %r1595, %p443;
	mul.wide.s32 	%rd1106, %r1604, 16;
	add.s64 	%rd1107, %rd4, %rd1106;
	ld.global.u32 	%r1633, [%rd1107];
	mul.wide.s32 	%rd1108, %r1599, 16;
	add.s64 	%rd1109, %rd4, %rd1108;
	ld.global.u32 	%r1634, [%rd1109];
	setp.lt.s32 	%p444, %r1633, %r1634;
	selp.b32 	%r1635, %r1599, %r1604, %p444;
	selp.b32 	%r1636, %r1604, %r1599, %p444;
	mul.wide.s32 	%rd1110, %r1608, 16;
	add.s64 	%rd1111, %rd4, %rd1110;
	ld.global.u32 	%r1637, [%rd1111];
	mul.wide.s32 	%rd1112, %r1603, 16;
	add.s64 	%rd1113, %rd4, %rd1112;
	ld.global.u32 	%r1638, [%rd1113];
	setp.lt.s32 	%p445, %r1637, %r1638;
	selp.b32 	%r1639, %r1603, %r1608, %p445;
	selp.b32 	%r1640, %r1608, %r1603, %p445;
	mul.wide.s32 	%rd1114, %r1612, 16;
	add.s64 	%rd1115, %rd4, %rd1114;
	ld.global.u32 	%r1641, [%rd1115];
	mul.wide.s32 	%rd1116, %r1607, 16;
	add.s64 	%rd1117, %rd4, %rd1116;
	ld.global.u32 	%r1642, [%rd1117];
	setp.lt.s32 	%p446, %r1641, %r1642;
	selp.b32 	%r1643, %r1607, %r1612, %p446;
	selp.b32 	%r1644, %r1612, %r1607, %p446;
	mul.wide.s32 	%rd1118, %r1616, 16;
	add.s64 	%rd1119, %rd4, %rd1118;
	ld.global.u32 	%r1645, [%rd1119];
	mul.wide.s32 	%rd1120, %r1611, 16;
	add.s64 	%rd1121, %rd4, %rd1120;
	ld.global.u32 	%r1646, [%rd1121];
	setp.lt.s32 	%p447, %r1645, %r1646;
	selp.b32 	%r1647, %r1611, %r1616, %p447;
	selp.b32 	%r1648, %r1616, %r1611, %p447;
	mul.wide.s32 	%rd1122, %r1624, 16;
	add.s64 	%rd1123, %rd4, %rd1122;
	ld.global.u32 	%r1649, [%rd1123];
	mul.wide.s32 	%rd1124, %r1619, 16;
	add.s64 	%rd1125, %rd4, %rd1124;
	ld.global.u32 	%r1650, [%rd1125];
	setp.lt.s32 	%p448, %r1649, %r1650;
	selp.b32 	%r1651, %r1619, %r1624, %p448;
	selp.b32 	%r1652, %r1624, %r1619, %p448;
	mul.wide.s32 	%rd1126, %r1628, 16;
	add.s64 	%rd1127, %rd4, %rd1126;
	ld.global.u32 	%r1653, [%rd1127];
	mul.wide.s32 	%rd1128, %r1623, 16;
	add.s64 	%rd1129, %rd4, %rd1128;
	ld.global.u32 	%r1654, [%rd1129];
	setp.lt.s32 	%p449, %r1653, %r1654;
	selp.b32 	%r1655, %r1623, %r1628, %p449;
	selp.b32 	%r1656, %r1628, %r1623, %p449;
	mul.wide.s32 	%rd1130, %r1632, 16;
	add.s64 	%rd1131, %rd4, %rd1130;
	ld.global.u32 	%r1657, [%rd1131];
	mul.wide.s32 	%rd1132, %r1627, 16;
	add.s64 	%rd1133, %rd4, %rd1132;
	ld.global.u32 	%r1658, [%rd1133];
	setp.lt.s32 	%p450, %r1657, %r1658;
	selp.b32 	%r1659, %r1627, %r1632, %p450;
	selp.b32 	%r1660, %r1632, %r1627, %p450;
	mul.wide.s32 	%rd1134, %r1636, 16;
	add.s64 	%rd1135, %rd4, %rd1134;
	ld.global.u32 	%r1661, [%rd1135];
	mul.wide.s32 	%rd1136, %r1631, 16;
	add.s64 	%rd1137, %rd4, %rd1136;
	ld.global.u32 	%r1662, [%rd1137];
	setp.lt.s32 	%p451, %r1661, %r1662;
	selp.b32 	%r1663, %r1631, %r1636, %p451;
	selp.b32 	%r1664, %r1636, %r1631, %p451;
	mul.wide.s32 	%rd1138, %r1640, 16;
	add.s64 	%rd1139, %rd4, %rd1138;
	ld.global.u32 	%r1665, [%rd1139];
	mul.wide.s32 	%rd1140, %r1635, 16;
	add.s64 	%rd1141, %rd4, %rd1140;
	ld.global.u32 	%r1666, [%rd1141];
	setp.lt.s32 	%p452, %r1665, %r1666;
	selp.b32 	%r1667, %r1635, %r1640, %p452;
	selp.b32 	%r1668, %r1640, %r1635, %p452;
	mul.wide.s32 	%rd1142, %r1644, 16;
	add.s64 	%rd1143, %rd4, %rd1142;
	ld.global.u32 	%r1669, [%rd1143];
	mul.wide.s32 	%rd1144, %r1639, 16;
	add.s64 	%rd1145, %rd4, %rd1144;
	ld.global.u32 	%r1670, [%rd1145];
	setp.lt.s32 	%p453, %r1669, %r1670;
	selp.b32 	%r1671, %r1639, %r1644, %p453;
	selp.b32 	%r1672, %r1644, %r1639, %p453;
	mul.wide.s32 	%rd1146, %r1648, 16;
	add.s64 	%rd1147, %rd4, %rd1146;
	ld.global.u32 	%r1673, [%rd1147];
	mul.wide.s32 	%rd1148, %r1643, 16;
	add.s64 	%rd1149, %rd4, %rd1148;
	ld.global.u32 	%r1674, [%rd1149];
	setp.lt.s32 	%p454, %r1673, %r1674;
	selp.b32 	%r1675, %r1643, %r1648, %p454;
	selp.b32 	%r1676, %r1648, %r1643, %p454;
	mul.wide.s32 	%rd1150, %r1615, 16;
	add.s64 	%rd1151, %rd4, %rd1150;
	ld.global.u32 	%r1677, [%rd1151];
	mul.wide.s32 	%rd1152, %r1647, 16;
	add.s64 	%rd1153, %rd4, %rd1152;
	ld.global.u32 	%r1678, [%rd1153];
	setp.lt.s32 	%p455, %r1677, %r1678;
	selp.b32 	%r1679, %r1647, %r1615, %p455;
	selp.b32 	%r1680, %r1615, %r1647, %p455;
	mul.wide.s32 	%rd1154, %r1652, 16;
	add.s64 	%rd1155, %rd4, %rd1154;
	ld.global.u32 	%r1681, [%rd1155];
	mul.wide.s32 	%rd1156, %r1620, 16;
	add.s64 	%rd1157, %rd4, %rd1156;
	ld.global.u32 	%r1682, [%rd1157];
	setp.lt.s32 	%p456, %r1681, %r1682;
	selp.b32 	%r1683, %r1620, %r1652, %p456;
	selp.b32 	%r1684, %r1652, %r1620, %p456;
	mul.wide.s32 	%rd1158, %r1656, 16;
	add.s64 	%rd1159, %rd4, %rd1158;
	ld.global.u32 	%r1685, [%rd1159];
	mul.wide.s32 	%rd1160, %r1651, 16;
	add.s64 	%rd1161, %rd4, %rd1160;
	ld.global.u32 	%r1686, [%rd1161];
	setp.lt.s32 	%p457, %r1685, %r1686;
	selp.b32 	%r1687, %r1651, %r1656, %p457;
	selp.b32 	%r1688, %r1656, %r1651, %p457;
	mul.wide.s32 	%rd1162, %r1660, 16;
	add.s64 	%rd1163, %rd4, %rd1162;
	ld.global.u32 	%r1689, [%rd1163];
	mul.wide.s32 	%rd1164, %r1655, 16;
	add.s64 	%rd1165, %rd4, %rd1164;
	ld.global.u32 	%r1690, [%rd1165];
	setp.lt.s32 	%p458, %r1689, %r1690;
	selp.b32 	%r1691, %r1655, %r1660, %p458;
	selp.b32 	%r1692, %r1660, %r1655, %p458;
	mul.wide.s32 	%rd1166, %r1664, 16;
	add.s64 	%rd1167, %rd4, %rd1166;
	ld.global.u32 	%r1693, [%rd1167];
	mul.wide.s32 	%rd1168, %r1659, 16;
	add.s64 	%rd1169, %rd4, %rd1168;
	ld.global.u32 	%r1694, [%rd1169];
	setp.lt.s32 	%p459, %r1693, %r1694;
	selp.b32 	%r1695, %r1659, %r1664, %p459;
	selp.b32 	%r1696, %r1664, %r1659, %p459;
	mul.wide.s32 	%rd1170, %r1668, 16;
	add.s64 	%rd1171, %rd4, %rd1170;
	ld.global.u32 	%r1697, [%rd1171];
	mul.wide.s32 	%rd1172, %r1663, 16;
	add.s64 	%rd1173, %rd4, %rd1172;
	ld.global.u32 	%r1698, [%rd1173];
	setp.lt.s32 	%p460, %r1697, %r1698;
	selp.b32 	%r1699, %r1663, %r1668, %p460;
	selp.b32 	%r1700, %r1668, %r1663, %p460;
	mul.wide.s32 	%rd1174, %r1672, 16;
	add.s64 	%rd1175, %rd4, %rd1174;
	ld.global.u32 	%r1701, [%rd1175];
	mul.wide.s32 	%rd1176, %r1667, 16;
	add.s64 	%rd1177, %rd4, %rd1176;
	ld.global.u32 	%r1702, [%rd1177];
	setp.lt.s32 	%p461, %r1701, %r1702;
	selp.b32 	%r1703, %r1667, %r1672, %p461;
	selp.b32 	%r1704, %r1672, %r1667, %p461;
	mul.wide.s32 	%rd1178, %r1676, 16;
	add.s64 	%rd1179, %rd4, %rd1178;
	ld.global.u32 	%r1705, [%rd1179];
	mul.wide.s32 	%rd1180, %r1671, 16;
	add.s64 	%rd1181, %rd4, %rd1180;
	ld.global.u32 	%r1706, [%rd1181];
	setp.lt.s32 	%p462, %r1705, %r1706;
	selp.b32 	%r1707, %r1671, %r1676, %p462;
	selp.b32 	%r1708, %r1676, %r1671, %p462;
	mul.wide.s32 	%rd1182, %r1680, 16;
	add.s64 	%rd1183, %rd4, %rd1182;
	ld.global.u32 	%r1709, [%rd1183];
	mul.wide.s32 	%rd1184, %r1675, 16;
	add.s64 	%rd1185, %rd4, %rd1184;
	ld.global.u32 	%r1710, [%rd1185];
	setp.lt.s32 	%p463, %r1709, %r1710;
	selp.b32 	%r1711, %r1675, %r1680, %p463;
	selp.b32 	%r1712, %r1680, %r1675, %p463;
	mul.wide.s32 	%rd1186, %r1688, 16;
	add.s64 	%rd1187, %rd4, %rd1186;
	ld.global.u32 	%r1713, [%rd1187];
	mul.wide.s32 	%rd1188, %r1683, 16;
	add.s64 	%rd1189, %rd4, %rd1188;
	ld.global.u32 	%r1714, [%rd1189];
	setp.lt.s32 	%p464, %r1713, %r1714;
	selp.b32 	%r1715, %r1683, %r1688, %p464;
	selp.b32 	%r1716, %r1688, %r1683, %p464;
	mul.wide.s32 	%rd1190, %r1692, 16;
	add.s64 	%rd1191, %rd4, %rd1190;
	ld.global.u32 	%r1717, [%rd1191];
	mul.wide.s32 	%rd1192, %r1687, 16;
	add.s64 	%rd1193, %rd4, %rd1192;
	ld.global.u32 	%r1718, [%rd1193];
	setp.lt.s32 	%p465, %r1717, %r1718;
	selp.b32 	%r1719, %r1687, %r1692, %p465;
	selp.b32 	%r1720, %r1692, %r1687, %p465;
	mul.wide.s32 	%rd1194, %r1696, 16;
	add.s64 	%rd1195, %rd4, %rd1194;
	ld.global.u32 	%r1721, [%rd1195];
	mul.wide.s32 	%rd1196, %r1691, 16;
	add.s64 	%rd1197, %rd4, %rd1196;
	ld.global.u32 	%r1722, [%rd1197];
	setp.lt.s32 	%p466, %r1721, %r1722;
	selp.b32 	%r1723, %r1691, %r1696, %p466;
	selp.b32 	%r1724, %r1696, %r1691, %p466;
	mul.wide.s32 	%rd1198, %r1700, 16;
	add.s64 	%rd1199, %rd4, %rd1198;
	ld.global.u32 	%r1725, [%rd1199];
	mul.wide.s32 	%rd1200, %r1695, 16;
	add.s64 	%rd1201, %rd4, %rd1200;
	ld.global.u32 	%r1726, [%rd1201];
	setp.lt.s32 	%p467, %r1725, %r1726;
	selp.b32 	%r1727, %r1695, %r1700, %p467;
	selp.b32 	%r1728, %r1700, %r1695, %p467;
	mul.wide.s32 	%rd1202, %r1704, 16;
	add.s64 	%rd1203, %rd4, %rd1202;
	ld.global.u32 	%r1729, [%rd1203];
	mul.wide.s32 	%rd1204, %r1699, 16;
	add.s64 	%rd1205, %rd4, %rd1204;
	ld.global.u32 	%r1730, [%rd1205];
	setp.lt.s32 	%p468, %r1729, %r1730;
	selp.b32 	%r1731, %r1699, %r1704, %p468;
	selp.b32 	%r1732, %r1704, %r1699, %p468;
	mul.wide.s32 	%rd1206, %r1708, 16;
	add.s64 	%rd1207, %rd4, %rd1206;
	ld.global.u32 	%r1733, [%rd1207];
	mul.wide.s32 	%rd1208, %r1703, 16;
	add.s64 	%rd1209, %rd4, %rd1208;
	ld.global.u32 	%r1734, [%rd1209];
	setp.lt.s32 	%p469, %r1733, %r1734;
	selp.b32 	%r1735, %r1703, %r1708, %p469;
	selp.b32 	%r1736, %r1708, %r1703, %p469;
	mul.wide.s32 	%rd1210, %r1712, 16;
	add.s64 	%rd1211, %rd4, %rd1210;
	ld.global.u32 	%r1737, [%rd1211];
	mul.wide.s32 	%rd1212, %r1707, 16;
	add.s64 	%rd1213, %rd4, %rd1212;
	ld.global.u32 	%r1738, [%rd1213];
	setp.lt.s32 	%p470, %r1737, %r1738;
	selp.b32 	%r1739, %r1707, %r1712, %p470;
	selp.b32 	%r1740, %r1712, %r1707, %p470;
	mul.wide.s32 	%rd1214, %r1679, 16;
	add.s64 	%rd1215, %rd4, %rd1214;
	ld.global.u32 	%r1741, [%rd1215];
	mul.wide.s32 	%rd1216, %r1711, 16;
	add.s64 	%rd1217, %rd4, %rd1216;
	ld.global.u32 	%r1742, [%rd1217];
	setp.lt.s32 	%p471, %r1741, %r1742;
	selp.b32 	%r1743, %r1711, %r1679, %p471;
	selp.b32 	%r1744, %r1679, %r1711, %p471;
	mul.wide.s32 	%rd1218, %r1716, 16;
	add.s64 	%rd1219, %rd4, %rd1218;
	ld.global.u32 	%r1745, [%rd1219];
	mul.wide.s32 	%rd1220, %r1684, 16;
	add.s64 	%rd1221, %rd4, %rd1220;
	ld.global.u32 	%r1746, [%rd1221];
	setp.lt.s32 	%p472, %r1745, %r1746;
	selp.b32 	%r1747, %r1684, %r1716, %p472;
	selp.b32 	%r1748, %r1716, %r1684, %p472;
	mul.wide.s32 	%rd1222, %r1720, 16;
	add.s64 	%rd1223, %rd4, %rd1222;
	ld.global.u32 	%r1749, [%rd1223];
	mul.wide.s32 	%rd1224, %r1715, 16;
	add.s64 	%rd1225, %rd4, %rd1224;
	ld.global.u32 	%r1750, [%rd1225];
	setp.lt.s32 	%p473, %r1749, %r1750;
	selp.b32 	%r1751, %r1715, %r1720, %p473;
	selp.b32 	%r1752, %r1720, %r1715, %p473;
	mul.wide.s32 	%rd1226, %r1724, 16;
	add.s64 	%rd1227, %rd4, %rd1226;
	ld.global.u32 	%r1753, [%rd1227];
	mul.wide.s32 	%rd1228, %r1719, 16;
	add.s64 	%rd1229, %rd4, %rd1228;
	ld.global.u32 	%r1754, [%rd1229];
	setp.lt.s32 	%p474, %r1753, %r1754;
	selp.b32 	%r1755, %r1719, %r1724, %p474;
	selp.b32 	%r1756, %r1724, %r1719, %p474;
	mul.wide.s32 	%rd1230, %r1728, 16;
	add.s64 	%rd1231, %rd4, %rd1230;
	ld.global.u32 	%r1757, [%rd1231];
	mul.wide.s32 	%rd1232, %r1723, 16;
	add.s64 	%rd1233, %rd4, %rd1232;
	ld.global.u32 	%r1758, [%rd1233];
	setp.lt.s32 	%p475, %r1757, %r1758;
	selp.b32 	%r1759, %r1723, %r1728, %p475;
	selp.b32 	%r1760, %r1728, %r1723, %p475;
	mul.wide.s32 	%rd1234, %r1732, 16;
	add.s64 	%rd1235, %rd4, %rd1234;
	ld.global.u32 	%r1761, [%rd1235];
	mul.wide.s32 	%rd1236, %r1727, 16;
	add.s64 	%rd1237, %rd4, %rd1236;
	ld.global.u32 	%r1762, [%rd1237];
	setp.lt.s32 	%p476, %r1761, %r1762;
	selp.b32 	%r1763, %r1727, %r1732, %p476;
	selp.b32 	%r1764, %r1732, %r1727, %p476;
	mul.wide.s32 	%rd1238, %r1736, 16;
	add.s64 	%rd1239, %rd4, %rd1238;
	ld.global.u32 	%r1765, [%rd1239];
	mul.wide.s32 	%rd1240, %r1731, 16;
	add.s64 	%rd1241, %rd4, %rd1240;
	ld.global.u32 	%r1766, [%rd1241];
	setp.lt.s32 	%p477, %r1765, %r1766;
	selp.b32 	%r1767, %r1731, %r1736, %p477;
	selp.b32 	%r1768, %r1736, %r1731, %p477;
	mul.wide.s32 	%rd1242, %r1740, 16;
	add.s64 	%rd1243, %rd4, %rd1242;
	ld.global.u32 	%r1769, [%rd1243];
	mul.wide.s32 	%rd1244, %r1735, 16;
	add.s64 	%rd1245, %rd4, %rd1244;
	ld.global.u32 	%r1770, [%rd1245];
	setp.lt.s32 	%p478, %r1769, %r1770;
	selp.b32 	%r1771, %r1735, %r1740, %p478;
	selp.b32 	%r1772, %r1740, %r1735, %p478;
	mul.wide.s32 	%rd1246, %r1744, 16;
	add.s64 	%rd1247, %rd4, %rd1246;
	ld.global.u32 	%r1773, [%rd1247];
	mul.wide.s32 	%rd1248, %r1739, 16;
	add.s64 	%rd1249, %rd4, %rd1248;
	ld.global.u32 	%r1774, [%rd1249];
	setp.lt.s32 	%p479, %r1773, %r1774;
	selp.b32 	%r1775, %r1739, %r1744, %p479;
	selp.b32 	%r1776, %r1744, %r1739, %p479;
	mul.wide.s32 	%rd1250, %r1752, 16;
	add.s64 	%rd1251, %rd4, %rd1250;
	ld.global.u32 	%r1777, [%rd1251];
	mul.wide.s32 	%rd1252, %r1747, 16;
	add.s64 	%rd1253, %rd4, %rd1252;
	ld.global.u32 	%r1778, [%rd1253];
	setp.lt.s32 	%p480, %r1777, %r1778;
	selp.b32 	%r1779, %r1747, %r1752, %p480;
	selp.b32 	%r1780, %r1752, %r1747, %p480;
	mul.wide.s32 	%rd1254, %r1756, 16;
	add.s64 	%rd1255, %rd4, %rd1254;
	ld.global.u32 	%r1781, [%rd1255];
	mul.wide.s32 	%rd1256, %r1751, 16;
	add.s64 	%rd1257, %rd4, %rd1256;
	ld.global.u32 	%r1782, [%rd1257];
	setp.lt.s32 	%p481, %r1781, %r1782;
	selp.b32 	%r1783, %r1751, %r1756, %p481;
	selp.b32 	%r1784, %r1756, %r1751, %p481;
	mul.wide.s32 	%rd1258, %r1760, 16;
	add.s64 	%rd1259, %rd4, %rd1258;
	ld.global.u32 	%r1785, [%rd1259];
	mul.wide.s32 	%rd1260, %r1755, 16;
	add.s64 	%rd1261, %rd4, %rd1260;
	ld.global.u32 	%r1786, [%rd1261];
	setp.lt.s32 	%p482, %r1785, %r1786;
	selp.b32 	%r1787, %r1755, %r1760, %p482;
	selp.b32 	%r1788, %r1760, %r1755, %p482;
	mul.wide.s32 	%rd1262, %r1764, 16;
	add.s64 	%rd1263, %rd4, %rd1262;
	ld.global.u32 	%r1789, [%rd1263];
	mul.wide.s32 	%rd1264, %r1759, 16;
	add.s64 	%rd1265, %rd4, %rd1264;
	ld.global.u32 	%r1790, [%rd1265];
	setp.lt.s32 	%p483, %r1789, %r1790;
	selp.b32 	%r1791, %r1759, %r1764, %p483;
	selp.b32 	%r1792, %r1764, %r1759, %p483;
	mul.wide.s32 	%rd1266, %r1768, 16;
	add.s64 	%rd1267, %rd4, %rd1266;
	ld.global.u32 	%r1793, [%rd1267];
	mul.wide.s32 	%rd1268, %r1763, 16;
	add.s64 	%rd1269, %rd4, %rd1268;
	ld.global.u32 	%r1794, [%rd1269];
	setp.lt.s32 	%p484, %r1793, %r1794;
	selp.b32 	%r1795, %r1763, %r1768, %p484;
	selp.b32 	%r1796, %r1768, %r1763, %p484;
	mul.wide.s32 	%rd1270, %r1772, 16;
	add.s64 	%rd1271, %rd4, %rd1270;
	ld.global.u32 	%r1797, [%rd1271];
	mul.wide.s32 	%rd1272, %r1767, 16;
	add.s64 	%rd1273, %rd4, %rd1272;
	ld.global.u32 	%r1798, [%rd1273];
	setp.lt.s32 	%p485, %r1797, %r1798;
	selp.b32 	%r1799, %r1767, %r1772, %p485;
	selp.b32 	%r1800, %r1772, %r1767, %p485;
	mul.wide.s32 	%rd1274, %r1776, 16;
	add.s64 	%rd1275, %rd4, %rd1274;
	ld.global.u32 	%r1801, [%rd1275];
	mul.wide.s32 	%rd1276, %r1771, 16;
	add.s64 	%rd1277, %rd4, %rd1276;
	ld.global.u32 	%r1802, [%rd1277];
	setp.lt.s32 	%p486, %r1801, %r1802;
	selp.b32 	%r1803, %r1771, %r1776, %p486;
	selp.b32 	%r1804, %r1776, %r1771, %p486;
	mul.wide.s32 	%rd1278, %r1743, 16;
	add.s64 	%rd1279, %rd4, %rd1278;
	ld.global.u32 	%r1805, [%rd1279];
	mul.wide.s32 	%rd1280, %r1775, 16;
	add.s64 	%rd1281, %rd4, %rd1280;
	ld.global.u32 	%r1806, [%rd1281];
	setp.lt.s32 	%p487, %r1805, %r1806;
	selp.b32 	%r1807, %r1775, %r1743, %p487;
	selp.b32 	%r1808, %r1743, %r1775, %p487;
	mul.wide.s32 	%rd1282, %r1780, 16;
	add.s64 	%rd1283, %rd4, %rd1282;
	ld.global.u32 	%r1809, [%rd1283];
	mul.wide.s32 	%rd1284, %r1748, 16;
	add.s64 	%rd1285, %rd4, %rd1284;
	ld.global.u32 	%r1810, [%rd1285];
	setp.lt.s32 	%p488, %r1809, %r1810;
	selp.b32 	%r1811, %r1748, %r1780, %p488;
	selp.b32 	%r1812, %r1780, %r1748, %p488;
	mul.wide.s32 	%rd1286, %r1784, 16;
	add.s64 	%rd1287, %rd4, %rd1286;
	ld.global.u32 	%r1813, [%rd1287];
	mul.wide.s32 	%rd1288, %r1779, 16;
	add.s64 	%rd1289, %rd4, %rd1288;
	ld.global.u32 	%r1814, [%rd1289];
	setp.lt.s32 	%p489, %r1813, %r1814;
	selp.b32 	%r1815, %r1779, %r1784, %p489;
	selp.b32 	%r1816, %r1784, %r1779, %p489;
	mul.wide.s32 	%rd1290, %r1788, 16;
	add.s64 	%rd1291, %rd4, %rd1290;
	ld.global.u32 	%r1817, [%rd1291];
	mul.wide.s32 	%rd1292, %r1783, 16;
	add.s64 	%rd1293, %rd4, %rd1292;
	ld.global.u32 	%r1818, [%rd1293];
	setp.lt.s32 	%p490, %r1817, %r1818;
	selp.b32 	%r1819, %r1783, %r1788, %p490;
	selp.b32 	%r1820, %r1788, %r1783, %p490;
	mul.wide.s32 	%rd1294, %r1792, 16;
	add.s64 	%rd1295, %rd4, %rd1294;
	ld.global.u32 	%r1821, [%rd1295];
	mul.wide.s32 	%rd1296, %r1787, 16;
	add.s64 	%rd1297, %rd4, %rd1296;
	ld.global.u32 	%r1822, [%rd1297];
	setp.lt.s32 	%p491, %r1821, %r1822;
	selp.b32 	%r1823, %r1787, %r1792, %p491;
	selp.b32 	%r1824, %r1792, %r1787, %p491;
	mul.wide.s32 	%rd1298, %r1796, 16;
	add.s64 	%rd1299, %rd4, %rd1298;
	ld.global.u32 	%r1825, [%rd1299];
	mul.wide.s32 	%rd1300, %r1791, 16;
	add.s64 	%rd1301, %rd4, %rd1300;
	ld.global.u32 	%r1826, [%rd1301];
	setp.lt.s32 	%p492, %r1825, %r1826;
	selp.b32 	%r1827, %r1791, %r1796, %p492;
	selp.b32 	%r1828, %r1796, %r1791, %p492;
	mul.wide.s32 	%rd1302, %r1800, 16;
	add.s64 	%rd1303, %rd4, %rd1302;
	ld.global.u32 	%r1829, [%rd1303];
	mul.wide.s32 	%rd1304, %r1795, 16;
	add.s64 	%rd1305, %rd4, %rd1304;
	ld.global.u32 	%r1830, [%rd1305];
	setp.lt.s32 	%p493, %r1829, %r1830;
	selp.b32 	%r1831, %r1795, %r1800, %p493;
	selp.b32 	%r1832, %r1800, %r1795, %p493;
	mul.wide.s32 	%rd1306, %r1804, 16;
	add.s64 	%rd1307, %rd4, %rd1306;
	ld.global.u32 	%r1833, [%rd1307];
	mul.wide.s32 	%rd1308, %r1799, 16;
	add.s64 	%rd1309, %rd4, %rd1308;
	ld.global.u32 	%r1834, [%rd1309];
	setp.lt.s32 	%p494, %r1833, %r1834;
	selp.b32 	%r1835, %r1799, %r1804, %p494;
	selp.b32 	%r1836, %r1804, %r1799, %p494;
	mul.wide.s32 	%rd1310, %r1808, 16;
	add.s64 	%rd1311, %rd4, %rd1310;
	ld.global.u32 	%r1837, [%rd1311];
	mul.wide.s32 	%rd1312, %r1803, 16;
	add.s64 	%rd1313, %rd4, %rd1312;
	ld.global.u32 	%r1838, [%rd1313];
	setp.lt.s32 	%p495, %r1837, %r1838;
	selp.b32 	%r1839, %r1803, %r1808, %p495;
	selp.b32 	%r1840, %r1808, %r1803, %p495;
	mul.wide.s32 	%rd1314, %r1816, 16;
	add.s64 	%rd1315, %rd4, %rd1314;
	ld.global.u32 	%r1841, [%rd1315];
	mul.wide.s32 	%rd1316, %r1811, 16;
	add.s64 	%rd1317, %rd4, %rd1316;
	ld.global.u32 	%r1842, [%rd1317];
	setp.lt.s32 	%p496, %r1841, %r1842;
	selp.b32 	%r1843, %r1811, %r1816, %p496;
	selp.b32 	%r1844, %r1816, %r1811, %p496;
	mul.wide.s32 	%rd1318, %r1820, 16;
	add.s64 	%rd1319, %rd4, %rd1318;
	ld.global.u32 	%r1845, [%rd1319];
	mul.wide.s32 	%rd1320, %r1815, 16;
	add.s64 	%rd1321, %rd4, %rd1320;
	ld.global.u32 	%r1846, [%rd1321];
	setp.lt.s32 	%p497, %r1845, %r1846;
	selp.b32 	%r1847, %r1815, %r1820, %p497;
	selp.b32 	%r1848, %r1820, %r1815, %p497;
	mul.wide.s32 	%rd1322, %r1824, 16;
	add.s64 	%rd1323, %rd4, %rd1322;
	ld.global.u32 	%r1849, [%rd1323];
	mul.wide.s32 	%rd1324, %r1819, 16;
	add.s64 	%rd1325, %rd4, %rd1324;
	ld.global.u32 	%r1850, [%rd1325];
	setp.lt.s32 	%p498, %r1849, %r1850;
	selp.b32 	%r1851, %r1819, %r1824, %p498;
	selp.b32 	%r1852, %r1824, %r1819, %p498;
	mul.wide.s32 	%rd1326, %r1828, 16;
	add.s64 	%rd1327, %rd4, %rd1326;
	ld.global.u32 	%r1853, [%rd1327];
	mul.wide.s32 	%rd1328, %r1823, 16;
	add.s64 	%rd1329, %rd4, %rd1328;
	ld.global.u32 	%r1854, [%rd1329];
	setp.lt.s32 	%p499, %r1853, %r1854;
	selp.b32 	%r1855, %r1823, %r1828, %p499;
	selp.b32 	%r1856, %r1828, %r1823, %p499;
	mul.wide.s32 	%rd1330, %r1832, 16;
	add.s64 	%rd1331, %rd4, %rd1330;
	ld.global.u32 	%r1857, [%rd1331];
	mul.wide.s32 	%rd1332, %r1827, 16;
	add.s64 	%rd1333, %rd4, %rd1332;
	ld.global.u32 	%r1858, [%rd1333];
	setp.lt.s32 	%p500, %r1857, %r1858;
	selp.b32 	%r1859, %r1827, %r1832, %p500;
	selp.b32 	%r1860, %r1832, %r1827, %p500;
	mul.wide.s32 	%rd1334, %r1836, 16;
	add.s64 	%rd1335, %rd4, %rd1334;
	ld.global.u32 	%r1861, [%rd1335];
	mul.wide.s32 	%rd1336, %r1831, 16;
	add.s64 	%rd1337, %rd4, %rd1336;
	ld.global.u32 	%r1862, [%rd1337];
	setp.lt.s32 	%p501, %r1861, %r1862;
	selp.b32 	%r1863, %r1831, %r1836, %p501;
	selp.b32 	%r1864, %r1836, %r1831, %p501;
	mul.wide.s32 	%rd1338, %r1840, 16;
	add.s64 	%rd1339, %rd4, %rd1338;
	ld.global.u32 	%r1865, [%rd1339];
	mul.wide.s32 	%rd1340, %r1835, 16;
	add.s64 	%rd1341, %rd4, %rd1340;
	ld.global.u32 	%r1866, [%rd1341];
	setp.lt.s32 	%p502, %r1865, %r1866;
	selp.b32 	%r1867, %r1835, %r1840, %p502;
	selp.b32 	%r1868, %r1840, %r1835, %p502;
	mul.wide.s32 	%rd1342, %r1807, 16;
	add.s64 	%rd1343, %rd4, %rd1342;
	ld.global.u32 	%r1869, [%rd1343];
	mul.wide.s32 	%rd1344, %r1839, 16;
	add.s64 	%rd1345, %rd4, %rd1344;
	ld.global.u32 	%r1870, [%rd1345];
	setp.lt.s32 	%p503, %r1869, %r1870;
	selp.b32 	%r2175, %r1839, %r1807, %p503;
	selp.b32 	%r1871, %r1807, %r1839, %p503;
	mul.wide.s32 	%rd1346, %r1844, 16;
	add.s64 	%rd1347, %rd4, %rd1346;
	ld.global.u32 	%r1872, [%rd1347];
	mul.wide.s32 	%rd1348, %r1812, 16;
	add.s64 	%rd1349, %rd4, %rd1348;
	ld.global.u32 	%r1873, [%rd1349];
	setp.lt.s32 	%p504, %r1872, %r1873;
	selp.b32 	%r2137, %r1812, %r1844, %p504;
	selp.b32 	%r2138, %r1844, %r1812, %p504;
	mul.wide.s32 	%rd1350, %r1848, 16;
	add.s64 	%rd1351, %rd4, %rd1350;
	ld.global.u32 	%r1874, [%rd1351];
	mul.wide.s32 	%rd1352, %r1843, 16;
	add.s64 	%rd1353, %rd4, %rd1352;
	ld.global.u32 	%r1875, [%rd1353];
	setp.lt.s32 	%p505, %r1874, %r1875;
	selp.b32 	%r2135, %r1843, %r1848, %p505;
	selp.b32 	%r2136, %r1848, %r1843, %p505;
	mul.wide.s32 	%rd1354, %r1852, 16;
	add.s64 	%rd1355, %rd4, %rd1354;
	ld.global.u32 	%r1876, [%rd1355];
	mul.wide.s32 	%rd1356, %r1847, 16;
	add.s64 	%rd1357, %rd4, %rd1356;
	ld.global.u32 	%r1877, [%rd1357];
	setp.lt.s32 	%p506, %r1876, %r1877;
	selp.b32 	%r2133, %r1847, %r1852, %p506;
	selp.b32 	%r2134, %r1852, %r1847, %p506;
	mul.wide.s32 	%rd1358, %r1856, 16;
	add.s64 	%rd1359, %rd4, %rd1358;
	ld.global.u32 	%r1878, [%rd1359];
	mul.wide.s32 	%rd1360, %r1851, 16;
	add.s64 	%rd1361, %rd4, %rd1360;
	ld.global.u32 	%r1879, [%rd1361];
	setp.lt.s32 	%p507, %r1878, %r1879;
	selp.b32 	%r2131, %r1851, %r1856, %p507;
	selp.b32 	%r2132, %r1856, %r1851, %p507;
	mul.wide.s32 	%rd1362, %r1860, 16;
	add.s64 	%rd1363, %rd4, %rd1362;
	ld.global.u32 	%r1880, [%rd1363];
	mul.wide.s32 	%rd1364, %r1855, 16;
	add.s64 	%rd1365, %rd4, %rd1364;
	ld.global.u32 	%r1881, [%rd1365];
	setp.lt.s32 	%p508, %r1880, %r1881;
	selp.b32 	%r2129, %r1855, %r1860, %p508;
	selp.b32 	%r2130, %r1860, %r1855, %p508;
	mul.wide.s32 	%rd1366, %r1864, 16;
	add.s64 	%rd1367, %rd4, %rd1366;
	ld.global.u32 	%r1882, [%rd1367];
	mul.wide.s32 	%rd1368, %r1859, 16;
	add.s64 	%rd1369, %rd4, %rd1368;
	ld.global.u32 	%r1883, [%rd1369];
	setp.lt.s32 	%p509, %r1882, %r1883;
	selp.b32 	%r2127, %r1859, %r1864, %p509;
	selp.b32 	%r2128, %r1864, %r1859, %p509;
	mul.wide.s32 	%rd1370, %r1868, 16;
	add.s64 	%rd1371, %rd4, %rd1370;
	ld.global.u32 	%r1884, [%rd1371];
	mul.wide.s32 	%rd1372, %r1863, 16;
	add.s64 	%rd1373, %rd4, %rd1372;
	ld.global.u32 	%r1885, [%rd1373];
	setp.lt.s32 	%p510, %r1884, %r1885;
	selp.b32 	%r2125, %r1863, %r1868, %p510;
	selp.b32 	%r2126, %r1868, %r1863, %p510;
	mul.wide.s32 	%rd1374, %r1871, 16;
	add.s64 	%rd1375, %rd4, %rd1374;
	ld.global.u32 	%r1886, [%rd1375];
	mul.wide.s32 	%rd1376, %r1867, 16;
	add.s64 	%rd1377, %rd4, %rd1376;
	ld.global.u32 	%r1887, [%rd1377];
	setp.lt.s32 	%p511, %r1886, %r1887;
	selp.b32 	%r2123, %r1867, %r1871, %p511;
	selp.b32 	%r2124, %r1871, %r1867, %p511;
	mad.lo.s32 	%r24, %r2, 68, %r1342;
	mov.b32 	%r2139, 2;
$L__BB7_2:
	mov.u32 	%r42, %r2139;
	bar.sync 	0;
	add.s32 	%r1888, %r42, -1;
	shr.u32 	%r1889, %r42, 1;
	st.shared.u32 	[%r24], %r2138;
	st.shared.u32 	[%r24+4], %r2137;
	st.shared.u32 	[%r24+8], %r2136;
	st.shared.u32 	[%r24+12], %r2135;
	st.shared.u32 	[%r24+16], %r2134;
	st.shared.u32 	[%r24+20], %r2133;
	st.shared.u32 	[%r24+24], %r2132;
	st.shared.u32 	[%r24+28], %r2131;
	st.shared.u32 	[%r24+32], %r2130;
	st.shared.u32 	[%r24+36], %r2129;
	st.shared.u32 	[%r24+40], %r2128;
	st.shared.u32 	[%r24+44], %r2127;
	st.shared.u32 	[%r24+48], %r2126;
	st.shared.u32 	[%r24+52], %r2125;
	st.shared.u32 	[%r24+56], %r2124;
	st.shared.u32 	[%r24+60], %r2123;
	st.shared.u32 	[%r24+64], %r2175;
	bar.sync 	0;
	neg.s32 	%r1890, %r42;
	and.b32  	%r1891, %r2, %r1890;
	mul.lo.s32 	%r1892, %r1891, 17;
	mul.lo.s32 	%r1893, %r1889, 17;
	and.b32  	%r1894, %r1888, %r2;
	mul.lo.s32 	%r1895, %r1894, 17;
	min.u32 	%r43, %r1895, 4352;
	min.u32 	%r44, %r1892, 4352;
	add.s32 	%r1896, %r44, %r1893;
	min.u32 	%r45, %r1896, 4352;
	add.s32 	%r1897, %r45, %r1893;
	min.u32 	%r46, %r1897, 4352;
	sub.s32 	%r1898, %r45, %r44;
	sub.s32 	%r1899, %r46, %r45;
	setp.lt.s32 	%p512, %r43, %r1899;
	sub.s32 	%r1900, %r43, %r1899;
	selp.b32 	%r2142, 0, %r1900, %p512;
	min.s32 	%r2140, %r1898, %r43;
	setp.ge.s32 	%p513, %r2142, %r2140;
	@%p513 bra 	$L__BB7_5;
	add.s32 	%r49, %r45, %r43;
$L__BB7_4:
	sub.s32 	%r1901, %r2140, %r2142;
	shr.u32 	%r1902, %r1901, 31;
	add.s32 	%r1903, %r1901, %r1902;
	shr.s32 	%r1904, %r1903, 1;
	add.s32 	%r1905, %r1904, %r2142;
	add.s32 	%r1906, %r1905, %r44;
	shl.b32 	%r1907, %r1906, 2;
	mov.u32 	%r1908, _ZZN3cub18CUB_300001_SM_10006detail10merge_sort30DeviceMergeSortBlockSortKernelINS2_10policy_hubIN6thrust24THRUST_300001_SM_1000_NS6detail15normal_iteratorINS6_10device_ptrIiEEEEE9Policy600ESB_PNS0_8NullTypeESB_SF_j18CompareIndicesByMtiSE_EEvbT0_T1_T2_T3_T4_PT6_PT7_T5_NS1_7vsmem_tEE19static_temp_storage;
	add.s32 	%r1909, %r1908, %r1907;
	ld.shared.u32 	%r1910, [%r1909];
	not.b32 	%r1911, %r1905;
	add.s32 	%r1912, %r49, %r1911;
	shl.b32 	%r1913, %r1912, 2;
	add.s32 	%r1914, %r1908, %r1913;
	ld.shared.u32 	%r1915, [%r1914];
	mul.wide.s32 	%rd1378, %r1915, 16;
	add.s64 	%rd1379, %rd4, %rd1378;
	ld.global.u32 	%r1916, [%rd1379];
	mul.wide.s32 	%rd1380, %r1910, 16;
	add.s64 	%rd1381, %rd4, %rd1380;
	ld.global.u32 	%r1917, [%rd1381];
	setp.lt.s32 	%p514, %r1916, %r1917;
	add.s32 	%r1918, %r1905, 1;
	selp.b32 	%r2142, %r2142, %r1918, %p514;
	selp.b32 	%r2140, %r1905, %r2140, %p514;
	setp.lt.s32 	%p515, %r2142, %r2140;
	@%p515 bra 	$L__BB7_4;
$L__BB7_5:
	add.s32 	%r55, %r2142, %r44;
	add.s32 	%r1919, %r45, %r43;
	sub.s32 	%r56, %r1919, %r2142;
	shl.b32 	%r1920, %r55, 2;
	mov.u32 	%r1921, _ZZN3cub18CUB_300001_SM_10006detail10merge_sort30DeviceMergeSortBlockSortKernelINS2_10policy_hubIN6thrust24THRUST_300001_SM_1000_NS6detail15normal_iteratorINS6_10device_ptrIiEEEEE9Policy600ESB_PNS0_8NullTypeESB_SF_j18CompareIndicesByMtiSE_EEvbT0_T1_T2_T3_T4_PT6_PT7_T5_NS1_7vsmem_tEE19static_temp_storage;
	add.s32 	%r1922, %r1921, %r1920;
	ld.shared.u32 	%r2145, [%r1922];
	shl.b32 	%r1923, %r56, 2;
	add.s32 	%r1924, %r1921, %r1923;
	ld.shared.u32 	%r2144, [%r1924];
	setp.ge.s32 	%p517, %r56, %r46;
	mov.pred 	%p601, 0;
	@%p517 bra 	$L__BB7_8;
	setp.ge.s32 	%p519, %r55, %r45;
	mov.pred 	%p601, -1;
	@%p519 bra 	$L__BB7_8;
	mul.wide.s32 	%rd1382, %r2144, 16;
	add.s64 	%rd1383, %rd4, %rd1382;
	ld.global.u32 	%r1925, [%rd1383];
	mul.wide.s32 	%rd1384, %r2145, 16;
	add.s64 	%rd1385, %rd4, %rd1384;
	ld.global.u32 	%r1926, [%rd1385];
	setp.lt.s32 	%p601, %r1925, %r1926;
$L__BB7_8:
	selp.b32 	%r2138, %r2144, %r2145, %p601;
	selp.u32 	%r1927, 1, 0, %p601;
	add.s32 	%r60, %r56, %r1927;
	not.pred 	%p520, %p601;
	selp.u32 	%r1928, 1, 0, %p520;
	add.s32 	%r61, %r55, %r1928;
	@%p520 bra 	$L__BB7_10;
	shl.b32 	%r1932, %r60, 2;
	add.s32 	%r1934, %r1921, %r1932;
	ld.shared.u32 	%r2144, [%r1934];
	bra.uni 	$L__BB7_11;
$L__BB7_10:
	shl.b32 	%r1929, %r61, 2;
	add.s32 	%r1931, %r1921, %r1929;
	ld.shared.u32 	%r2145, [%r1931];
$L__BB7_11:
	setp.ge.s32 	%p522, %r60, %r46;
	mov.pred 	%p602, 0;
	@%p522 bra 	$L__BB7_14;
	setp.ge.s32 	%p524, %r61, %r45;
	mov.pred 	%p602, -1;
	@%p524 bra 	$L__BB7_14;
	mul.wide.s32 	%rd1386, %r2144, 16;
	add.s64 	%rd1387, %rd4, %rd1386;
	ld.global.u32 	%r1935, [%rd1387];
	mul.wide.s32 	%rd1388, %r2145, 16;
	add.s64 	%rd1389, %rd4, %rd1388;
	ld.global.u32 	%r1936, [%rd1389];
	setp.lt.s32 	%p602, %r1935, %r1936;
$L__BB7_14:
	selp.b32 	%r2137, %r2144, %r2145, %p602;
	selp.u32 	%r1937, 1, 0, %p602;
	add.s32 	%r67, %r60, %r1937;
	not.pred 	%p525, %p602;
	selp.u32 	%r1938, 1, 0, %p525;
	add.s32 	%r68, %r61, %r1938;
	@%p602 bra 	$L__BB7_16;
	shl.b32 	%r1939, %r68, 2;
	add.s32 	%r1941, %r1921, %r1939;
	ld.shared.u32 	%r2145, [%r1941];
	bra.uni 	$L__BB7_17;
$L__BB7_16:
	shl.b32 	%r1942, %r67, 2;
	add.s32 	%r1944, %r1921, %r1942;
	ld.shared.u32 	%r2144, [%r1944];
$L__BB7_17:
	setp.ge.s32 	%p527, %r67, %r46;
	mov.pred 	%p603, 0;
	@%p527 bra 	$L__BB7_20;
	setp.ge.s32 	%p529, %r68, %r45;
	mov.pred 	%p603, -1;
	@%p529 bra 	$L__BB7_20;
	mul.wide.s32 	%rd1390, %r2144, 16;
	add.s64 	%rd1391, %rd4, %rd1390;
	ld.global.u32 	%r1945, [%rd1391];
	mul.wide.s32 	%rd1392, %r2145, 16;
	add.s64 	%rd1393, %rd4, %rd1392;
	ld.global.u32 	%r1946, [%rd1393];
	setp.lt.s32 	%p603, %r1945, %r1946;
$L__BB7_20:
	selp.b32 	%r2136, %r2144, %r2145, %p603;
	selp.u32 	%r1947, 1, 0, %p603;
	add.s32 	%r74, %r67, %r1947;
	not.pred 	%p530, %p603;
	selp.u32 	%r1948, 1, 0, %p530;
	add.s32 	%r75, %r68, %r1948;
	@%p603 bra 	$L__BB7_22;
	shl.b32 	%r1949, %r75, 2;
	add.s32 	%r1951, %r1921, %r1949;
	ld.shared.u32 	%r2145, [%r1951];
	bra.uni 	$L__BB7_23;
$L__BB7_22:
	shl.b32 	%r1952, %r74, 2;
	add.s32 	%r1954, %r1921, %r1952;
	ld.shared.u32 	%r2144, [%r1954];
$L__BB7_23:
	setp.ge.s32 	%p532, %r74, %r46;
	mov.pred 	%p604, 0;
	@%p532 bra 	$L__BB7_26;
	setp.ge.s32 	%p534, %r75, %r45;
	mov.pred 	%p604, -1;
	@%p534 bra 	$L__BB7_26;
	mul.wide.s32 	%rd1394, %r2144, 16;
	add.s64 	%rd1395, %rd4, %rd1394;
	ld.global.u32 	%r1955, [%rd1395];
	mul.wide.s32 	%rd1396, %r2145, 16;
	add.s64 	%rd1397, %rd4, %rd1396;
	ld.global.u32 	%r1956, [%rd1397];
	setp.lt.s32 	%p604, %r1955, %r1956;
$L__BB7_26:
	selp.b32 	%r2135, %r2144, %r2145, %p604;
	selp.u32 	%r1957, 1, 0, %p604;
	add.s32 	%r81, %r74, %r1957;
	not.pred 	%p535, %p604;
	selp.u32 	%r1958, 1, 0, %p535;
	add.s32 	%r82, %r75, %r1958;
	@%p604 bra 	$L__BB7_28;
	shl.b32 	%r1959, %r82, 2;
	add.s32 	%r1961, %r1921, %r1959;
	ld.shared.u32 	%r2145, [%r1961];
	bra.uni 	$L__BB7_29;
$L__BB7_28:
	shl.b32 	%r1962, %r81, 2;
	add.s32 	%r1964, %r1921, %r1962;
	ld.shared.u32 	%r2144, [%r1964];
$L__BB7_29:
	setp.ge.s32 	%p537, %r81, %r46;
	mov.pred 	%p605, 0;
	@%p537 bra 	$L__BB7_32;
	setp.ge.s32 	%p539, %r82, %r45;
	mov.pred 	%p605, -1;
	@%p539 bra 	$L__BB7_32;
	mul.wide.s32 	%rd1398, %r2144, 16;
	add.s64 	%rd1399, %rd4, %rd1398;
	ld.global.u32 	%r1965, [%rd1399];
	mul.wide.s32 	%rd1400, %r2145, 16;
	add.s64 	%rd1401, %rd4, %rd1400;
	ld.global.u32 	%r1966, [%rd1401];
	setp.lt.s32 	%p605, %r1965, %r1966;
$L__BB7_32:
	selp.b32 	%r2134, %r2144, %r2145, %p605;
	selp.u32 	%r1967, 1, 0, %p605;
	add.s32 	%r88, %r81, %r1967;
	not.pred 	%p540, %p605;
	selp.u32 	%r1968, 1, 0, %p540;
	add.s32 	%r89, %r82, %r1968;
	@%p605 bra 	$L__BB7_34;
	shl.b32 	%r1969, %r89, 2;
	add.s32 	%r1971, %r1921, %r1969;
	ld.shared.u32 	%r2145, [%r1971];
	bra.uni 	$L__BB7_35;
$L__BB7_34:
	shl.b32 	%r1972, %r88, 2;
	add.s32 	%r1974, %r1921, %r1972;
	ld.shared.u32 	%r2144, [%r1974];
$L__BB7_35:
	setp.ge.s32 	%p542, %r88, %r46;
	mov.pred 	%p606, 0;
	@%p542 bra 	$L__BB7_38;
	setp.ge.s32 	%p544, %r89, %r45;
	mov.pred 	%p606, -1;
	@%p544 bra 	$L__BB7_38;
	mul.wide.s32 	%rd1402, %r2144, 16;
	add.s64 	%rd1403, %rd4, %rd1402;
	ld.global.u32 	%r1975, [%rd1403];
	mul.wide.s32 	%rd1404, %r2145, 16;
	add.s64 	%rd1405, %rd4, %rd1404;
	ld.global.u32 	%r1976, [%rd1405];
	setp.lt.s32 	%p606, %r1975, %r1976;
$L__BB7_38:
	selp.b32 	%r2133, %r2144, %r2145, %p606;
	selp.u32 	%r1977, 1, 0, %p606;
	add.s32 	%r95, %r88, %r1977;
	not.pred 	%p545, %p606;
	selp.u32 	%r1978, 1, 0, %p545;
	add.s32 	%r96, %r89, %r1978;
	@%p606 bra 	$L__BB7_40;
	shl.b32 	%r1979, %r96, 2;
	add.s32 	%r1981, %r1921, %r1979;
	ld.shared.u32 	%r2145, [%r1981];
	bra.uni 	$L__BB7_41;
$L__BB7_40:
	shl.b32 	%r1982, %r95, 2;
	add.s32 	%r1984, %r1921, %r1982;
	ld.shared.u32 	%r2144, [%r1984];
$L__BB7_41:
	setp.ge.s32 	%p547, %r95, %r46;
	mov.pred 	%p607, 0;
	@%p547 bra 	$L__BB7_44;
	setp.ge.s32 	%p549, %r96, %r45;
	mov.pred 	%p607, -1;
	@%p549 bra 	$L__BB7_44;
	mul.wide.s32 	%rd1406, %r2144, 16;
	add.s64 	%rd1407, %rd4, %rd1406;
	ld.global.u32 	%r1985, [%rd1407];
	mul.wide.s32 	%rd1408, %r2145, 16;
	add.s64 	%rd1409, %rd4, %rd1408;
	ld.global.u32 	%r1986, [%rd1409];
	setp.lt.s32 	%p607, %r1985, %r1986;
$L__BB7_44:
	selp.b32 	%r2132, %r2144, %r2145, %p607;
	selp.u32 	%r1987, 1, 0, %p607;
	add.s32 	%r102, %r95, %r1987;
	not.pred 	%p550, %p607;
	selp.u32 	%r1988, 1, 0, %p550;
	add.s32 	%r103, %r96, %r1988;
	@%p607 bra 	$L__BB7_46;
	shl.b32 	%r1989, %r103, 2;
	add.s32 	%r1991, %r1921, %r1989;
	ld.shared.u32 	%r2145, [%r1991];
	bra.uni 	$L__BB7_47;
$L__BB7_46:
	shl.b32 	%r1992, %r102, 2;
	add.s32 	%r1994, %r1921, %r1992;
	ld.shared.u32 	%r2144, [%r1994];
$L__BB7_47:
	setp.ge.s32 	%p552, %r102, %r46;
	mov.pred 	%p608, 0;
	@%p552 bra 	$L__BB7_50;
	setp.ge.s32 	%p554, %r103, %r45;
	mov.pred 	%p608, -1;
	@%p554 bra 	$L__BB7_50;
	mul.wide.s32 	%rd1410, %r2144, 16;
	add.s64 	%rd1411, %rd4, %rd1410;
	ld.global.u32 	%r1995, [%rd1411];
	mul.wide.s32 	%rd1412, %r2145, 16;
	add.s64 	%rd1413, %rd4, %rd1412;
	ld.global.u32 	%r1996, [%rd1413];
	setp.lt.s32 	%p608, %r1995, %r1996;
$L__BB7_50:
	selp.b32 	%r2131, %r2144, %r2145, %p608;
	selp.u32 	%r1997, 1, 0, %p608;
	add.s32 	%r109, %r102, %r1997;
	not.pred 	%p555, %p608;
	selp.u32 	%r1998, 1, 0, %p555;
	add.s32 	%r110, %r103, %r1998;
	@%p608 bra 	$L__BB7_52;
	shl.b32 	%r1999, %r110, 2;
	add.s32 	%r2001, %r1921, %r1999;
	ld.shared.u32 	%r2145, [%r2001];
	bra.uni 	$L__BB7_53;
$L__BB7_52:
	shl.b32 	%r2002, %r109, 2;
	add.s32 	%r2004, %r1921, %r2002;
	ld.shared.u32 	%r2144, [%r2004];
$L__BB7_53:
	setp.ge.s32 	%p557, %r109, %r46;
	mov.pred 	%p609, 0;
	@%p557 bra 	$L__BB7_56;
	setp.ge.s32 	%p559, %r110, %r45;
	mov.pred 	%p609, -1;
	@%p559 bra 	$L__BB7_56;
	mul.wide.s32 	%rd1414, %r2144, 16;
	add.s64 	%rd1415, %rd4, %rd1414;
	ld.global.u32 	%r2005, [%rd1415];
	mul.wide.s32 	%rd1416, %r2145, 16;
	add.s64 	%rd1417, %rd4, %rd1416;
	ld.global.u32 	%r2006, [%rd1417];
	setp.lt.s32 	%p609, %r2005, %r2006;
$L__BB7_56:
	selp.b32 	%r2130, %r2144, %r2145, %p609;
	selp.u32 	%r2007, 1, 0, %p609;
	add.s32 	%r116, %r109, %r2007;
	not.pred 	%p560, %p609;
	selp.u32 	%r2008, 1, 0, %p560;
	add.s32 	%r117, %r110, %r2008;
	@%p609 bra 	$L__BB7_58;
	shl.b32 	%r2009, %r117, 2;
	add.s32 	%r2011, %r1921, %r2009;
	ld.shared.u32 	%r2145, [%r2011];
	bra.uni 	$L__BB7_59;
$L__BB7_58:
	shl.b32 	%r2012, %r116, 2;
	add.s32 	%r2014, %r1921, %r2012;
	ld.shared.u32 	%r2144, [%r2014];
$L__BB7_59:
	setp.ge.s32 	%p562, %r116, %r46;
	mov.pred 	%p610, 0;
	@%p562 bra 	$L__BB7_62;
	setp.ge.s32 	%p564, %r117, %r45;
	mov.pred 	%p610, -1;
	@%p564 bra 	$L__BB7_62;
	mul.wide.s32 	%rd1418, %r2144, 16;
	add.s64 	%rd1419, %rd4, %rd1418;
	ld.global.u32 	%r2015, [%rd1419];
	mul.wide.s32 	%rd1420, %r2145, 16;
	add.s64 	%rd1421, %rd4, %rd1420;
	ld.global.u32 	%r2016, [%rd1421];
	setp.lt.s32 	%p610, %r2015, %r2016;
$L__BB7_62:
	selp.b32 	%r2129, %r2144, %r2145, %p610;
	selp.u32 	%r2017, 1, 0, %p610;
	add.s32 	%r123, %r116, %r2017;
	not.pred 	%p565, %p610;
	selp.u32 	%r2018, 1, 0, %p565;
	add.s32 	%r124, %r117, %r2018;
	@%p610 bra 	$L__BB7_64;
	shl.b32 	%r2019, %r124, 2;
	add.s32 	%r2021, %r1921, %r2019;
	ld.shared.u32 	%r2145, [%r2021];
	bra.uni 	$L__BB7_65;
$L__BB7_64:
	shl.b32 	%r2022, %r123, 2;
	add.s32 	%r2024, %r1921, %r2022;
	ld.shared.u32 	%r2144, [%r2024];
$L__BB7_65:
	setp.ge.s32 	%p567, %r123, %r46;
	mov.pred 	%p611, 0;
	@%p567 bra 	$L__BB7_68;
	setp.ge.s32 	%p569, %r124, %r45;
	mov.pred 	%p611, -1;
	@%p569 bra 	$L__BB7_68;
	mul.wide.s32 	%rd1422, %r2144, 16;
	add.s64 	%rd1423, %rd4, %rd1422;
	ld.global.u32 	%r2025, [%rd1423];
	mul.wide.s32 	%rd1424, %r2145, 16;
	add.s64 	%rd1425, %rd4, %rd1424;
	ld.global.u32 	%r2026, [%rd1425];
	setp.lt.s32 	%p611, %r2025, %r2026;
$L__BB7_68:
	selp.b32 	%r2128, %r2144, %r2145, %p611;
	selp.u32 	%r2027, 1, 0, %p611;
	add.s32 	%r130, %r123, %r2027;
	not.pred 	%p570, %p611;
	selp.u32 	%r2028, 1, 0, %p570;
	add.s32 	%r131, %r124, %r2028;
	@%p611 bra 	$L__BB7_70;
	shl.b32 	%r2029, %r131, 2;
	add.s32 	%r2031, %r1921, %r2029;
	ld.shared.u32 	%r2145, [%r2031];
	bra.uni 	$L__BB7_71;
$L__BB7_70:
	shl.b32 	%r2032, %r130, 2;
	add.s32 	%r2034, %r1921, %r2032;
	ld.shared.u32 	%r2144, [%r2034];
$L__BB7_71:
	setp.ge.s32 	%p572, %r130, %r46;
	mov.pred 	%p612, 0;
	@%p572 bra 	$L__BB7_74;
	setp.ge.s32 	%p574, %r131, %r45;
	mov.pred 	%p612, -1;
	@%p574 bra 	$L__BB7_74;
	mul.wide.s32 	%rd1426, %r2144, 16;
	add.s64 	%rd1427, %rd4, %rd1426;
	ld.global.u32 	%r2035, [%rd1427];
	mul.wide.s32 	%rd1428, %r2145, 16;
	add.s64 	%rd1429, %rd4, %rd1428;
	ld.global.u32 	%r2036, [%rd1429];
	setp.lt.s32 	%p612, %r2035, %r2036;
$L__BB7_74:
	selp.b32 	%r2127, %r2144, %r2145, %p612;
	selp.u32 	%r2037, 1, 0, %p612;
	add.s32 	%r137, %r130, %r2037;
	not.pred 	%p575, %p612;
	selp.u32 	%r2038, 1, 0, %p575;
	add.s32 	%r138, %r131, %r2038;
	@%p612 bra 	$L__BB7_76;
	shl.b32 	%r2039, %r138, 2;
	add.s32 	%r2041, %r1921, %r2039;
	ld.shared.u32 	%r2145, [%r2041];
	bra.uni 	$L__BB7_77;
$L__BB7_76:
	shl.b32 	%r2042, %r137, 2;
	add.s32 	%r2044, %r1921, %r2042;
	ld.shared.u32 	%r2144, [%r2044];
$L__BB7_77:
	setp.ge.s32 	%p577, %r137, %r46;
	mov.pred 	%p613, 0;
	@%p577 bra 	$L__BB7_80;
	setp.ge.s32 	%p579, %r138, %r45;
	mov.pred 	%p613, -1;
	@%p579 bra 	$L__BB7_80;
	mul.wide.s32 	%rd1430, %r2144, 16;
	add.s64 	%rd1431, %rd4, %rd1430;
	ld.global.u32 	%r2045, [%rd1431];
	mul.wide.s32 	%rd1432, %r2145, 16;
	add.s64 	%rd1433, %rd4, %rd1432;
	ld.global.u32 	%r2046, [%rd1433];
	setp.lt.s32 	%p613, %r2045, %r2046;
$L__BB7_80:
	selp.b32 	%r2126, %r2144, %r2145, %p613;
	selp.u32 	%r2047, 1, 0, %p613;
	add.s32 	%r144, %r137, %r2047;
	not.pred 	%p580, %p613;
	selp.u32 	%r2048, 1, 0, %p580;
	add.s32 	%r145, %r138, %r2048;
	@%p613 bra 	$L__BB7_82;
	shl.b32 	%r2049, %r145, 2;
	add.s32 	%r2051, %r1921, %r2049;
	ld.shared.u32 	%r2145, [%r2051];
	bra.uni 	$L__BB7_83;
$L__BB7_82:
	shl.b32 	%r2052, %r144, 2;
	add.s32 	%r2054, %r1921, %r2052;
	ld.shared.u32 	%r2144, [%r2054];
$L__BB7_83:
	setp.ge.s32 	%p582, %r144, %r46;
	mov.pred 	%p614, 0;
	@%p582 bra 	$L__BB7_86;
	setp.ge.s32 	%p584, %r145, %r45;
	mov.pred 	%p614, -1;
	@%p584 bra 	$L__BB7_86;
	mul.wide.s32 	%rd1434, %r2144, 16;
	add.s64 	%rd1435, %rd4, %rd1434;
	ld.global.u32 	%r2055, [%rd1435];
	mul.wide.s32 	%rd1436, %r2145, 16;
	add.s64 	%rd1437, %rd4, %rd1436;
	ld.global.u32 	%r2056, [%rd1437];
	setp.lt.s32 	%p614, %r2055, %r2056;
$L__BB7_86:
	selp.b32 	%r2125, %r2144, %r2145, %p614;
	selp.u32 	%r2057, 1, 0, %p614;
	add.s32 	%r151, %r144, %r2057;
	not.pred 	%p585, %p614;
	selp.u32 	%r2058, 1, 0, %p585;
	add.s32 	%r152, %r145, %r2058;
	@%p614 bra 	$L__BB7_88;
	shl.b32 	%r2059, %r152, 2;
	mov.u32 	%r2060, _ZZN3cub18CUB_300001_SM_10006detail10merge_sort30DeviceMergeSortBlockSortKernelINS2_10policy_hubIN6thrust24THRUST_300001_SM_1000_NS6detail15normal_iteratorINS6_10device_ptrIiEEEEE9Policy600ESB_PNS0_8NullTypeESB_SF_j18CompareIndicesByMtiSE_EEvbT0_T1_T2_T3_T4_PT6_PT7_T5_NS1_7vsmem_tEE19static_temp_storage;
	add.s32 	%r2061, %r2060, %r2059;
	ld.shared.u32 	%r2145, [%r2061];
	bra.uni 	$L__BB7_89;
$L__BB7_88:
	shl.b32 	%r2062, %r151, 2;
	mov.u32 	%r2063, _ZZN3cub18CUB_300001_SM_10006detail10merge_sort30DeviceMergeSortBlockSortKernelINS2_10policy_hubIN6thrust24THRUST_300001_SM_1000_NS6detail15normal_iteratorINS6_10device_ptrIiEEEEE9Policy600ESB_PNS0_8NullTypeESB_SF_j18CompareIndicesByMtiSE_EEvbT0_T1_T2_T3_T4_PT6_PT7_T5_NS1_7vsmem_tEE19static_temp_storage;
	add.s32 	%r2064, %r2063, %r2062;
	ld.shared.u32 	%r2144, [%r2064];
$L__BB7_89:
	setp.ge.s32 	%p587, %r151, %r46;
	mov.pred 	%p615, 0;
	@%p587 bra 	$L__BB7_92;
	setp.ge.s32 	%p589, %r152, %r45;
	mov.pred 	%p615, -1;
	@%p589 bra 	$L__BB7_92;
	mul.wide.s32 	%rd1438, %r2144, 16;
	add.s64 	%rd1439, %rd4, %rd1438;
	ld.global.u32 	%r2065, [%rd1439];
	mul.wide.s32 	%rd1440, %r2145, 16;
	add.s64 	%rd1441, %rd4, %rd1440;
	ld.global.u32 	%r2066, [%rd1441];
	setp.lt.s32 	%p615, %r2065, %r2066;
$L__BB7_92:
	selp.b32 	%r2124, %r2144, %r2145, %p615;
	selp.u32 	%r2067, 1, 0, %p615;
	add.s32 	%r158, %r151, %r2067;
	not.pred 	%p590, %p615;
	selp.u32 	%r2068, 1, 0, %p590;
	add.s32 	%r159, %r152, %r2068;
	@%p615 bra 	$L__BB7_94;
	shl.b32 	%r2069, %r159, 2;
	mov.u32 	%r2070, _ZZN3cub18CUB_300001_SM_10006detail10merge_sort30DeviceMergeSortBlockSortKernelINS2_10policy_hubIN6thrust24THRUST_300001_SM_1000_NS6detail15normal_iteratorINS6_10device_ptrIiEEEEE9Policy600ESB_PNS0_8NullTypeESB_SF_j18CompareIndicesByMtiSE_EEvbT0_T1_T2_T3_T4_PT6_PT7_T5_NS1_7vsmem_tEE19static_temp_storage;
	add.s32 	%r2071, %r2070, %r2069;
	ld.shared.u32 	%r2145, [%r2071];
	bra.uni 	$L__BB7_95;
$L__BB7_94:
	shl.b32 	%r2072, %r158, 2;
	mov.u32 	%r2073, _ZZN3cub18CUB_300001_SM_10006detail10merge_sort30DeviceMergeSortBlockSortKernelINS2_10policy_hubIN6thrust24THRUST_300001_SM_1000_NS6detail15normal_iteratorINS6_10device_ptrIiEEEEE9Policy600ESB_PNS0_8NullTypeESB_SF_j18CompareIndicesByMtiSE_EEvbT0_T1_T2_T3_T4_PT6_PT7_T5_NS1_7vsmem_tEE19static_temp_storage;
	add.s32 	%r2074, %r2073, %r2072;
	ld.shared.u32 	%r2144, [%r2074];
$L__BB7_95:
	setp.ge.s32 	%p592, %r158, %r46;
	mov.pred 	%p616, 0;
	@%p592 bra 	$L__BB7_98;
	setp.ge.s32 	%p594, %r159, %r45;
	mov.pred 	%p616, -1;
	@%p594 bra 	$L__BB7_98;
	mul.wide.s32 	%rd1442, %r2144, 16;
	add.s64 	%rd1443, %rd4, %rd1442;
	ld.global.u32 	%r2075, [%rd1443];
	mul.wide.s32 	%rd1444, %r2145, 16;
	add.s64 	%rd1445, %rd4, %rd1444;
	ld.global.u32 	%r2076, [%rd1445];
	setp.lt.s32 	%p616, %r2075, %r2076;
$L__BB7_98:
	selp.b32 	%r2123, %r2144, %r2145, %p616;
	selp.u32 	%r2077, 1, 0, %p616;
	add.s32 	%r165, %r158, %r2077;
	not.pred 	%p595, %p616;
	selp.u32 	%r2078, 1, 0, %p595;
	add.s32 	%r166, %r159, %r2078;
	@%p616 bra 	$L__BB7_100;
	shl.b32 	%r2079, %r166, 2;
	mov.u32 	%r2080, _ZZN3cub18CUB_300001_SM_10006detail10merge_sort30DeviceMergeSortBlockSortKernelINS2_10policy_hubIN6thrust24THRUST_300001_SM_1000_NS6detail15normal_iteratorINS6_10device_ptrIiEEEEE9Policy600ESB_PNS0_8NullTypeESB_SF_j18CompareIndicesByMtiSE_EEvbT0_T1_T2_T3_T4_PT6_PT7_T5_NS1_7vsmem_tEE19static_temp_storage;
	add.s32 	%r2081, %r2080, %r2079;
	ld.shared.u32 	%r2145, [%r2081];
	bra.uni 	$L__BB7_101;
$L__BB7_100:
	shl.b32 	%r2082, %r165, 2;
	mov.u32 	%r2083, _ZZN3cub18CUB_300001_SM_10006detail10merge_sort30DeviceMergeSortBlockSortKernelINS2_10policy_hubIN6thrust24THRUST_300001_SM_1000_NS6detail15normal_iteratorINS6_10device_ptrIiEEEEE9Policy600ESB_PNS0_8NullTypeESB_SF_j18CompareIndicesByMtiSE_EEvbT0_T1_T2_T3_T4_PT6_PT7_T5_NS1_7vsmem_tEE19static_temp_storage;
	add.s32 	%r2084, %r2083, %r2082;
	ld.shared.u32 	%r2144, [%r2084];
$L__BB7_101:
	setp.ge.s32 	%p596, %r165, %r46;
	mov.u32 	%r2175, %r2145;
	@%p596 bra 	$L__BB7_104;
	setp.ge.s32 	%p597, %r166, %r45;
	mov.u32 	%r2175, %r2144;
	@%p597 bra 	$L__BB7_104;
	mul.wide.s32 	%rd1446, %r2144, 16;
	add.s64 	%rd1447, %rd4, %rd1446;
	ld.global.u32 	%r2085, [%rd1447];
	mul.wide.s32 	%rd1448, %r2145, 16;
	add.s64 	%rd1449, %rd4, %rd1448;
	ld.global.u32 	%r2086, [%rd1449];
	setp.lt.s32 	%p598, %r2085, %r2086;
	selp.b32 	%r2175, %r2144, %r2145, %p598;
$L__BB7_104:
	shl.b32 	%r2139, %r42, 1;
	setp.lt.u32 	%p599, %r42, 129;
	@%p599 bra 	$L__BB7_2;
	ld.param.s8 	%rs3, [_ZN3cub18CUB_300001_SM_10006detail10merge_sort30DeviceMergeSortBlockSortKernelINS2_10policy_hubIN6thrust24THRUST_300001_SM_1000_NS6detail15normal_iteratorINS6_10device_ptrIiEEEEE9Policy600ESB_PNS0_8NullTypeESB_SF_j18CompareIndicesByMtiSE_EEvbT0_T1_T2_T3_T4_PT6_PT7_T5_NS1_7vsmem_tE_param_0];
	bar.sync 	0;
	setp.eq.s16 	%p600, %rs3, 0;
	@%p600 bra 	$L__BB7_107;
	st.shared.u32 	[%r6], %r2138;
	st.shared.u32 	[%r6+4], %r2137;
	st.shared.u32 	[%r6+8], %r2136;
	st.shared.u32 	[%r6+12], %r2135;
	st.shared.u32 	[%r6+16], %r2134;
	st.shared.u32 	[%r6+20], %r2133;
	st.shared.u32 	[%r6+24], %r2132;
	st.shared.u32 	[%r6+28], %r2131;
	st.shared.u32 	[%r6+32], %r2130;
	st.shared.u32 	[%r6+36], %r2129;
	st.shared.u32 	[%r6+40], %r2128;
	st.shared.u32 	[%r6+44], %r2127;
	st.shared.u32 	[%r6+48], %r2126;
	st.shared.u32 	[%r6+52], %r2125;
	st.shared.u32 	[%r6+56], %r2124;
	st.shared.u32 	[%r6+60], %r2123;
	st.shared.u32 	[%r6+64], %r2175;
	bar.warp.sync 	-1;
	ld.shared.u32 	%r2087, [%r5];
	ld.shared.u32 	%r2088, [%r5+128];
	ld.shared.u32 	%r2089, [%r5+256];
	ld.shared.u32 	%r2090, [%r5+384];
	ld.shared.u32 	%r2091, [%r5+512];
	ld.shared.u32 	%r2092, [%r5+640];
	ld.shared.u32 	%r2093, [%r5+768];
	ld.shared.u32 	%r2094, [%r5+896];
	ld.shared.u32 	%r2095, [%r5+1024];
	ld.shared.u32 	%r2096, [%r5+1152];
	ld.shared.u32 	%r2097, [%r5+1280];
	ld.shared.u32 	%r2098, [%r5+1408];
	ld.shared.u32 	%r2099, [%r5+1536];
	ld.shared.u32 	%r2100, [%r5+1664];
	ld.shared.u32 	%r2101, [%r5+1792];
	ld.shared.u32 	%r2102, [%r5+1920];
	ld.shared.u32 	%r2103, [%r5+2048];
	cvt.u64.u32 	%rd1450, %r4;
	add.s32 	%r2104, %r3, %r1;
	cvt.u64.u32 	%rd1451, %r2104;
	add.s64 	%rd1452, %rd1451, %rd1450;
	shl.b64 	%rd1453, %rd1452, 2;
	add.s64 	%rd1454, %rd3, %rd1453;
	st.global.u32 	[%rd1454], %r2087;
	st.global.u32 	[%rd1454+128], %r2088;
	st.global.u32 	[%rd1454+256], %r2089;
	st.global.u32 	[%rd1454+384], %r2090;
	st.global.u32 	[%rd1454+512], %r2091;
	st.global.u32 	[%rd1454+640], %r2092;
	st.global.u32 	[%rd1454+768], %r2093;
	st.global.u32 	[%rd1454+896], %r2094;
	st.global.u32 	[%rd1454+1024], %r2095;
	st.global.u32 	[%rd1454+1152], %r2096;
	st.global.u32 	[%rd1454+1280], %r2097;
	st.global.u32 	[%rd1454+1408], %r2098;
	st.global.u32 	[%rd1454+1536], %r2099;
	st.global.u32 	[%rd1454+1664], %r2100;
	st.global.u32 	[%rd1454+1792], %r2101;
	st.global.u32 	[%rd1454+1920], %r2102;
	st.global.u32 	[%rd1454+2048], %r2103;
	bra.uni 	$L__BB7_351;
$L__BB7_107:
	st.shared.u32 	[%r6], %r2138;
	st.shared.u32 	[%r6+4], %r2137;
	st.shared.u32 	[%r6+8], %r2136;
	st.shared.u32 	[%r6+12], %r2135;
	st.shared.u32 	[%r6+16], %r2134;
	st.shared.u32 	[%r6+20], %r2133;
	st.shared.u32 	[%r6+24], %r2132;
	st.shared.u32 	[%r6+28], %r2131;
	st.shared.u32 	[%r6+32], %r2130;
	st.shared.u32 	[%r6+36], %r2129;
	st.shared.u32 	[%r6+40], %r2128;
	st.shared.u32 	[%r6+44], %r2127;
	st.shared.u32 	[%r6+48], %r2126;
	st.shared.u32 	[%r6+52], %r2125;
	st.shared.u32 	[%r6+56], %r2124;
	st.shared.u32 	[%r6+60], %r2123;
	st.shared.u32 	[%r6+64], %r2175;
	bar.warp.sync 	-1;
	ld.shared.u32 	%r2105, [%r5];
	ld.shared.u32 	%r2106, [%r5+128];
	ld.shared.u32 	%r2107, [%r5+256];
	ld.shared.u32 	%r2108, [%r5+384];
	ld.shared.u32 	%r2109, [%r5+512];
	ld.shared.u32 	%r2110, [%r5+640];
	ld.shared.u32 	%r2111, [%r5+768];
	ld.shared.u32 	%r2112, [%r5+896];
	ld.shared.u32 	%r2113, [%r5+1024];
	ld.shared.u32 	%r2114, [%r5+1152];
	ld.shared.u32 	%r2115, [%r5+1280];
	ld.shared.u32 	%r2116, [%r5+1408];
	ld.shared.u32 	%r2117, [%r5+1536];
	ld.shared.u32 	%r2118, [%r5+1664];
	ld.shared.u32 	%r2119, [%r5+1792];
	ld.shared.u32 	%r2120, [%r5+1920];
	ld.shared.u32 	%r2121, [%r5+2048];
	add.s64 	%rd1456, %rd1, %rd832;
	st.global.u32 	[%rd1456], %r2105;
	st.global.u32 	[%rd1456+128], %r2106;
	st.global.u32 	[%rd1456+256], %r2107;
	st.global.u32 	[%rd1456+384], %r2108;
	st.global.u32 	[%rd1456+512], %r2109;
	st.global.u32 	[%rd1456+640], %r2110;
	st.global.u32 	[%rd1456+768], %r2111;
	st.global.u32 	[%rd1456+896], %r2112;
	st.global.u32 	[%rd1456+1024], %r2113;
	st.global.u32 	[%rd1456+1152], %r2114;
	st.global.u32 	[%rd1456+1280], %r2115;
	st.global.u32 	[%rd1456+1408], %r2116;
	st.global.u32 	[%rd1456+1536], %r2117;
	st.global.u32 	[%rd1456+1664], %r2118;
	st.global.u32 	[%rd1456+1792], %r2119;
	st.global.u32 	[%rd1456+1920], %r2120;
	st.global.u32 	[%rd1456+2048], %r2121;
	bra.uni 	$L__BB7_351;
$L__BB7_108:
	sub.s32 	%r517, %r513, %r1;
	min.s32 	%r174, %r517, 4352;
	// begin inline asm
	griddepcontrol.wait;
	// end inline asm
	cvt.u64.u32 	%rd6, %r1;
	mul.wide.u32 	%rd12, %r1, 4;
	add.s64 	%rd13, %rd2, %rd12;
	mov.u32 	%r175, %tid.x;
	ld.global.u32 	%r2192, [%rd13];
	and.b32  	%r518, %r175, 31;
	and.b32  	%r519, %r175, 992;
	mul.lo.s32 	%r520, %r519, 17;
	or.b32  	%r177, %r520, %r518;
	setp.ge.s32 	%p66, %r177, %r174;
	mov.u32 	%r2176, %r2192;
	@%p66 bra 	$L__BB7_110;
	cvt.u64.u32 	%rd14, %r177;
	add.s64 	%rd15, %rd14, %rd6;
	shl.b64 	%rd16, %rd15, 2;
	add.s64 	%rd17, %rd2, %rd16;
	ld.global.u32 	%r2176, [%rd17];
$L__BB7_110:
	add.s32 	%r521, %r177, 32;
	setp.ge.s32 	%p67, %r521, %r174;
	mov.u32 	%r2177, %r2192;
	@%p67 bra 	$L__BB7_112;
	cvt.u64.u32 	%rd18, %r177;
	add.s64 	%rd19, %rd18, %rd6;
	shl.b64 	%rd20, %rd19, 2;
	add.s64 	%rd21, %rd2, %rd20;
	ld.global.u32 	%r2177, [%rd21+128];
$L__BB7_112:
	add.s32 	%r522, %r177, 64;
	setp.ge.s32 	%p68, %r522, %r174;
	mov.u32 	%r2178, %r2192;
	@%p68 bra 	$L__BB7_114;
	cvt.u64.u32 	%rd22, %r177;
	add.s64 	%rd23, %rd22, %rd6;
	shl.b64 	%rd24, %rd23, 2;
	add.s64 	%rd25, %rd2, %rd24;
	ld.global.u32 	%r2178, [%rd25+256];
$L__BB7_114:
	add.s32 	%r523, %r177, 96;
	setp.ge.s32 	%p69, %r523, %r174;
	mov.u32 	%r2179, %r2192;
	@%p69 bra 	$L__BB7_116;
	cvt.u64.u32 	%rd26, %r177;
	add.s64 	%rd27, %rd26, %rd6;
	shl.b64 	%rd28, %rd27, 2;
	add.s64 	%rd29, %rd2, %rd28;
	ld.global.u32 	%r2179, [%rd29+384];
$L__BB7_116:
	add.s32 	%r524, %r177, 128;
	setp.ge.s32 	%p70, %r524, %r174;
	mov.u32 	%r2180, %r2192;
	@%p70 bra 	$L__BB7_118;
	cvt.u64.u32 	%rd30, %r177;
	add.s64 	%rd31, %rd30, %rd6;
	shl.b64 	%rd32, %rd31, 2;
	add.s64 	%rd33, %rd2, %rd32;
	ld.global.u32 	%r2180, [%rd33+512];
$L__BB7_118:
	add.s32 	%r188, %r177, 160;
	setp.ge.s32 	%p71, %r188, %r174;
	mov.u32 	%r2181, %r2192;
	@%p71 bra 	$L__BB7_120;
	cvt.u64.u32 	%rd34, %r177;
	add.s64 	%rd35, %rd34, %rd6;
	shl.b64 	%rd36, %rd35, 2;
	add.s64 	%rd37, %rd2, %rd36;
	ld.global.u32 	%r2181, [%rd37+640];
$L__BB7_120:
	add.s32 	%r191, %r177, 192;
	setp.ge.s32 	%p72, %r191, %r174;
	mov.u32 	%r2182, %r2192;
	@%p72 bra 	$L__BB7_122;
	cvt.u64.u32 	%rd38, %r177;
	add.s64 	%rd39, %rd38, %rd6;
	shl.b64 	%rd40, %rd39, 2;
	add.s64 	%rd41, %rd2, %rd40;
	ld.global.u32 	%r2182, [%rd41+768];
$L__BB7_122:
	add.s32 	%r194, %r177, 224;
	setp.ge.s32 	%p73, %r194, %r174;
	mov.u32 	%r2183, %r2192;
	@%p73 bra 	$L__BB7_124;
	cvt.u64.u32 	%rd42, %r177;
	add.s64 	%rd43, %rd42, %rd6;
	shl.b64 	%rd44, %rd43, 2;
	add.s64 	%rd45, %rd2, %rd44;
	ld.global.u32 	%r2183, [%rd45+896];
$L__BB7_124:
	add.s32 	%r197, %r177, 256;
	setp.ge.s32 	%p74, %r197, %r174;
	mov.u32 	%r2184, %r2192;
	@%p74 bra 	$L__BB7_126;
	cvt.u64.u32 	%rd46, %r177;
	add.s64 	%rd47, %rd46, %rd6;
	shl.b64 	%rd48, %rd47, 2;
	add.s64 	%rd49, %rd2, %rd48;
	ld.global.u32 	%r2184, [%rd49+1024];
$L__BB7_126:
	add.s32 	%r525, %r177, 288;
	setp.ge.s32 	%p75, %r525, %r174;
	mov.u32 	%r2185, %r2192;
	@%p75 bra 	$L__BB7_128;
	cvt.u64.u32 	%rd50, %r177;
	add.s64 	%rd51, %rd50, %rd6;
	shl.b64 	%rd52, %rd51, 2;
	add.s64 	%rd53, %rd2, %rd52;
	ld.global.u32 	%r2185, [%rd53+1152];
$L__BB7_128:
	add.s32 	%r202, %r177, 320;
	setp.ge.s32 	%p76, %r202, %r174;
	mov.u32 	%r2186, %r2192;
	@%p76 bra 	$L__BB7_130;
	cvt.u64.u32 	%rd54, %r177;
	add.s64 	%rd55, %rd54, %rd6;
	shl.b64 	%rd56, %rd55, 2;
	add.s64 	%rd57, %rd2, %rd56;
	ld.global.u32 	%r2186, [%rd57+1280];
$L__BB7_130:
	add.s32 	%r526, %r177, 352;
	setp.ge.s32 	%p77, %r526, %r174;
	mov.u32 	%r2187, %r2192;
	@%p77 bra 	$L__BB7_132;
	cvt.u64.u32 	%rd58, %r177;
	add.s64 	%rd59, %rd58, %rd6;
	shl.b64 	%rd60, %rd59, 2;
	add.s64 	%rd61, %rd2, %rd60;
	ld.global.u32 	%r2187, [%rd61+1408];
$L__BB7_132:
	add.s32 	%r527, %r177, 384;
	setp.ge.s32 	%p78, %r527, %r174;
	mov.u32 	%r2188, %r2192;
	@%p78 bra 	$L__BB7_134;
	cvt.u64.u32 	%rd62, %r177;
	add.s64 	%rd63, %rd62, %rd6;
	shl.b64 	%rd64, %rd63, 2;
	add.s64 	%rd65, %rd2, %rd64;
	ld.global.u32 	%r2188, [%rd65+1536];
$L__BB7_134:
	add.s32 	%r528, %r177, 416;
	setp.ge.s32 	%p79, %r528, %r174;
	mov.u32 	%r2189, %r2192;
	@%p79 bra 	$L__BB7_136;
	cvt.u64.u32 	%rd66, %r177;
	add.s64 	%rd67, %rd66, %rd6;
	shl.b64 	%rd68, %rd67, 2;
	add.s64 	%rd69, %rd2, %rd68;
	ld.global.u32 	%r2189, [%rd69+1664];
$L__BB7_136:
	add.s32 	%r529, %r177, 448;
	setp.ge.s32 	%p80, %r529, %r174;
	mov.u32 	%r2190, %r2192;
	@%p80 bra 	$L__BB7_138;
	cvt.u64.u32 	%rd70, %r177;
	add.s64 	%rd71, %rd70, %rd6;
	shl.b64 	%rd72, %rd71, 2;
	add.s64 	%rd73, %rd2, %rd72;
	ld.global.u32 	%r2190, [%rd73+1792];
$L__BB7_138:
	add.s32 	%r213, %r177, 480;
	setp.ge.s32 	%p81, %r213, %r174;
	mov.u32 	%r2191, %r2192;
	@%p81 bra 	$L__BB7_140;
	cvt.u64.u32 	%rd74, %r177;
	add.s64 	%rd75, %rd74, %rd6;
	shl.b64 	%rd76, %rd75, 2;
	add.s64 	%rd77, %rd2, %rd76;
	ld.global.u32 	%r2191, [%rd77+1920];
$L__BB7_140:
	add.s32 	%r216, %r177, 512;
	setp.ge.s32 	%p82, %r216, %r174;
	@%p82 bra 	$L__BB7_142;
	cvt.u64.u32 	%rd78, %r177;
	add.s64 	%rd79, %rd78, %rd6;
	shl.b64 	%rd80, %rd79, 2;
	add.s64 	%rd81, %rd2, %rd80;
	ld.global.u32 	%r2192, [%rd81+2048];
$L__BB7_142:
	// begin inline asm
	mov.u32 %r530, %laneid;
	// end inline asm
	shr.u32 	%r531, %r175, 5;
	mad.lo.s32 	%r532, %r531, 544, %r530;
	shl.b32 	%r533, %r532, 2;
	mov.u32 	%r534, _ZZN3cub18CUB_300001_SM_10006detail10merge_sort30DeviceMergeSortBlockSortKernelINS2_10policy_hubIN6thrust24THRUST_300001_SM_1000_NS6detail15normal_iteratorINS6_10device_ptrIiEEEEE9Policy600ESB_PNS0_8NullTypeESB_SF_j18CompareIndicesByMtiSE_EEvbT0_T1_T2_T3_T4_PT6_PT7_T5_NS1_7vsmem_tEE19static_temp_storage;
	add.s32 	%r219, %r534, %r533;
	st.shared.u32 	[%r219], %r2176;
	st.shared.u32 	[%r219+128], %r2177;
	st.shared.u32 	[%r219+256], %r2178;
	st.shared.u32 	[%r219+384], %r2179;
	st.shared.u32 	[%r219+512], %r2180;
	st.shared.u32 	[%r219+640], %r2181;
	st.shared.u32 	[%r219+768], %r2182;
	st.shared.u32 	[%r219+896], %r2183;
	st.shared.u32 	[%r219+1024], %r2184;
	st.shared.u32 	[%r219+1152], %r2185;
	st.shared.u32 	[%r219+1280], %r2186;
	st.shared.u32 	[%r219+1408], %r2187;
	st.shared.u32 	[%r219+1536], %r2188;
	st.shared.u32 	[%r219+1664], %r2189;
	st.shared.u32 	[%r219+1792], %r2190;
	st.shared.u32 	[%r219+1920], %r2191;
	st.shared.u32 	[%r219+2048], %r2192;
	bar.warp.sync 	-1;
	shl.b32 	%r535, %r530, 4;
	add.s32 	%r536, %r532, %r535;
	shl.b32 	%r537, %r536, 2;
	add.s32 	%r220, %r534, %r537;
	ld.shared.u32 	%r2256, [%r220];
	ld.shared.u32 	%r222, [%r220+4];
	ld.shared.u32 	%r223, [%r220+8];
	ld.shared.u32 	%r224, [%r220+12];
	ld.shared.u32 	%r225, [%r220+16];
	ld.shared.u32 	%r226, [%r220+20];
	ld.shared.u32 	%r227, [%r220+24];
	ld.shared.u32 	%r228, [%r220+28];
	ld.shared.u32 	%r229, [%r220+32];
	ld.shared.u32 	%r230, [%r220+36];
	ld.shared.u32 	%r231, [%r220+40];
	ld.shared.u32 	%r232, [%r220+44];
	ld.shared.u32 	%r233, [%r220+48];
	ld.shared.u32 	%r234, [%r220+52];
	ld.shared.u32 	%r235, [%r220+56];
	ld.shared.u32 	%r236, [%r220+60];
	ld.shared.u32 	%r237, [%r220+64];
	bar.sync 	0;
	// begin inline asm
	griddepcontrol.launch_dependents;
	// end inline asm
	mul.lo.s32 	%r238, %r175, 17;
	add.s32 	%r538, %r238, 1;
	setp.ge.u32 	%p83, %r538, %r174;
	mov.u32 	%r2238, %r2256;
	mov.u32 	%r2195, %r2256;
	@%p83 bra 	$L__BB7_144;
	mul.wide.s32 	%rd82, %r2256, 16;
	add.s64 	%rd83, %rd4, %rd82;
	ld.global.u32 	%r539, [%rd83];
	mul.wide.s32 	%rd84, %r222, 16;
	add.s64 	%rd85, %rd4, %rd84;
	ld.global.u32 	%r540, [%rd85];
	setp.lt.s32 	%p84, %r539, %r540;
	selp.b32 	%r2195, %r222, %r2256, %p84;
	mov.u32 	%r2238, %r222;
$L__BB7_144:
	add.s32 	%r541, %r238, 2;
	setp.ge.u32 	%p85, %r541, %r174;
	mov.u32 	%r2197, %r2195;
	@%p85 bra 	$L__BB7_146;
	mul.wide.s32 	%rd86, %r2195, 16;
	add.s64 	%rd87, %rd4, %rd86;
	ld.global.u32 	%r542, [%rd87];
	mul.wide.s32 	%rd88, %r223, 16;
	add.s64 	%rd89, %rd4, %rd88;
	ld.global.u32 	%r543, [%rd89];
	setp.lt.s32 	%p86, %r542, %r543;
	selp.b32 	%r2197, %r223, %r2195, %p86;
	mov.u32 	%r2195, %r223;
$L__BB7_146:
	add.s32 	%r544, %r238, 3;
	setp.ge.u32 	%p87, %r544, %r174;
	mov.u32 	%r2199, %r2197;
	@%p87 bra 	$L__BB7_148;
	mul.wide.s32 	%rd90, %r2197, 16;
	add.s64 	%rd91, %rd4, %rd90;
	ld.global.u32 	%r545, [%rd91];
	mul.wide.s32 	%rd92, %r224, 16;
	add.s64 	%rd93, %rd4, %rd92;
	ld.global.u32 	%r546, [%rd93];
	setp.lt.s32 	%p88, %r545, %r546;
	selp.b32 	%r2199, %r224, %r2197, %p88;
	mov.u32 	%r2197, %r224;
$L__BB7_148:
	add.s32 	%r547, %r238, 4;
	setp.ge.u32 	%p89, %r547, %r174;
	mov.u32 	%r2201, %r2199;
	@%p89 bra 	$L__BB7_150;
	mul.wide.s32 	%rd94, %r2199, 16;
	add.s64 	%rd95, %rd4, %rd94;
	ld.global.u32 	%r548, [%rd95];
	mul.wide.s32 	%rd96, %r225, 16;
	add.s64 	%rd97, %rd4, %rd96;
	ld.global.u32 	%r549, [%rd97];
	setp.lt.s32 	%p90, %r548, %r549;
	selp.b32 	%r2201, %r225, %r2199, %p90;
	mov.u32 	%r2199, %r225;
$L__BB7_150:
	add.s32 	%r550, %r238, 5;
	setp.ge.u32 	%p91, %r550, %r174;
	mov.u32 	%r2203, %r2201;
	@%p91 bra 	$L__BB7_152;
	mul.wide.s32 	%rd98, %r2201, 16;
	add.s64 	%rd99, %rd4, %rd98;
	ld.global.u32 	%r551, [%rd99];
	mul.wide.s32 	%rd100, %r226, 16;
	add.s64 	%rd101, %rd4, %rd100;
	ld.global.u32 	%r552, [%rd101];
	setp.lt.s32 	%p92, %r551, %r552;
	selp.b32 	%r2203, %r226, %r2201, %p92;
	mov.u32 	%r2201, %r226;
$L__BB7_152:
	add.s32 	%r553, %r238, 6;
	setp.ge.u32 	%p93, %r553, %r174;
	mov.u32 	%r2205, %r2203;
	@%p93 bra 	$L__BB7_154;
	mul.wide.s32 	%rd102, %r2203, 16;
	add.s64 	%rd103, %rd4, %rd102;
	ld.global.u32 	%r554, [%rd103];
	mul.wide.s32 	%rd104, %r227, 16;
	add.s64 	%rd105, %rd4, %rd104;
	ld.global.u32 	%r555, [%rd105];
	setp.lt.s32 	%p94, %r554, %r555;
	selp.b32 	%r2205, %r227, %r2203, %p94;
	mov.u32 	%r2203, %r227;
$L__BB7_154:
	add.s32 	%r556, %r238, 7;
	setp.ge.u32 	%p95, %r556, %r174;
	mov.u32 	%r2207, %r2205;
	@%p95 bra 	$L__BB7_156;
	mul.wide.s32 	%rd106, %r2205, 16;
	add.s64 	%rd107, %rd4, %rd106;
	ld.global.u32 	%r557, [%rd107];
	mul.wide.s32 	%rd108, %r228, 16;
	add.s64 	%rd109, %rd4, %rd108;
	ld.global.u32 	%r558, [%rd109];
	setp.lt.s32 	%p96, %r557, %r558;
	selp.b32 	%r2207, %r228, %r2205, %p96;
	mov.u32 	%r2205, %r228;
$L__BB7_156:
	add.s32 	%r559, %r238, 8;
	setp.ge.u32 	%p97, %r559, %r174;
	mov.u32 	%r2209, %r2207;
	@%p97 bra 	$L__BB7_158;
	mul.wide.s32 	%rd110, %r2207, 16;
	add.s64 	%rd111, %rd4, %rd110;
	ld.global.u32 	%r560, [%rd111];
	mul.wide.s32 	%rd112, %r229, 16;
	add.s64 	%rd113, %rd4, %rd112;
	ld.global.u32 	%r561, [%rd113];
	setp.lt.s32 	%p98, %r560, %r561;
	selp.b32 	%r2209, %r229, %r2207, %p98;
	mov.u32 	%r2207, %r229;
$L__BB7_158:
	add.s32 	%r562, %r238, 9;
	setp.ge.u32 	%p99, %r562, %r174;
	mov.u32 	%r2211, %r2209;
	@%p99 bra 	$L__BB7_160;
	mul.wide.s32 	%rd114, %r2209, 16;
	add.s64 	%rd115, %rd4, %rd114;
	ld.global.u32 	%r563, [%rd115];
	mul.wide.s32 	%rd116, %r230, 16;
	add.s64 	%rd117, %rd4, %rd116;
	ld.global.u32 	%r564, [%rd117];
	setp.lt.s32 	%p100, %r563, %r564;
	selp.b32 	%r2211, %r230, %r2209, %p100;
	mov.u32 	%r2209, %r230;
$L__BB7_160:
	add.s32 	%r565, %r238, 10;
	setp.ge.u32 	%p101, %r565, %r174;
	mov.u32 	%r2213, %r2211;
	@%p101 bra 	$L__BB7_162;
	mul.wide.s32 	%rd118, %r2211, 16;
	add.s64 	%rd119, %rd4, %rd118;
	ld.global.u32 	%r566, [%rd119];
	mul.wide.s32 	%rd120, %r231, 16;
	add.s64 	%rd121, %rd4, %rd120;
	ld.global.u32 	%r567, [%rd121];
	setp.lt.s32 	%p102, %r566, %r567;
	selp.b32 	%r2213, %r231, %r2211, %p102;
	mov.u32 	%r2211, %r231;
$L__BB7_162:
	add.s32 	%r568, %r238, 11;
	setp.ge.u32 	%p103, %r568, %r174;
	mov.u32 	%r2215, %r2213;
	@%p103 bra 	$L__BB7_164;
	mul.wide.s32 	%rd122, %r2213, 16;
	add.s64 	%rd123, %rd4, %rd122;
	ld.global.u32 	%r569, [%rd123];
	mul.wide.s32 	%rd124, %r232, 16;
	add.s64 	%rd125, %rd4, %rd124;
	ld.global.u32 	%r570, [%rd125];
	setp.lt.s32 	%p104, %r569, %r570;
	selp.b32 	%r2215, %r232, %r2213, %p104;
	mov.u32 	%r2213, %r232;
$L__BB7_164:
	add.s32 	%r571, %r238, 12;
	setp.ge.u32 	%p105, %r571, %r174;
	mov.u32 	%r2217, %r2215;
	@%p105 bra 	$L__BB7_166;
	mul.wide.s32 	%rd126, %r2215, 16;
	add.s64 	%rd127, %rd4, %rd126;
	ld.global.u32 	%r572, [%rd127];
	mul.wide.s32 	%rd128, %r233, 16;
	add.s64 	%rd129, %rd4, %rd128;
	ld.global.u32 	%r573, [%rd129];
	setp.lt.s32 	%p106, %r572, %r573;
	selp.b32 	%r2217, %r233, %r2215, %p106;
	mov.u32 	%r2215, %r233;
$L__BB7_166:
	add.s32 	%r574, %r238, 13;
	setp.ge.u32 	%p107, %r574, %r174;
	mov.u32 	%r2219, %r2217;
	@%p107 bra 	$L__BB7_168;
	mul.wide.s32 	%rd130, %r2217, 16;
	add.s64 	%rd131, %rd4, %rd130;
	ld.global.u32 	%r575, [%rd131];
	mul.wide.s32 	%rd132, %r234, 16;
	add.s64 	%rd133, %rd4, %rd132;
	ld.global.u32 	%r576, [%rd133];
	setp.lt.s32 	%p108, %r575, %r576;
	selp.b32 	%r2219, %r234, %r2217, %p108;
	mov.u32 	%r2217, %r234;
$L__BB7_168:
	add.s32 	%r577, %r238, 14;
	setp.ge.u32 	%p109, %r577, %r174;
	mov.u32 	%r2221, %r2219;
	@%p109 bra 	$L__BB7_170;
	mul.wide.s32 	%rd134, %r2219, 16;
	add.s64 	%rd135, %rd4, %rd134;
	ld.global.u32 	%r578, [%rd135];
	mul.wide.s32 	%rd136, %r235, 16;
	add.s64 	%rd137, %rd4, %rd136;
	ld.global.u32 	%r579, [%rd137];
	setp.lt.s32 	%p110, %r578, %r579;
	selp.b32 	%r2221, %r235, %r2219, %p110;
	mov.u32 	%r2219, %r235;
$L__BB7_170:
	add.s32 	%r580, %r238, 15;
	setp.ge.u32 	%p111, %r580, %r174;
	mov.u32 	%r2222, %r2221;
	@%p111 bra 	$L__BB7_172;
	mul.wide.s32 	%rd138, %r2221, 16;
	add.s64 	%rd139, %rd4, %rd138;
	ld.global.u32 	%r581, [%rd139];
	mul.wide.s32 	%rd140, %r236, 16;
	add.s64 	%rd141, %rd4, %rd140;
	ld.global.u32 	%r582, [%rd141];
	setp.lt.s32 	%p112, %r581, %r582;
	selp.b32 	%r2222, %r236, %r2221, %p112;
	mov.u32 	%r2221, %r236;
$L__BB7_172:
	add.s32 	%r583, %r238, 16;
	setp.lt.u32 	%p113, %r583, %r174;
	selp.b32 	%r2293, %r237, %r2222, %p113;
	setp.ge.u32 	%p114, %r238, %r174;
	@%p114 bra 	$L__BB7_174;
	mul.wide.s32 	%rd142, %r2238, 16;
	add.s64 	%rd143, %rd4, %rd142;
	ld.global.u32 	%r584, [%rd143];
	mul.wide.s32 	%rd144, %r2256, 16;
	add.s64 	%rd145, %rd4, %rd144;
	ld.global.u32 	%r585, [%rd145];
	setp.lt.s32 	%p115, %r584, %r585;
	selp.b32 	%r586, %r2256, %r2238, %p115;
	selp.b32 	%r587, %r2238, %r2256, %p115;
	mul.wide.s32 	%rd146, %r2197, 16;
	add.s64 	%rd147, %rd4, %rd146;
	ld.global.u32 	%r588, [%rd147];
	mul.wide.s32 	%rd148, %r2195, 16;
	add.s64 	%rd149, %rd4, %rd148;
	ld.global.u32 	%r589, [%rd149];
	setp.lt.s32 	%p116, %r588, %r589;
	selp.b32 	%r590, %r2195, %r2197, %p116;
	selp.b32 	%r591, %r2197, %r2195, %p116;
	mul.wide.s32 	%rd150, %r2201, 16;
	add.s64 	%rd151, %rd4, %rd150;
	ld.global.u32 	%r592, [%rd151];
	mul.wide.s32 	%rd152, %r2199, 16;
	add.s64 	%rd153, %rd4, %rd152;
	ld.global.u32 	%r593, [%rd153];
	setp.lt.s32 	%p117, %r592, %r593;
	selp.b32 	%r594, %r2199, %r2201, %p117;
	selp.b32 	%r595, %r2201, %r2199, %p117;
	mul.wide.s32 	%rd154, %r2205, 16;
	add.s64 	%rd155, %rd4, %rd154;
	ld.global.u32 	%r596, [%rd155];
	mul.wide.s32 	%rd156, %r2203, 16;
	add.s64 	%rd157, %rd4, %rd156;
	ld.global.u32 	%r597, [%rd157];
	setp.lt.s32 	%p118, %r596, %r597;
	selp.b32 	%r598, %r2203, %r2205, %p118;
	selp.b32 	%r599, %r2205, %r2203, %p118;
	mul.wide.s32 	%rd158, %r2209, 16;
	add.s64 	%rd159, %rd4, %rd158;
	ld.global.u32 	%r600, [%rd159];
	mul.wide.s32 	%rd160, %r2207, 16;
	add.s64 	%rd161, %rd4, %rd160;
	ld.global.u32 	%r601, [%rd161];
	setp.lt.s32 	%p119, %r600, %r601;
	selp.b32 	%r602, %r2207, %r2209, %p119;
	selp.b32 	%r603, %r2209, %r2207, %p119;
	mul.wide.s32 	%rd162, %r2213, 16;
	add.s64 	%rd163, %rd4, %rd162;
	ld.global.u32 	%r604, [%rd163];
	mul.wide.s32 	%rd164, %r2211, 16;
	add.s64 	%rd165, %rd4, %rd164;
	ld.global.u32 	%r605, [%rd165];
	setp.lt.s32 	%p120, %r604, %r605;
	selp.b32 	%r606, %r2211, %r2213, %p120;
	selp.b32 	%r607, %r2213, %r2211, %p120;
	mul.wide.s32 	%rd166, %r2217, 16;
	add.s64 	%rd167, %rd4, %rd166;
	ld.global.u32 	%r608, [%rd167];
	mul.wide.s32 	%rd168, %r2215, 16;
	add.s64 	%rd169, %rd4, %rd168;
	ld.global.u32 	%r609, [%rd169];
	setp.lt.s32 	%p121, %r608, %r609;
	selp.b32 	%r610, %r2215, %r2217, %p121;
	selp.b32 	%r611, %r2217, %r2215, %p121;
	mul.wide.s32 	%rd170, %r2221, 16;
	add.s64 	%rd171, %rd4, %rd170;
	ld.global.u32 	%r612, [%rd171];
	mul.wide.s32 	%rd172, %r2219, 16;
	add.s64 	%rd173, %rd4, %rd172;
	ld.global.u32 	%r613, [%rd173];
	setp.lt.s32 	%p122, %r612, %r613;
	selp.b32 	%r614, %r2219, %r2221, %p122;
	selp.b32 	%r615, %r2221, %r2219, %p122;
	mul.wide.s32 	%rd174, %r591, 16;
	add.s64 	%rd175, %rd4, %rd174;
	ld.global.u32 	%r616, [%rd175];
	mul.wide.s32 	%rd176, %r586, 16;
	add.s64 	%rd177, %rd4, %rd176;
	ld.global.u32 	%r617, [%rd177];
	setp.lt.s32 	%p123, %r616, %r617;
	selp.b32 	%r618, %r586, %r591, %p123;
	selp.b32 	%r619, %r591, %r586, %p123;
	mul.wide.s32 	%rd178, %r595, 16;
	add.s64 	%rd179, %rd4, %rd178;
	ld.global.u32 	%r620, [%rd179];
	mul.wide.s32 	%rd180, %r590, 16;
	add.s64 	%rd181, %rd4, %rd180;
	ld.global.u32 	%r621, [%rd181];
	setp.lt.s32 	%p124, %r620, %r621;
	selp.b32 	%r622, %r590, %r595, %p124;
	selp.b32 	%r623, %r595, %r590, %p124;
	mul.wide.s32 	%rd182, %r599, 16;
	add.s64 	%rd183, %rd4, %rd182;
	ld.global.u32 	%r624, [%rd183];
	mul.wide.s32 	%rd184, %r594, 16;
	add.s64 	%rd185, %rd4, %rd184;
	ld.global.u32 	%r625, [%rd185];
	setp.lt.s32 	%p125, %r624, %r625;
	selp.b32 	%r626, %r594, %r599, %p125;
	selp.b32 	%r627, %r599, %r594, %p125;
	mul.wide.s32 	%rd186, %r603, 16;
	add.s64 	%rd187, %rd4, %rd186;
	ld.global.u32 	%r628, [%rd187];
	mul.wide.s32 	%rd188, %r598, 16;
	add.s64 	%rd189, %rd4, %rd188;
	ld.global.u32 	%r629, [%rd189];
	setp.lt.s32 	%p126, %r628, %r629;
	selp.b32 	%r630, %r598, %r603, %p126;
	selp.b32 	%r631, %r603, %r598, %p126;
	mul.wide.s32 	%rd190, %r607, 16;
	add.s64 	%rd191, %rd4, %rd190;
	ld.global.u32 	%r632, [%rd191];
	mul.wide.s32 	%rd192, %r602, 16;
	add.s64 	%rd193, %rd4, %rd192;
	ld.global.u32 	%r633, [%rd193];
	setp.lt.s32 	%p127, %r632, %r633;
	selp.b32 	%r634, %r602, %r607, %p127;
	selp.b32 	%r635, %r607, %r602, %p127;
	mul.wide.s32 	%rd194, %r611, 16;
	add.s64 	%rd195, %rd4, %rd194;
	ld.global.u32 	%r636, [%rd195];
	mul.wide.s32 	%rd196, %r606, 16;
	add.s64 	%rd197, %rd4, %rd196;
	ld.global.u32 	%r637, [%rd197];
	setp.lt.s32 	%p128, %r636, %r637;
	selp.b32 	%r638, %r606, %r611, %p128;
	selp.b32 	%r639, %r611, %r606, %p128;
	mul.wide.s32 	%rd198, %r615, 16;
	add.s64 	%rd199, %rd4, %rd198;
	ld.global.u32 	%r640, [%rd199];
	mul.wide.s32 	%rd200, %r610, 16;
	add.s64 	%rd201, %rd4, %rd200;
	ld.global.u32 	%r641, [%rd201];
	setp.lt.s32 	%p129, %r640, %r641;
	selp.b32 	%r642, %r610, %r615, %p129;
	selp.b32 	%r643, %r615, %r610, %p129;
	mul.wide.s32 	%rd202, %r2293, 16;
	add.s64 	%rd203, %rd4, %rd202;
	ld.global.u32 	%r644, [%rd203];
	mul.wide.s32 	%rd204, %r614, 16;
	add.s64 	%rd205, %rd4, %rd204;
	ld.global.u32 	%r645, [%rd205];
	setp.lt.s32 	%p130, %r644, %r645;
	selp.b32 	%r646, %r614, %r2293, %p130;
	selp.b32 	%r647, %r2293, %r614, %p130;
	mul.wide.s32 	%rd206, %r619, 16;
	add.s64 	%rd207, %rd4, %rd206;
	ld.global.u32 	%r648, [%rd207];
	mul.wide.s32 	%rd208, %r587, 16;
	add.s64 	%rd209, %rd4, %rd208;
	ld.global.u32 	%r649, [%rd209];
	setp.lt.s32 	%p131, %r648, %r649;
	selp.b32 	%r650, %r587, %r619, %p131;
	selp.b32 	%r651, %r619, %r587, %p131;
	mul.wide.s32 	%rd210, %r623, 16;
	add.s64 	%rd211, %rd4, %rd210;
	ld.global.u32 	%r652, [%rd211];
	mul.wide.s32 	%rd212, %r618, 16;
	add.s64 	%rd213, %rd4, %rd212;
	ld.global.u32 	%r653, [%rd213];
	setp.lt.s32 	%p132, %r652, %r653;
	selp.b32 	%r654, %r618, %r623, %p132;
	selp.b32 	%r655, %r623, %r618, %p132;
	mul.wide.s32 	%rd214, %r627, 16;
	add.s64 	%rd215, %rd4, %rd214;
	ld.global.u32 	%r656, [%rd215];
	mul.wide.s32 	%rd216, %r622, 16;
	add.s64 	%rd217, %rd4, %rd216;
	ld.global.u32 	%r657, [%rd217];
	setp.lt.s32 	%p133, %r656, %r657;
	selp.b32 	%r658, %r622, %r627, %p133;
	selp.b32 	%r659, %r627, %r622, %p133;
	mul.wide.s32 	%rd218, %r631, 16;
	add.s64 	%rd219, %rd4, %rd218;
	ld.global.u32 	%r660, [%rd219];
	mul.wide.s32 	%rd220, %r626, 16;
	add.s64 	%rd221, %rd4, %rd220;
	ld.global.u32 	%r661, [%rd221];
	setp.lt.s32 	%p134, %r660, %r661;
	selp.b32 	%r662, %r626, %r631, %p134;
	selp.b32 	%r663, %r631, %r626, %p134;
	mul.wide.s32 	%rd222, %r635, 16;
	add.s64 	%rd223, %rd4, %rd222;
	ld.global.u32 	%r664, [%rd223];
	mul.wide.s32 	%rd224, %r630, 16;
	add.s64 	%rd225, %rd4, %rd224;
	ld.global.u32 	%r665, [%rd225];
	setp.lt.s32 	%p135, %r664, %r665;
	selp.b32 	%r666, %r630, %r635, %p135;
	selp.b32 	%r667, %r635, %r630, %p135;
	mul.wide.s32 	%rd226, %r639, 16;
	add.s64 	%rd227, %rd4, %rd226;
	ld.global.u32 	%r668, [%rd227];
	mul.wide.s32 	%rd228, %r634, 16;
	add.s64 	%rd229, %rd4, %rd228;
	ld.global.u32 	%r669, [%rd229];
	setp.lt.s32 	%p136, %r668, %r669;
	selp.b32 	%r670, %r634, %r639, %p136;
	selp.b32 	%r671, %r639, %r634, %p136;
	mul.wide.s32 	%rd230, %r643, 16;
	add.s64 	%rd231, %rd4, %rd230;
	ld.global.u32 	%r672, [%rd231];
	mul.wide.s32 	%rd232, %r638, 16;
	add.s64 	%rd233, %rd4, %rd232;
	ld.global.u32 	%r673, [%rd233];
	setp.lt.s32 	%p137, %r672, %r673;
	selp.b32 	%r674, %r638, %r643, %p137;
	selp.b32 	%r675, %r643, %r638, %p137;
	mul.wide.s32 	%rd234, %r647, 16;
	add.s64 	%rd235, %rd4, %rd234;
	ld.global.u32 	%r676, [%rd235];
	mul.wide.s32 	%rd236, %r642, 16;
	add.s64 	%rd237, %rd4, %rd236;
	ld.global.u32 	%r677, [%rd237];
	setp.lt.s32 	%p138, %r676, %r677;
	selp.b32 	%r678, %r642, %r647, %p138;
	selp.b32 	%r679, %r647, %r642, %p138;
	mul.wide.s32 	%rd238, %r655, 16;
	add.s64 	%rd239, %rd4, %rd238;
	ld.global.u32 	%r680, [%rd239];
	mul.wide.s32 	%rd240, %r650, 16;
	add.s64 	%rd241, %rd4, %rd240;
	ld.global.u32 	%r681, [%rd241];
	setp.lt.s32 	%p139, %r680, %r681;
	selp.b32 	%r682, %r650, %r655, %p139;
	selp.b32 	%r683, %r655, %r650, %p139;
	mul.wide.s32 	%rd242, %r659, 16;
	add.s64 	%rd243, %rd4, %rd242;
	ld.global.u32 	%r684, [%rd243];
	mul.wide.s32 	%rd244, %r654, 16;
	add.s64 	%rd245, %rd4, %rd244;
	ld.global.u32 	%r685, [%rd245];
	setp.lt.s32 	%p140, %r684, %r685;
	selp.b32 	%r686, %r654, %r659, %p140;
	selp.b32 	%r687, %r659, %r654, %p140;
	mul.wide.s32 	%rd246, %r663, 16;
	add.s64 	%rd247, %rd4, %rd246;
	ld.global.u32 	%r688, [%rd247];
	mul.wide.s32 	%rd248, %r658, 16;
	add.s64 	%rd249, %rd4, %rd248;
	ld.global.u32 	%r689, [%rd249];
	setp.lt.s32 	%p141, %r688, %r689;
	selp.b32 	%r690, %r658, %r663, %p141;
	selp.b32 	%r691, %r663, %r658, %p141;
	mul.wide.s32 	%rd250, %r667, 16;
	add.s64 	%rd251, %rd4, %rd250;
	ld.global.u32 	%r692, [%rd251];
	mul.wide.s32 	%rd252, %r662, 16;
	add.s64 	%rd253, %rd4, %rd252;
	ld.global.u32 	%r693, [%rd253];
	setp.lt.s32 	%p142, %r692, %r693;
	selp.b32 	%r694, %r662, %r667, %p142;
	selp.b32 	%r695, %r667, %r662, %p142;
	mul.wide.s32 	%rd254, %r671, 16;
	add.s64 	%rd255, %rd4, %rd254;
	ld.global.u32 	%r696, [%rd255];
	mul.wide.s32 	%rd256, %r666, 16;
	add.s64 	%rd257, %rd4, %rd256;
	ld.global.u32 	%r697, [%rd257];
	setp.lt.s32 	%p143, %r696, %r697;
	selp.b32 	%r698, %r666, %r671, %p143;
	selp.b32 	%r699, %r671, %r666, %p143;
	mul.wide.s32 	%rd258, %r675, 16;
	add.s64 	%rd259, %rd4, %rd258;
	ld.global.u32 	%r700, [%rd259];
	mul.wide.s32 	%rd260, %r670, 16;
	add.s64 	%rd261, %rd4, %rd260;
	ld.global.u32 	%r701, [%rd261];
	setp.lt.s32 	%p144, %r700, %r701;
	selp.b32 	%r702, %r670, %r675, %p144;
	selp.b32 	%r703, %r675, %r670, %p144;
	mul.wide.s32 	%rd262, %r679, 16;
	add.s64 	%rd263, %rd4, %rd262;
	ld.global.u32 	%r704, [%rd263];
	mul.wide.s32 	%rd264, %r674, 16;
	add.s64 	%rd265, %rd4, %rd264;
	ld.global.u32 	%r705, [%rd265];
	setp.lt.s32 	%p145, %r704, %r705;
	selp.b32 	%r706, %r674, %r679, %p145;
	selp.b32 	%r707, %r679, %r674, %p145;
	mul.wide.s32 	%rd266, %r646, 16;
	add.s64 	%rd267, %rd4, %rd266;
	ld.global.u32 	%r708, [%rd267];
	mul.wide.s32 	%rd268, %r678, 16;
	add.s64 	%rd269, %rd4, %rd268;
	ld.global.u32 	%r709, [%rd269];
	setp.lt.s32 	%p146, %r708, %r709;
	selp.b32 	%r710, %r678, %r646, %p146;
	selp.b32 	%r711, %r646, %r678, %p146;
	mul.wide.s32 	%rd270, %r683, 16;
	add.s64 	%rd271, %rd4, %rd270;
	ld.global.u32 	%r712, [%rd271];
	mul.wide.s32 	%rd272, %r651, 16;
	add.s64 	%rd273, %rd4, %rd272;
	ld.global.u32 	%r713, [%rd273];
	setp.lt.s32 	%p147, %r712, %r713;
	selp.b32 	%r714, %r651, %r683, %p147;
	selp.b32 	%r715, %r683, %r651, %p147;
	mul.wide.s32 	%rd274, %r687, 16;
	add.s64 	%rd275, %rd4, %rd274;
	ld.global.u32 	%r716, [%rd275];
	mul.wide.s32 	%rd276, %r682, 16;
	add.s64 	%rd277, %rd4, %rd276;
	ld.global.u32 	%r717, [%rd277];
	setp.lt.s32 	%p148, %r716, %r717;
	selp.b32 	%r718, %r682, %r687, %p148;
	selp.b32 	%r719, %r687, %r682, %p148;
	mul.wide.s32 	%rd278, %r691, 16;
	add.s64 	%rd279, %rd4, %rd278;
	ld.global.u32 	%r720, [%rd279];
	mul.wide.s32 	%rd280, %r686, 16;
	add.s64 	%rd281, %rd4, %rd280;
	ld.global.u32 	%r721, [%rd281];
	setp.lt.s32 	%p149, %r720, %r721;
	selp.b32 	%r722, %r686, %r691, %p149;
	selp.b32 	%r723, %r691, %r686, %p149;
	mul.wide.s32 	%rd282, %r695, 16;
	add.s64 	%rd283, %rd4, %rd282;
	ld.global.u32 	%r724, [%rd283];
	mul.wide.s32 	%rd284, %r690, 16;
	add.s64 	%rd285, %rd4, %rd284;
	ld.global.u32 	%r725, [%rd285];
	setp.lt.s32 	%p150, %r724, %r725;
	selp.b32 	%r726, %r690, %r695, %p150;
	selp.b32 	%r727, %r695, %r690, %p150;
	mul.wide.s32 	%rd286, %r699, 16;
	add.s64 	%rd287, %rd4, %rd286;
	ld.global.u32 	%r728, [%rd287];
	mul.wide.s32 	%rd288, %r694, 16;
	add.s64 	%rd289, %rd4, %rd288;
	ld.global.u32 	%r729, [%rd289];
	setp.lt.s32 	%p151, %r728, %r729;
	selp.b32 	%r730, %r694, %r699, %p151;
	selp.b32 	%r731, %r699, %r694, %p151;
	mul.wide.s32 	%rd290, %r703, 16;
	add.s64 	%rd291, %rd4, %rd290;
	ld.global.u32 	%r732, [%rd291];
	mul.wide.s32 	%rd292, %r698, 16;
	add.s64 	%rd293, %rd4, %rd292;
	ld.global.u32 	%r733, [%rd293];
	setp.lt.s32 	%p152, %r732, %r733;
	selp.b32 	%r734, %r698, %r703, %p152;
	selp.b32 	%r735, %r703, %r698, %p152;
	mul.wide.s32 	%rd294, %r707, 16;
	add.s64 	%rd295, %rd4, %rd294;
	ld.global.u32 	%r736, [%rd295];
	mul.wide.s32 	%rd296, %r702, 16;
	add.s64 	%rd297, %rd4, %rd296;
	ld.global.u32 	%r737, [%rd297];
	setp.lt.s32 	%p153, %r736, %r737;
	selp.b32 	%r738, %r702, %r707, %p153;
	selp.b32 	%r739, %r707, %r702, %p153;
	mul.wide.s32 	%rd298, %r711, 16;
	add.s64 	%rd299, %rd4, %rd298;
	ld.global.u32 	%r740, [%rd299];
	mul.wide.s32 	%rd300, %r706, 16;
	add.s64 	%rd301, %rd4, %rd300;
	ld.global.u32 	%r741, [%rd301];
	setp.lt.s32 	%p154, %r740, %r741;
	selp.b32 	%r742, %r706, %r711, %p154;
	selp.b32 	%r743, %r711, %r706, %p154;
	mul.wide.s32 	%rd302, %r719, 16;
	add.s64 	%rd303, %rd4, %rd302;
	ld.global.u32 	%r744, [%rd303];
	mul.wide.s32 	%rd304, %r714, 16;
	add.s64 	%rd305, %rd4, %rd304;
	ld.global.u32 	%r745, [%rd305];
	setp.lt.s32 	%p155, %r744, %r745;
	selp.b32 	%r746, %r714, %r719, %p155;
	selp.b32 	%r747, %r719, %r714, %p155;
	mul.wide.s32 	%rd306, %r723, 16;
	add.s64 	%rd307, %rd4, %rd306;
	ld.global.u32 	%r748, [%rd307];
	mul.wide.s32 	%rd308, %r718, 16;
	add.s64 	%rd309, %rd4, %rd308;
	ld.global.u32 	%r749, [%rd309];
	setp.lt.s32 	%p156, %r748, %r749;
	selp.b32 	%r750, %r718, %r723, %p156;
	selp.b32 	%r751, %r723, %r718, %p156;
	mul.wide.s32 	%rd310, %r727, 16;
	add.s64 	%rd311, %rd4, %rd310;
	ld.global.u32 	%r752, [%rd311];
	mul.wide.s32 	%rd312, %r722, 16;
	add.s64 	%rd313, %rd4, %rd312;
	ld.global.u32 	%r753, [%rd313];
	setp.lt.s32 	%p157, %r752, %r753;
	selp.b32 	%r754, %r722, %r727, %p157;
	selp.b32 	%r755, %r727, %r722, %p157;
	mul.wide.s32 	%rd314, %r731, 16;
	add.s64 	%rd315, %rd4, %rd314;
	ld.global.u32 	%r756, [%rd315];
	mul.wide.s32 	%rd316, %r726, 16;
	add.s64 	%rd317, %rd4, %rd316;
	ld.global.u32 	%r757, [%rd317];
	setp.lt.s32 	%p158, %r756, %r757;
	selp.b32 	%r758, %r726, %r731, %p158;
	selp.b32 	%r759, %r731, %r726, %p158;
	mul.wide.s32 	%rd318, %r735, 16;
	add.s64 	%rd319, %rd4, %rd318;
	ld.global.u32 	%r760, [%rd319];
	mul.wide.s32 	%rd320, %r730, 16;
	add.s64 	%rd321, %rd4, %rd320;
	ld.global.u32 	%r761, [%rd321];
	setp.lt.s32 	%p159, %r760, %r761;
	selp.b32 	%r762, %r730, %r735, %p159;
	selp.b32 	%r763, %r735, %r730, %p159;
	mul.wide.s32 	%rd322, %r739, 16;
	add.s64 	%rd323, %rd4, %rd322;
	ld.global.u32 	%r764, [%rd323];
	mul.wide.s32 	%rd324, %r734, 16;
	add.s64 	%rd325, %rd4, %rd324;
	ld.global.u32 	%r765, [%rd325];
	setp.lt.s32 	%p160, %r764, %r765;
	selp.b32 	%r766, %r734, %r739, %p160;
	selp.b32 	%r767, %r739, %r734, %p160;
	mul.wide.s32 	%rd326, %r743, 16;
	add.s64 	%rd327, %rd4, %rd326;
	ld.global.u32 	%r768, [%rd327];
	mul.wide.s32 	%rd328, %r738, 16;
	add.s64 	%rd329, %rd4, %rd328;
	ld.global.u32 	%r769, [%rd329];
	setp.lt.s32 	%p161, %r768, %r769;
	selp.b32 	%r770, %r738, %r743, %p161;
	selp.b32 	%r771, %r743, %r738, %p161;
	mul.wide.s32 	%rd330, %r710, 16;
	add.s64 	%rd331, %rd4, %rd330;
	ld.global.u32 	%r772, [%rd331];
	mul.wide.s32 	%rd332, %r742, 16;
	add.s64 	%rd333, %rd4, %rd332;
	ld.global.u32 	%r773, [%rd333];
	setp.lt.s32 	%p162, %r772, %r773;
	selp.b32 	%r774, %r742, %r710, %p162;
	selp.b32 	%r775, %r710, %r742, %p162;
	mul.wide.s32 	%rd334, %r747, 16;
	add.s64 	%rd335, %rd4, %rd334;
	ld.global.u32 	%r776, [%rd335];
	mul.wide.s32 	%rd336, %r715, 16;
	add.s64 	%rd337, %rd4, %rd336;
	ld.global.u32 	%r777, [%rd337];
	setp.lt.s32 	%p163, %r776, %r777;
	selp.b32 	%r778, %r715, %r747, %p163;
	selp.b32 	%r779, %r747, %r715, %p163;
	mul.wide.s32 	%rd338, %r751, 16;
	add.s64 	%rd339, %rd4, %rd338;
	ld.global.u32 	%r780, [%rd339];
	mul.wide.s32 	%rd340, %r746, 16;
	add.s64 	%rd341, %rd4, %rd340;
	ld.global.u32 	%r781, [%rd341];
	setp.lt.s32 	%p164, %r780, %r781;
	selp.b32 	%r782, %r746, %r751, %p164;
	selp.b32 	%r783, %r751, %r746, %p164;
	mul.wide.s32 	%rd342, %r755, 16;
	add.s64 	%rd343, %rd4, %rd342;
	ld.global.u32 	%r784, [%rd343];
	mul.wide.s32 	%rd344, %r750, 16;
	add.s64 	%rd345, %rd4, %rd344;
	ld.global.u32 	%r785, [%rd345];
	setp.lt.s32 	%p165, %r784, %r785;
	selp.b32 	%r786, %r750, %r755, %p165;
	selp.b32 	%r787, %r755, %r750, %p165;
	mul.wide.s32 	%rd346, %r759, 16;
	add.s64 	%rd347, %rd4, %rd346;
	ld.global.u32 	%r788, [%rd347];
	mul.wide.s32 	%rd348, %r754, 16;
	add.s64 	%rd349, %rd4, %rd348;
	ld.global.u32 	%r789, [%rd349];
	setp.lt.s32 	%p166, %r788, %r789;
	selp.b32 	%r790, %r754, %r759, %p166;
	selp.b32 	%r791, %r759, %r754, %p166;
	mul.wide.s32 	%rd350, %r763, 16;
	add.s64 	%rd351, %rd4, %rd350;
	ld.global.u32 	%r792, [%rd351];
	mul.wide.s32 	%rd352, %r758, 16;
	add.s64 	%rd353, %rd4, %rd352;
	ld.global.u32 	%r793, [%rd353];
	setp.lt.s32 	%p167, %r792, %r793;
	selp.b32 	%r794, %r758, %r763, %p167;
	selp.b32 	%r795, %r763, %r758, %p167;
	mul.wide.s32 	%rd354, %r767, 16;
	add.s64 	%rd355, %rd4, %rd354;
	ld.global.u32 	%r796, [%rd355];
	mul.wide.s32 	%rd356, %r762, 16;
	add.s64 	%rd357, %rd4, %rd356;
	ld.global.u32 	%r797, [%rd357];
	setp.lt.s32 	%p168, %r796, %r797;
	selp.b32 	%r798, %r762, %r767, %p168;
	selp.b32 	%r799, %r767, %r762, %p168;
	mul.wide.s32 	%rd358, %r771, 16;
	add.s64 	%rd359, %rd4, %rd358;
	ld.global.u32 	%r800, [%rd359];
	mul.wide.s32 	%rd360, %r766, 16;
	add.s64 	%rd361, %rd4, %rd360;
	ld.global.u32 	%r801, [%rd361];
	setp.lt.s32 	%p169, %r800, %r801;
	selp.b32 	%r802, %r766, %r771, %p169;
	selp.b32 	%r803, %r771, %r766, %p169;
	mul.wide.s32 	%rd362, %r775, 16;
	add.s64 	%rd363, %rd4, %rd362;
	ld.global.u32 	%r804, [%rd363];
	mul.wide.s32 	%rd364, %r770, 16;
	add.s64 	%rd365, %rd4, %rd364;
	ld.global.u32 	%r805, [%rd365];
	setp.lt.s32 	%p170, %r804, %r805;
	selp.b32 	%r806, %r770, %r775, %p170;
	selp.b32 	%r807, %r775, %r770, %p170;
	mul.wide.s32 	%rd366, %r783, 16;
	add.s64 	%rd367, %rd4, %rd366;
	ld.global.u32 	%r808, [%rd367];
	mul.wide.s32 	%rd368, %r778, 16;
	add.s64 	%rd369, %rd4, %rd368;
	ld.global.u32 	%r809, [%rd369];
	setp.lt.s32 	%p171, %r808, %r809;
	selp.b32 	%r810, %r778, %r783, %p171;
	selp.b32 	%r811, %r783, %r778, %p171;
	mul.wide.s32 	%rd370, %r787, 16;
	add.s64 	%rd371, %rd4, %rd370;
	ld.global.u32 	%r812, [%rd371];
	mul.wide.s32 	%rd372, %r782, 16;
	add.s64 	%rd373, %rd4, %rd372;
	ld.global.u32 	%r813, [%rd373];
	setp.lt.s32 	%p172, %r812, %r813;
	selp.b32 	%r814, %r782, %r787, %p172;
	selp.b32 	%r815, %r787, %r782, %p172;
	mul.wide.s32 	%rd374, %r791, 16;
	add.s64 	%rd375, %rd4, %rd374;
	ld.global.u32 	%r816, [%rd375];
	mul.wide.s32 	%rd376, %r786, 16;
	add.s64 	%rd377, %rd4, %rd376;
	ld.global.u32 	%r817, [%rd377];
	setp.lt.s32 	%p173, %r816, %r817;
	selp.b32 	%r818, %r786, %r791, %p173;
	selp.b32 	%r819, %r791, %r786, %p173;
	mul.wide.s32 	%rd378, %r795, 16;
	add.s64 	%rd379, %rd4, %rd378;
	ld.global.u32 	%r820, [%rd379];
	mul.wide.s32 	%rd380, %r790, 16;
	add.s64 	%rd381, %rd4, %rd380;
	ld.global.u32 	%r821, [%rd381];
	setp.lt.s32 	%p174, %r820, %r821;
	selp.b32 	%r822, %r790, %r795, %p174;
	selp.b32 	%r823, %r795, %r790, %p174;
	mul.wide.s32 	%rd382, %r799, 16;
	add.s64 	%rd383, %rd4, %rd382;
	ld.global.u32 	%r824, [%rd383];
	mul.wide.s32 	%rd384, %r794, 16;
	add.s64 	%rd385, %rd4, %rd384;
	ld.global.u32 	%r825, [%rd385];
	setp.lt.s32 	%p175, %r824, %r825;
	selp.b32 	%r826, %r794, %r799, %p175;
	selp.b32 	%r827, %r799, %r794, %p175;
	mul.wide.s32 	%rd386, %r803, 16;
	add.s64 	%rd387, %rd4, %rd386;
	ld.global.u32 	%r828, [%rd387];
	mul.wide.s32 	%rd388, %r798, 16;
	add.s64 	%rd389, %rd4, %rd388;
	ld.global.u32 	%r829, [%rd389];
	setp.lt.s32 	%p176, %r828, %r829;
	selp.b32 	%r830, %r798, %r803, %p176;
	selp.b32 	%r831, %r803, %r798, %p176;
	mul.wide.s32 	%rd390, %r807, 16;
	add.s64 	%rd391, %rd4, %rd390;
	ld.global.u32 	%r832, [%rd391];
	mul.wide.s32 	%rd392, %r802, 16;
	add.s64 	%rd393, %rd4, %rd392;
	ld.global.u32 	%r833, [%rd393];
	setp.lt.s32 	%p177, %r832, %r833;
	selp.b32 	%r834, %r802, %r807, %p177;
	selp.b32 	%r835, %r807, %r802, %p177;
	mul.wide.s32 	%rd394, %r774, 16;
	add.s64 	%rd395, %rd4, %rd394;
	ld.global.u32 	%r836, [%rd395];
	mul.wide.s32 	%rd396, %r806, 16;
	add.s64 	%rd397, %rd4, %rd396;
	ld.global.u32 	%r837, [%rd397];
	setp.lt.s32 	%p178, %r836, %r837;
	selp.b32 	%r838, %r806, %r774, %p178;
	selp.b32 	%r839, %r774, %r806, %p178;
	mul.wide.s32 	%rd398, %r811, 16;
	add.s64 	%rd399, %rd4, %rd398;
	ld.global.u32 	%r840, [%rd399];
	mul.wide.s32 	%rd400, %r779, 16;
	add.s64 	%rd401, %rd4, %rd400;
	ld.global.u32 	%r841, [%rd401];
	setp.lt.s32 	%p179, %r840, %r841;
	selp.b32 	%r842, %r779, %r811, %p179;
	selp.b32 	%r843, %r811, %r779, %p179;
	mul.wide.s32 	%rd402, %r815, 16;
	add.s64 	%rd403, %rd4, %rd402;
	ld.global.u32 	%r844, [%rd403];
	mul.wide.s32 	%rd404, %r810, 16;
	add.s64 	%rd405, %rd4, %rd404;
	ld.global.u32 	%r845, [%rd405];
	setp.lt.s32 	%p180, %r844, %r845;
	selp.b32 	%r846, %r810, %r815, %p180;
	selp.b32 	%r847, %r815, %r810, %p180;
	mul.wide.s32 	%rd406, %r819, 16;
	add.s64 	%rd407, %rd4, %rd406;
	ld.global.u32 	%r848, [%rd407];
	mul.wide.s32 	%rd408, %r814, 16;
	add.s64 	%rd409, %rd4, %rd408;
	ld.global.u32 	%r849, [%rd409];
	setp.lt.s32 	%p181, %r848, %r849;
	selp.b32 	%r850, %r814, %r819, %p181;
	selp.b32 	%r851, %r819, %r814, %p181;
	mul.wide.s32 	%rd410, %r823, 16;
	add.s64 	%rd411, %rd4, %rd410;
	ld.global.u32 	%r852, [%rd411];
	mul.wide.s32 	%rd412, %r818, 16;
	add.s64 	%rd413, %rd4, %rd412;
	ld.global.u32 	%r853, [%rd413];
	setp.lt.s32 	%p182, %r852, %r853;
	selp.b32 	%r854, %r818, %r823, %p182;
	selp.b32 	%r855, %r823, %r818, %p182;
	mul.wide.s32 	%rd414, %r827, 16;
	add.s64 	%rd415, %rd4, %rd414;
	ld.global.u32 	%r856, [%rd415];
	mul.wide.s32 	%rd416, %r822, 16;
	add.s64 	%rd417, %rd4, %rd416;
	ld.global.u32 	%r857, [%rd417];
	setp.lt.s32 	%p183, %r856, %r857;
	selp.b32 	%r858, %r822, %r827, %p183;
	selp.b32 	%r859, %r827, %r822, %p183;
	mul.wide.s32 	%rd418, %r831, 16;
	add.s64 	%rd419, %rd4, %rd418;
	ld.global.u32 	%r860, [%rd419];
	mul.wide.s32 	%rd420, %r826, 16;
	add.s64 	%rd421, %rd4, %rd420;
	ld.global.u32 	%r861, [%rd421];
	setp.lt.s32 	%p184, %r860, %r861;
	selp.b32 	%r862, %r826, %r831, %p184;
	selp.b32 	%r863, %r831, %r826, %p184;
	mul.wide.s32 	%rd422, %r835, 16;
	add.s64 	%rd423, %rd4, %rd422;
	ld.global.u32 	%r864, [%rd423];
	mul.wide.s32 	%rd424, %r830, 16;
	add.s64 	%rd425, %rd4, %rd424;
	ld.global.u32 	%r865, [%rd425];
	setp.lt.s32 	%p185, %r864, %r865;
	selp.b32 	%r866, %r830, %r835, %p185;
	selp.b32 	%r867, %r835, %r830, %p185;
	mul.wide.s32 	%rd426, %r839, 16;
	add.s64 	%rd427, %rd4, %rd426;
	ld.global.u32 	%r868, [%rd427];
	mul.wide.s32 	%rd428, %r834, 16;
	add.s64 	%rd429, %rd4, %rd428;
	ld.global.u32 	%r869, [%rd429];
	setp.lt.s32 	%p186, %r868, %r869;
	selp.b32 	%r870, %r834, %r839, %p186;
	selp.b32 	%r871, %r839, %r834, %p186;
	mul.wide.s32 	%rd430, %r847, 16;
	add.s64 	%rd431, %rd4, %rd430;
	ld.global.u32 	%r872, [%rd431];
	mul.wide.s32 	%rd432, %r842, 16;
	add.s64 	%rd433, %rd4, %rd432;
	ld.global.u32 	%r873, [%rd433];
	setp.lt.s32 	%p187, %r872, %r873;
	selp.b32 	%r874, %r842, %r847, %p187;
	selp.b32 	%r875, %r847, %r842, %p187;
	mul.wide.s32 	%rd434, %r851, 16;
	add.s64 	%rd435, %rd4, %rd434;
	ld.global.u32 	%r876, [%rd435];
	mul.wide.s32 	%rd436, %r846, 16;
	add.s64 	%rd437, %rd4, %rd436;
	ld.global.u32 	%r877, [%rd437];
	setp.lt.s32 	%p188, %r876, %r877;
	selp.b32 	%r878, %r846, %r851, %p188;
	selp.b32 	%r879, %r851, %r846, %p188;
	mul.wide.s32 	%rd438, %r855, 16;
	add.s64 	%rd439, %rd4, %rd438;
	ld.global.u32 	%r880, [%rd439];
	mul.wide.s32 	%rd440, %r850, 16;
	add.s64 	%rd441, %rd4, %rd440;
	ld.global.u32 	%r881, [%rd441];
	setp.lt.s32 	%p189, %r880, %r881;
	selp.b32 	%r882, %r850, %r855, %p189;
	selp.b32 	%r883, %r855, %r850, %p189;
	mul.wide.s32 	%rd442, %r859, 16;
	add.s64 	%rd443, %rd4, %rd442;
	ld.global.u32 	%r884, [%rd443];
	mul.wide.s32 	%rd444, %r854, 16;
	add.s64 	%rd445, %rd4, %rd444;
	ld.global.u32 	%r885, [%rd445];
	setp.lt.s32 	%p190, %r884, %r885;
	selp.b32 	%r886, %r854, %r859, %p190;
	selp.b32 	%r887, %r859, %r854, %p190;
	mul.wide.s32 	%rd446, %r863, 16;
	add.s64 	%rd447, %rd4, %rd446;
	ld.global.u32 	%r888, [%rd447];
	mul.wide.s32 	%rd448, %r858, 16;
	add.s64 	%rd449, %rd4, %rd448;
	ld.global.u32 	%r889, [%rd449];
	setp.lt.s32 	%p191, %r888, %r889;
	selp.b32 	%r890, %r858, %r863, %p191;
	selp.b32 	%r891, %r863, %r858, %p191;
	mul.wide.s32 	%rd450, %r867, 16;
	add.s64 	%rd451, %rd4, %rd450;
	ld.global.u32 	%r892, [%rd451];
	mul.wide.s32 	%rd452, %r862, 16;
	add.s64 	%rd453, %rd4, %rd452;
	ld.global.u32 	%r893, [%rd453];
	setp.lt.s32 	%p192, %r892, %r893;
	selp.b32 	%r894, %r862, %r867, %p192;
	selp.b32 	%r895, %r867, %r862, %p192;
	mul.wide.s32 	%rd454, %r871, 16;
	add.s64 	%rd455, %rd4, %rd454;
	ld.global.u32 	%r896, [%rd455];
	mul.wide.s32 	%rd456, %r866, 16;
	add.s64 	%rd457, %rd4, %rd456;
	ld.global.u32 	%r897, [%rd457];
	setp.lt.s32 	%p193, %r896, %r897;
	selp.b32 	%r898, %r866, %r871, %p193;
	selp.b32 	%r899, %r871, %r866, %p193;
	mul.wide.s32 	%rd458, %r838, 16;
	add.s64 	%rd459, %rd4, %rd458;
	ld.global.u32 	%r900, [%rd459];
	mul.wide.s32 	%rd460, %r870, 16;
	add.s64 	%rd461, %rd4, %rd460;
	ld.global.u32 	%r901, [%rd461];
	setp.lt.s32 	%p194, %r900, %r901;
	selp.b32 	%r902, %r870, %r838, %p194;
	selp.b32 	%r903, %r838, %r870, %p194;
	mul.wide.s32 	%rd462, %r875, 16;
	add.s64 	%rd463, %rd4, %rd462;
	ld.global.u32 	%r904, [%rd463];
	mul.wide.s32 	%rd464, %r843, 16;
	add.s64 	%rd465, %rd4, %rd464;
	ld.global.u32 	%r905, [%rd465];
	setp.lt.s32 	%p195, %r904, %r905;
	selp.b32 	%r906, %r843, %r875, %p195;
	selp.b32 	%r907, %r875, %r843, %p195;
	mul.wide.s32 	%rd466, %r879, 16;
	add.s64 	%rd467, %rd4, %rd466;
	ld.global.u32 	%r908, [%rd467];
	mul.wide.s32 	%rd468, %r874, 16;
	add.s64 	%rd469, %rd4, %rd468;
	ld.global.u32 	%r909, [%rd469];
	setp.lt.s32 	%p196, %r908, %r909;
	selp.b32 	%r910, %r874, %r879, %p196;
	selp.b32 	%r911, %r879, %r874, %p196;
	mul.wide.s32 	%rd470, %r883, 16;
	add.s64 	%rd471, %rd4, %rd470;
	ld.global.u32 	%r912, [%rd471];
	mul.wide.s32 	%rd472, %r878, 16;
	add.s64 	%rd473, %rd4, %rd472;
	ld.global.u32 	%r913, [%rd473];
	setp.lt.s32 	%p197, %r912, %r913;
	selp.b32 	%r914, %r878, %r883, %p197;
	selp.b32 	%r915, %r883, %r878, %p197;
	mul.wide.s32 	%rd474, %r887, 16;
	add.s64 	%rd475, %rd4, %rd474;
	ld.global.u32 	%r916, [%rd475];
	mul.wide.s32 	%rd476, %r882, 16;
	add.s64 	%rd477, %rd4, %rd476;
	ld.global.u32 	%r917, [%rd477];
	setp.lt.s32 	%p198, %r916, %r917;
	selp.b32 	%r918, %r882, %r887, %p198;
	selp.b32 	%r919, %r887, %r882, %p198;
	mul.wide.s32 	%rd478, %r891, 16;
	add.s64 	%rd479, %rd4, %rd478;
	ld.global.u32 	%r920, [%rd479];
	mul.wide.s32 	%rd480, %r886, 16;
	add.s64 	%rd481, %rd4, %rd480;
	ld.global.u32 	%r921, [%rd481];
	setp.lt.s32 	%p199, %r920, %r921;
	selp.b32 	%r922, %r886, %r891, %p199;
	selp.b32 	%r923, %r891, %r886, %p199;
	mul.wide.s32 	%rd482, %r895, 16;
	add.s64 	%rd483, %rd4, %rd482;
	ld.global.u32 	%r924, [%rd483];
	mul.wide.s32 	%rd484, %r890, 16;
	add.s64 	%rd485, %rd4, %rd484;
	ld.global.u32 	%r925, [%rd485];
	setp.lt.s32 	%p200, %r924, %r925;
	selp.b32 	%r926, %r890, %r895, %p200;
	selp.b32 	%r927, %r895, %r890, %p200;
	mul.wide.s32 	%rd486, %r899, 16;
	add.s64 	%rd487, %rd4, %rd486;
	ld.global.u32 	%r928, [%rd487];
	mul.wide.s32 	%rd488, %r894, 16;
	add.s64 	%rd489, %rd4, %rd488;
	ld.global.u32 	%r929, [%rd489];
	setp.lt.s32 	%p201, %r928, %r929;
	selp.b32 	%r930, %r894, %r899, %p201;
	selp.b32 	%r931, %r899, %r894, %p201;
	mul.wide.s32 	%rd490, %r903, 16;
	add.s64 	%rd491, %rd4, %rd490;
	ld.global.u32 	%r932, [%rd491];
	mul.wide.s32 	%rd492, %r898, 16;
	add.s64 	%rd493, %rd4, %rd492;
	ld.global.u32 	%r933, [%rd493];
	setp.lt.s32 	%p202, %r932, %r933;
	selp.b32 	%r934, %r898, %r903, %p202;
	selp.b32 	%r935, %r903, %r898, %p202;
	mul.wide.s32 	%rd494, %r911, 16;
	add.s64 	%rd495, %rd4, %rd494;
	ld.global.u32 	%r936, [%rd495];
	mul.wide.s32 	%rd496, %r906, 16;
	add.s64 	%rd497, %rd4, %rd496;
	ld.global.u32 	%r937, [%rd497];
	setp.lt.s32 	%p203, %r936, %r937;
	selp.b32 	%r938, %r906, %r911, %p203;
	selp.b32 	%r939, %r911, %r906, %p203;
	mul.wide.s32 	%rd498, %r915, 16;
	add.s64 	%rd499, %rd4, %rd498;
	ld.global.u32 	%r940, [%rd499];
	mul.wide.s32 	%rd500, %r910, 16;
	add.s64 	%rd501, %rd4, %rd500;
	ld.global.u32 	%r941, [%rd501];
	setp.lt.s32 	%p204, %r940, %r941;
	selp.b32 	%r942, %r910, %r915, %p204;
	selp.b32 	%r943, %r915, %r910, %p204;
	mul.wide.s32 	%rd502, %r919, 16;
	add.s64 	%rd503, %rd4, %rd502;
	ld.global.u32 	%r944, [%rd503];
	mul.wide.s32 	%rd504, %r914, 16;
	add.s64 	%rd505, %rd4, %rd504;
	ld.global.u32 	%r945, [%rd505];
	setp.lt.s32 	%p205, %r944, %r945;
	selp.b32 	%r946, %r914, %r919, %p205;
	selp.b32 	%r947, %r919, %r914, %p205;
	mul.wide.s32 	%rd506, %r923, 16;
	add.s64 	%rd507, %rd4, %rd506;
	ld.global.u32 	%r948, [%rd507];
	mul.wide.s32 	%rd508, %r918, 16;
	add.s64 	%rd509, %rd4, %rd508;
	ld.global.u32 	%r949, [%rd509];
	setp.lt.s32 	%p206, %r948, %r949;
	selp.b32 	%r950, %r918, %r923, %p206;
	selp.b32 	%r951, %r923, %r918, %p206;
	mul.wide.s32 	%rd510, %r927, 16;
	add.s64 	%rd511, %rd4, %rd510;
	ld.global.u32 	%r952, [%rd511];
	mul.wide.s32 	%rd512, %r922, 16;
	add.s64 	%rd513, %rd4, %rd512;
	ld.global.u32 	%r953, [%rd513];
	setp.lt.s32 	%p207, %r952, %r953;
	selp.b32 	%r954, %r922, %r927, %p207;
	selp.b32 	%r955, %r927, %r922, %p207;
	mul.wide.s32 	%rd514, %r931, 16;
	add.s64 	%rd515, %rd4, %rd514;
	ld.global.u32 	%r956, [%rd515];
	mul.wide.s32 	%rd516, %r926, 16;
	add.s64 	%rd517, %rd4, %rd516;
	ld.global.u32 	%r957, [%rd517];
	setp.lt.s32 	%p208, %r956, %r957;
	selp.b32 	%r958, %r926, %r931, %p208;
	selp.b32 	%r959, %r931, %r926, %p208;
	mul.wide.s32 	%rd518, %r935, 16;
	add.s64 	%rd519, %rd4, %rd518;
	ld.global.u32 	%r960, [%rd519];
	mul.wide.s32 	%rd520, %r930, 16;
	add.s64 	%rd521, %rd4, %rd520;
	ld.global.u32 	%r961, [%rd521];
	setp.lt.s32 	%p209, %r960, %r961;
	selp.b32 	%r962, %r930, %r935, %p209;
	selp.b32 	%r963, %r935, %r930, %p209;
	mul.wide.s32 	%rd522, %r902, 16;
	add.s64 	%rd523, %rd4, %rd522;
	ld.global.u32 	%r964, [%rd523];
	mul.wide.s32 	%rd524, %r934, 16;
	add.s64 	%rd525, %rd4, %rd524;
	ld.global.u32 	%r965, [%rd525];
	setp.lt.s32 	%p210, %r964, %r965;
	selp.b32 	%r966, %r934, %r902, %p210;
	selp.b32 	%r967, %r902, %r934, %p210;
	mul.wide.s32 	%rd526, %r939, 16;
	add.s64 	%rd527, %rd4, %rd526;
	ld.global.u32 	%r968, [%rd527];
	mul.wide.s32 	%rd528, %r907, 16;
	add.s64 	%rd529, %rd4, %rd528;
	ld.global.u32 	%r969, [%rd529];
	setp.lt.s32 	%p211, %r968, %r969;
	selp.b32 	%r970, %r907, %r939, %p211;
	selp.b32 	%r971, %r939, %r907, %p211;
	mul.wide.s32 	%rd530, %r943, 16;
	add.s64 	%rd531, %rd4, %rd530;
	ld.global.u32 	%r972, [%rd531];
	mul.wide.s32 	%rd532, %r938, 16;
	add.s64 	%rd533, %rd4, %rd532;
	ld.global.u32 	%r973, [%rd533];
	setp.lt.s32 	%p212, %r972, %r973;
	selp.b32 	%r974, %r938, %r943, %p212;
	selp.b32 	%r975, %r943, %r938, %p212;
	mul.wide.s32 	%rd534, %r947, 16;
	add.s64 	%rd535, %rd4, %rd534;
	ld.global.u32 	%r976, [%rd535];
	mul.wide.s32 	%rd536, %r942, 16;
	add.s64 	%rd537, %rd4, %rd536;
	ld.global.u32 	%r977, [%rd537];
	setp.lt.s32 	%p213, %r976, %r977;
	selp.b32 	%r978, %r942, %r947, %p213;
	selp.b32 	%r979, %r947, %r942, %p213;
	mul.wide.s32 	%rd538, %r951, 16;
	add.s64 	%rd539, %rd4, %rd538;
	ld.global.u32 	%r980, [%rd539];
	mul.wide.s32 	%rd540, %r946, 16;
	add.s64 	%rd541, %rd4, %rd540;
	ld.global.u32 	%r981, [%rd541];
	setp.lt.s32 	%p214, %r980, %r981;
	selp.b32 	%r982, %r946, %r951, %p214;
	selp.b32 	%r983, %r951, %r946, %p214;
	mul.wide.s32 	%rd542, %r955, 16;
	add.s64 	%rd543, %rd4, %rd542;
	ld.global.u32 	%r984, [%rd543];
	mul.wide.s32 	%rd544, %r950, 16;
	add.s64 	%rd545, %rd4, %rd544;
	ld.global.u32 	%r985, [%rd545];
	setp.lt.s32 	%p215, %r984, %r985;
	selp.b32 	%r986, %r950, %r955, %p215;
	selp.b32 	%r987, %r955, %r950, %p215;
	mul.wide.s32 	%rd546, %r959, 16;
	add.s64 	%rd547, %rd4, %rd546;
	ld.global.u32 	%r988, [%rd547];
	mul.wide.s32 	%rd548, %r954, 16;
	add.s64 	%rd549, %rd4, %rd548;
	ld.global.u32 	%r989, [%rd549];
	setp.lt.s32 	%p216, %r988, %r989;
	selp.b32 	%r990, %r954, %r959, %p216;
	selp.b32 	%r991, %r959, %r954, %p216;
	mul.wide.s32 	%rd550, %r963, 16;
	add.s64 	%rd551, %rd4, %rd550;
	ld.global.u32 	%r992, [%rd551];
	mul.wide.s32 	%rd552, %r958, 16;
	add.s64 	%rd553, %rd4, %rd552;
	ld.global.u32 	%r993, [%rd553];
	setp.lt.s32 	%p217, %r992, %r993;
	selp.b32 	%r994, %r958, %r963, %p217;
	selp.b32 	%r995, %r963, %r958, %p217;
	mul.wide.s32 	%rd554, %r967, 16;
	add.s64 	%rd555, %rd4, %rd554;
	ld.global.u32 	%r996, [%rd555];
	mul.wide.s32 	%rd556, %r962, 16;
	add.s64 	%rd557, %rd4, %rd556;
	ld.global.u32 	%r997, [%rd557];
	setp.lt.s32 	%p218, %r996, %r997;
	selp.b32 	%r998, %r962, %r967, %p218;
	selp.b32 	%r999, %r967, %r962, %p218;
	mul.wide.s32 	%rd558, %r975, 16;
	add.s64 	%rd559, %rd4, %rd558;
	ld.global.u32 	%r1000, [%rd559];
	mul.wide.s32 	%rd560, %r970, 16;
	add.s64 	%rd561, %rd4, %rd560;
	ld.global.u32 	%r1001, [%rd561];
	setp.lt.s32 	%p219, %r1000, %r1001;
	selp.b32 	%r1002, %r970, %r975, %p219;
	selp.b32 	%r1003, %r975, %r970, %p219;
	mul.wide.s32 	%rd562, %r979, 16;
	add.s64 	%rd563, %rd4, %rd562;
	ld.global.u32 	%r1004, [%rd563];
	mul.wide.s32 	%rd564, %r974, 16;
	add.s64 	%rd565, %rd4, %rd564;
	ld.global.u32 	%r1005, [%rd565];
	setp.lt.s32 	%p220, %r1004, %r1005;
	selp.b32 	%r1006, %r974, %r979, %p220;
	selp.b32 	%r1007, %r979, %r974, %p220;
	mul.wide.s32 	%rd566, %r983, 16;
	add.s64 	%rd567, %rd4, %rd566;
	ld.global.u32 	%r1008, [%rd567];
	mul.wide.s32 	%rd568, %r978, 16;
	add.s64 	%rd569, %rd4, %rd568;
	ld.global.u32 	%r1009, [%rd569];
	setp.lt.s32 	%p221, %r1008, %r1009;
	selp.b32 	%r1010, %r978, %r983, %p221;
	selp.b32 	%r1011, %r983, %r978, %p221;
	mul.wide.s32 	%rd570, %r987, 16;
	add.s64 	%rd571, %rd4, %rd570;
	ld.global.u32 	%r1012, [%rd571];
	mul.wide.s32 	%rd572, %r982, 16;
	add.s64 	%rd573, %rd4, %rd572;
	ld.global.u32 	%r1013, [%rd573];
	setp.lt.s32 	%p222, %r1012, %r1013;
	selp.b32 	%r1014, %r982, %r987, %p222;
	selp.b32 	%r1015, %r987, %r982, %p222;
	mul.wide.s32 	%rd574, %r991, 16;
	add.s64 	%rd575, %rd4, %rd574;
	ld.global.u32 	%r1016, [%rd575];
	mul.wide.s32 	%rd576, %r986, 16;
	add.s64 	%rd577, %rd4, %rd576;
	ld.global.u32 	%r1017, [%rd577];
	setp.lt.s32 	%p223, %r1016, %r1017;
	selp.b32 	%r1018, %r986, %r991, %p223;
	selp.b32 	%r1019, %r991, %r986, %p223;
	mul.wide.s32 	%rd578, %r995, 16;
	add.s64 	%rd579, %rd4, %rd578;
	ld.global.u32 	%r1020, [%rd579];
	mul.wide.s32 	%rd580, %r990, 16;
	add.s64 	%rd581, %rd4, %rd580;
	ld.global.u32 	%r1021, [%rd581];
	setp.lt.s32 	%p224, %r1020, %r1021;
	selp.b32 	%r1022, %r990, %r995, %p224;
	selp.b32 	%r1023, %r995, %r990, %p224;
	mul.wide.s32 	%rd582, %r999, 16;
	add.s64 	%rd583, %rd4, %rd582;
	ld.global.u32 	%r1024, [%rd583];
	mul.wide.s32 	%rd584, %r994, 16;
	add.s64 	%rd585, %rd4, %rd584;
	ld.global.u32 	%r1025, [%rd585];
	setp.lt.s32 	%p225, %r1024, %r1025;
	selp.b32 	%r1026, %r994, %r999, %p225;
	selp.b32 	%r1027, %r999, %r994, %p225;
	mul.wide.s32 	%rd586, %r966, 16;
	add.s64 	%rd587, %rd4, %rd586;
	ld.global.u32 	%r1028, [%rd587];
	mul.wide.s32 	%rd588, %r998, 16;
	add.s64 	%rd589, %rd4, %rd588;
	ld.global.u32 	%r1029, [%rd589];
	setp.lt.s32 	%p226, %r1028, %r1029;
	selp.b32 	%r1030, %r998, %r966, %p226;
	selp.b32 	%r1031, %r966, %r998, %p226;
	mul.wide.s32 	%rd590, %r1003, 16;
	add.s64 	%rd591, %rd4, %rd590;
	ld.global.u32 	%r1032, [%rd591];
	mul.wide.s32 	%rd592, %r971, 16;
	add.s64 	%rd593, %rd4, %rd592;
	ld.global.u32 	%r1033, [%rd593];
	setp.lt.s32 	%p227, %r1032, %r1033;
	selp.b32 	%r1034, %r971, %r1003, %p227;
	selp.b32 	%r1035, %r1003, %r971, %p227;
	mul.wide.s32 	%rd594, %r1007, 16;
	add.s64 	%rd595, %rd4, %rd594;
	ld.global.u32 	%r1036, [%rd595];
	mul.wide.s32 	%rd596, %r1002, 16;
	add.s64 	%rd597, %rd4, %rd596;
	ld.global.u32 	%r1037, [%rd597];
	setp.lt.s32 	%p228, %r1036, %r1037;
	selp.b32 	%r1038, %r1002, %r1007, %p228;
	selp.b32 	%r1039, %r1007, %r1002, %p228;
	mul.wide.s32 	%rd598, %r1011, 16;
	add.s64 	%rd599, %rd4, %rd598;
	ld.global.u32 	%r1040, [%rd599];
	mul.wide.s32 	%rd600, %r1006, 16;
	add.s64 	%rd601, %rd4, %rd600;
	ld.global.u32 	%r1041, [%rd601];
	setp.lt.s32 	%p229, %r1040, %r1041;
	selp.b32 	%r1042, %r1006, %r1011, %p229;
	selp.b32 	%r1043, %r1011, %r1006, %p229;
	mul.wide.s32 	%rd602, %r1015, 16;
	add.s64 	%rd603, %rd4, %rd602;
	ld.global.u32 	%r1044, [%rd603];
	mul.wide.s32 	%rd604, %r1010, 16;
	add.s64 	%rd605, %rd4, %rd604;
	ld.global.u32 	%r1045, [%rd605];
	setp.lt.s32 	%p230, %r1044, %r1045;
	selp.b32 	%r1046, %r1010, %r1015, %p230;
	selp.b32 	%r1047, %r1015, %r1010, %p230;
	mul.wide.s32 	%rd606, %r1019, 16;
	add.s64 	%rd607, %rd4, %rd606;
	ld.global.u32 	%r1048, [%rd607];
	mul.wide.s32 	%rd608, %r1014, 16;
	add.s64 	%rd609, %rd4, %rd608;
	ld.global.u32 	%r1049, [%rd609];
	setp.lt.s32 	%p231, %r1048, %r1049;
	selp.b32 	%r1050, %r1014, %r1019, %p231;
	selp.b32 	%r1051, %r1019, %r1014, %p231;
	mul.wide.s32 	%rd610, %r1023, 16;
	add.s64 	%rd611, %rd4, %rd610;
	ld.global.u32 	%r1052, [%rd611];
	mul.wide.s32 	%rd612, %r1018, 16;
	add.s64 	%rd613, %rd4, %rd612;
	ld.global.u32 	%r1053, [%rd613];
	setp.lt.s32 	%p232, %r1052, %r1053;
	selp.b32 	%r1054, %r1018, %r1023, %p232;
	selp.b32 	%r1055, %r1023, %r1018, %p232;
	mul.wide.s32 	%rd614, %r1027, 16;
	add.s64 	%rd615, %rd4, %rd614;
	ld.global.u32 	%r1056, [%rd615];
	mul.wide.s32 	%rd616, %r1022, 16;
	add.s64 	%rd617, %rd4, %rd616;
	ld.global.u32 	%r1057, [%rd617];
	setp.lt.s32 	%p233, %r1056, %r1057;
	selp.b32 	%r1058, %r1022, %r1027, %p233;
	selp.b32 	%r1059, %r1027, %r1022, %p233;
	mul.wide.s32 	%rd618, %r1031, 16;
	add.s64 	%rd619, %rd4, %rd618;
	ld.global.u32 	%r1060, [%rd619];
	mul.wide.s32 	%rd620, %r1026, 16;
	add.s64 	%rd621, %rd4, %rd620;
	ld.global.u32 	%r1061, [%rd621];
	setp.lt.s32 	%p234, %r1060, %r1061;
	selp.b32 	%r1062, %r1026, %r1031, %p234;
	selp.b32 	%r1063, %r1031, %r1026, %p234;
	mul.wide.s32 	%rd622, %r1039, 16;
	add.s64 	%rd623, %rd4, %rd622;
	ld.global.u32 	%r1064, [%rd623];
	mul.wide.s32 	%rd624, %r1034, 16;
	add.s64 	%rd625, %rd4, %rd624;
	ld.global.u32 	%r1065, [%rd625];
	setp.lt.s32 	%p235, %r1064, %r1065;
	selp.b32 	%r1066, %r1034, %r1039, %p235;
	selp.b32 	%r1067, %r1039, %r1034, %p235;
	mul.wide.s32 	%rd626, %r1043, 16;
	add.s64 	%rd627, %rd4, %rd626;
	ld.global.u32 	%r1068, [%rd627];
	mul.wide.s32 	%rd628, %r1038, 16;
	add.s64 	%rd629, %rd4, %rd628;
	ld.global.u32 	%r1069, [%rd629];
	setp.lt.s32 	%p236, %r1068, %r1069;
	selp.b32 	%r1070, %r1038, %r1043, %p236;
	selp.b32 	%r1071, %r1043, %r1038, %p236;
	mul.wide.s32 	%rd630, %r1047, 16;
	add.s64 	%rd631, %rd4, %rd630;
	ld.global.u32 	%r1072, [%rd631];
	mul.wide.s32 	%rd632, %r1042, 16;
	add.s64 	%rd633, %rd4, %rd632;
	ld.global.u32 	%r1073, [%rd633];
	setp.lt.s32 	%p237, %r1072, %r1073;
	selp.b32 	%r1074, %r1042, %r1047, %p237;
	selp.b32 	%r1075, %r1047, %r1042, %p237;
	mul.wide.s32 	%rd634, %r1051, 16;
	add.s64 	%rd635, %rd4, %rd634;
	ld.global.u32 	%r1076, [%rd635];
	mul.wide.s32 	%rd636, %r1046, 16;
	add.s64 	%rd637, %rd4, %rd636;
	ld.global.u32 	%r1077, [%rd637];
	setp.lt.s32 	%p238, %r1076, %r1077;
	selp.b32 	%r1078, %r1046, %r1051, %p238;
	selp.b32 	%r1079, %r1051, %r1046, %p238;
	mul.wide.s32 	%rd638, %r1055, 16;
	add.s64 	%rd639, %rd4, %rd638;
	ld.global.u32 	%r1080, [%rd639];
	mul.wide.s32 	%rd640, %r1050, 16;
	add.s64 	%rd641, %rd4, %rd640;
	ld.global.u32 	%r1081, [%rd641];
	setp.lt.s32 	%p239, %r1080, %r1081;
	selp.b32 	%r1082, %r1050, %r1055, %p239;
	selp.b32 	%r1083, %r1055, %r1050, %p239;
	mul.wide.s32 	%rd642, %r1059, 16;
	add.s64 	%rd643, %rd4, %rd642;
	ld.global.u32 	%r1084, [%rd643];
	mul.wide.s32 	%rd644, %r1054, 16;
	add.s64 	%rd645, %rd4, %rd644;
	ld.global.u32 	%r1085, [%rd645];
	setp.lt.s32 	%p240, %r1084, %r1085;
	selp.b32 	%r1086, %r1054, %r1059, %p240;
	selp.b32 	%r1087, %r1059, %r1054, %p240;
	mul.wide.s32 	%rd646, %r1063, 16;
	add.s64 	%rd647, %rd4, %rd646;
	ld.global.u32 	%r1088, [%rd647];
	mul.wide.s32 	%rd648, %r1058, 16;
	add.s64 	%rd649, %rd4, %rd648;
	ld.global.u32 	%r1089, [%rd649];
	setp.lt.s32 	%p241, %r1088, %r1089;
	selp.b32 	%r1090, %r1058, %r1063, %p241;
	selp.b32 	%r1091, %r1063, %r1058, %p241;
	mul.wide.s32 	%rd650, %r1030, 16;
	add.s64 	%rd651, %rd4, %rd650;
	ld.global.u32 	%r1092, [%rd651];
	mul.wide.s32 	%rd652, %r1062, 16;
	add.s64 	%rd653, %rd4, %rd652;
	ld.global.u32 	%r1093, [%rd653];
	setp.lt.s32 	%p242, %r1092, %r1093;
	selp.b32 	%r2293, %r1062, %r1030, %p242;
	selp.b32 	%r1094, %r1030, %r1062, %p242;
	mul.wide.s32 	%rd654, %r1067, 16;
	add.s64 	%rd655, %rd4, %rd654;
	ld.global.u32 	%r1095, [%rd655];
	mul.wide.s32 	%rd656, %r1035, 16;
	add.s64 	%rd657, %rd4, %rd656;
	ld.global.u32 	%r1096, [%rd657];
	setp.lt.s32 	%p243, %r1095, %r1096;
	selp.b32 	%r2238, %r1035, %r1067, %p243;
	selp.b32 	%r2256, %r1067, %r1035, %p243;
	mul.wide.s32 	%rd658, %r1071, 16;
	add.s64 	%rd659, %rd4, %rd658;
	ld.global.u32 	%r1097, [%rd659];
	mul.wide.s32 	%rd660, %r1066, 16;
	add.s64 	%rd661, %rd4, %rd660;
	ld.global.u32 	%r1098, [%rd661];
	setp.lt.s32 	%p244, %r1097, %r1098;
	selp.b32 	%r2197, %r1066, %r1071, %p244;
	selp.b32 	%r2195, %r1071, %r1066, %p244;
	mul.wide.s32 	%rd662, %r1075, 16;
	add.s64 	%rd663, %rd4, %rd662;
	ld.global.u32 	%r1099, [%rd663];
	mul.wide.s32 	%rd664, %r1070, 16;
	add.s64 	%rd665, %rd4, %rd664;
	ld.global.u32 	%r1100, [%rd665];
	setp.lt.s32 	%p245, %r1099, %r1100;
	selp.b32 	%r2201, %r1070, %r1075, %p245;
	selp.b32 	%r2199, %r1075, %r1070, %p245;
	mul.wide.s32 	%rd666, %r1079, 16;
	add.s64 	%rd667, %rd4, %rd666;
	ld.global.u32 	%r1101, [%rd667];
	mul.wide.s32 	%rd668, %r1074, 16;
	add.s64 	%rd669, %rd4, %rd668;
	ld.global.u32 	%r1102, [%rd669];
	setp.lt.s32 	%p246, %r1101, %r1102;
	selp.b32 	%r2205, %r1074, %r1079, %p246;
	selp.b32 	%r2203, %r1079, %r1074, %p246;
	mul.wide.s32 	%rd670, %r1083, 16;
	add.s64 	%rd671, %rd4, %rd670;
	ld.global.u32 	%r1103, [%rd671];
	mul.wide.s32 	%rd672, %r1078, 16;
	add.s64 	%rd673, %rd4, %rd672;
	ld.global.u32 	%r1104, [%rd673];
	setp.lt.s32 	%p247, %r1103, %r1104;
	selp.b32 	%r2209, %r1078, %r1083, %p247;
	selp.b32 	%r2207, %r1083, %r1078, %p247;
	mul.wide.s32 	%rd674, %r1087, 16;
	add.s64 	%rd675, %rd4, %rd674;
	ld.global.u32 	%r1105, [%rd675];
	mul.wide.s32 	%rd676, %r1082, 16;
	add.s64 	%rd677, %rd4, %rd676;
	ld.global.u32 	%r1106, [%rd677];
	setp.lt.s32 	%p248, %r1105, %r1106;
	selp.b32 	%r2213, %r1082, %r1087, %p248;
	selp.b32 	%r2211, %r1087, %r1082, %p248;
	mul.wide.s32 	%rd678, %r1091, 16;
	add.s64 	%rd679, %rd4, %rd678;
	ld.global.u32 	%r1107, [%rd679];
	mul.wide.s32 	%rd680, %r1086, 16;
	add.s64 	%rd681, %rd4, %rd680;
	ld.global.u32 	%r1108, [%rd681];
	setp.lt.s32 	%p249, %r1107, %r1108;
	selp.b32 	%r2217, %r1086, %r1091, %p249;
	selp.b32 	%r2215, %r1091, %r1086, %p249;
	mul.wide.s32 	%rd682, %r1094, 16;
	add.s64 	%rd683, %rd4, %rd682;
	ld.global.u32 	%r1109, [%rd683];
	mul.wide.s32 	%rd684, %r1090, 16;
	add.s64 	%rd685, %rd4, %rd684;
	ld.global.u32 	%r1110, [%rd685];
	setp.lt.s32 	%p250, %r1109, %r1110;
	selp.b32 	%r2221, %r1090, %r1094, %p250;
	selp.b32 	%r2219, %r1094, %r1090, %p250;
$L__BB7_174:
	mov.b32 	%r2257, 2;
$L__BB7_175:
	mov.u32 	%r336, %r2257;
	bar.sync 	0;
	add.s32 	%r1112, %r336, -1;
	shr.u32 	%r1113, %r336, 1;
	mov.u32 	%r1114, _ZZN3cub18CUB_300001_SM_10006detail10merge_sort30DeviceMergeSortBlockSortKernelINS2_10policy_hubIN6thrust24THRUST_300001_SM_1000_NS6detail15normal_iteratorINS6_10device_ptrIiEEEEE9Policy600ESB_PNS0_8NullTypeESB_SF_j18CompareIndicesByMtiSE_EEvbT0_T1_T2_T3_T4_PT6_PT7_T5_NS1_7vsmem_tEE19static_temp_storage;
	mad.lo.s32 	%r1115, %r175, 68, %r1114;
	st.shared.u32 	[%r1115], %r2256;
	st.shared.u32 	[%r1115+4], %r2238;
	st.shared.u32 	[%r1115+8], %r2195;
	st.shared.u32 	[%r1115+12], %r2197;
	st.shared.u32 	[%r1115+16], %r2199;
	st.shared.u32 	[%r1115+20], %r2201;
	st.shared.u32 	[%r1115+24], %r2203;
	st.shared.u32 	[%r1115+28], %r2205;
	st.shared.u32 	[%r1115+32], %r2207;
	st.shared.u32 	[%r1115+36], %r2209;
	st.shared.u32 	[%r1115+40], %r2211;
	st.shared.u32 	[%r1115+44], %r2213;
	st.shared.u32 	[%r1115+48], %r2215;
	st.shared.u32 	[%r1115+52], %r2217;
	st.shared.u32 	[%r1115+56], %r2219;
	st.shared.u32 	[%r1115+60], %r2221;
	st.shared.u32 	[%r1115+64], %r2293;
	bar.sync 	0;
	neg.s32 	%r1116, %r336;
	and.b32  	%r1117, %r175, %r1116;
	mul.lo.s32 	%r1118, %r1117, 17;
	mul.lo.s32 	%r1119, %r1113, 17;
	and.b32  	%r1120, %r1112, %r175;
	mul.lo.s32 	%r1121, %r1120, 17;
	min.s32 	%r337, %r1121, %r174;
	min.s32 	%r338, %r1118, %r174;
	add.s32 	%r1122, %r338, %r1119;
	min.s32 	%r339, %r1122, %r174;
	add.s32 	%r1123, %r339, %r1119;
	min.s32 	%r340, %r1123, %r174;
	sub.s32 	%r1124, %r339, %r338;
	sub.s32 	%r1125, %r340, %r339;
	setp.lt.s32 	%p251, %r337, %r1125;
	sub.s32 	%r1126, %r337, %r1125;
	selp.b32 	%r2260, 0, %r1126, %p251;
	min.s32 	%r2258, %r1124, %r337;
	setp.ge.s32 	%p252, %r2260, %r2258;
	@%p252 bra 	$L__BB7_178;
	add.s32 	%r343, %r339, %r337;
$L__BB7_177:
	sub.s32 	%r1127, %r2258, %r2260;
	shr.u32 	%r1128, %r1127, 31;
	add.s32 	%r1129, %r1127, %r1128;
	shr.s32 	%r1130, %r1129, 1;
	add.s32 	%r1131, %r1130, %r2260;
	add.s32 	%r1132, %r1131, %r338;
	shl.b32 	%r1133, %r1132, 2;
	add.s32 	%r1135, %r1114, %r1133;
	ld.shared.u32 	%r1136, [%r1135];
	not.b32 	%r1137, %r1131;
	add.s32 	%r1138, %r343, %r1137;
	shl.b32 	%r1139, %r1138, 2;
	add.s32 	%r1140, %r1114, %r1139;
	ld.shared.u32 	%r1141, [%r1140];
	mul.wide.s32 	%rd686, %r1141, 16;
	add.s64 	%rd687, %rd4, %rd686;
	ld.global.u32 	%r1142, [%rd687];
	mul.wide.s32 	%rd688, %r1136, 16;
	add.s64 	%rd689, %rd4, %rd688;
	ld.global.u32 	%r1143, [%rd689];
	setp.lt.s32 	%p253, %r1142, %r1143;
	add.s32 	%r1144, %r1131, 1;
	selp.b32 	%r2260, %r2260, %r1144, %p253;
	selp.b32 	%r2258, %r1131, %r2258, %p253;
	setp.lt.s32 	%p254, %r2260, %r2258;
	@%p254 bra 	$L__BB7_177;
$L__BB7_178:
	add.s32 	%r349, %r2260, %r338;
	add.s32 	%r1145, %r339, %r337;
	sub.s32 	%r350, %r1145, %r2260;
	shl.b32 	%r1146, %r349, 2;
	add.s32 	%r1148, %r1114, %r1146;
	ld.shared.u32 	%r2263, [%r1148];
	shl.b32 	%r1149, %r350, 2;
	add.s32 	%r1150, %r1114, %r1149;
	ld.shared.u32 	%r2262, [%r1150];
	setp.ge.s32 	%p256, %r350, %r340;
	mov.pred 	%p617, 0;
	@%p256 bra 	$L__BB7_181;
	setp.ge.s32 	%p258, %r349, %r339;
	mov.pred 	%p617, -1;
	@%p258 bra 	$L__BB7_181;
	mul.wide.s32 	%rd690, %r2262, 16;
	add.s64 	%rd691, %rd4, %rd690;
	ld.global.u32 	%r1151, [%rd691];
	mul.wide.s32 	%rd692, %r2263, 16;
	add.s64 	%rd693, %rd4, %rd692;
	ld.global.u32 	%r1152, [%rd693];
	setp.lt.s32 	%p617, %r1151, %r1152;
$L__BB7_181:
	selp.b32 	%r2256, %r2262, %r2263, %p617;
	selp.u32 	%r1153, 1, 0, %p617;
	add.s32 	%r354, %r350, %r1153;
	not.pred 	%p259, %p617;
	selp.u32 	%r1154, 1, 0, %p259;
	add.s32 	%r355, %r349, %r1154;
	@%p259 bra 	$L__BB7_183;
	shl.b32 	%r1158, %r354, 2;
	add.s32 	%r1160, %r1114, %r1158;
	ld.shared.u32 	%r2262, [%r1160];
	bra.uni 	$L__BB7_184;
$L__BB7_183:
	shl.b32 	%r1155, %r355, 2;
	add.s32 	%r1157, %r1114, %r1155;
	ld.shared.u32 	%r2263, [%r1157];
$L__BB7_184:
	setp.ge.s32 	%p261, %r354, %r340;
	mov.pred 	%p618, 0;
	@%p261 bra 	$L__BB7_187;
	setp.ge.s32 	%p263, %r355, %r339;
	mov.pred 	%p618, -1;
	@%p263 bra 	$L__BB7_187;
	mul.wide.s32 	%rd694, %r2262, 16;
	add.s64 	%rd695, %rd4, %rd694;
	ld.global.u32 	%r1161, [%rd695];
	mul.wide.s32 	%rd696, %r2263, 16;
	add.s64 	%rd697, %rd4, %rd696;
	ld.global.u32 	%r1162, [%rd697];
	setp.lt.s32 	%p618, %r1161, %r1162;
$L__BB7_187:
	selp.b32 	%r2238, %r2262, %r2263, %p618;
	selp.u32 	%r1163, 1, 0, %p618;
	add.s32 	%r361, %r354, %r1163;
	not.pred 	%p264, %p618;
	selp.u32 	%r1164, 1, 0, %p264;
	add.s32 	%r362, %r355, %r1164;
	@%p618 bra 	$L__BB7_189;
	shl.b32 	%r1165, %r362, 2;
	add.s32 	%r1167, %r1114, %r1165;
	ld.shared.u32 	%r2263, [%r1167];
	bra.uni 	$L__BB7_190;
$L__BB7_189:
	shl.b32 	%r1168, %r361, 2;
	add.s32 	%r1170, %r1114, %r1168;
	ld.shared.u32 	%r2262, [%r1170];
$L__BB7_190:
	setp.ge.s32 	%p266, %r361, %r340;
	mov.pred 	%p619, 0;
	@%p266 bra 	$L__BB7_193;
	setp.ge.s32 	%p268, %r362, %r339;
	mov.pred 	%p619, -1;
	@%p268 bra 	$L__BB7_193;
	mul.wide.s32 	%rd698, %r2262, 16;
	add.s64 	%rd699, %rd4, %rd698;
	ld.global.u32 	%r1171, [%rd699];
	mul.wide.s32 	%rd700, %r2263, 16;
	add.s64 	%rd701, %rd4, %rd700;
	ld.global.u32 	%r1172, [%rd701];
	setp.lt.s32 	%p619, %r1171, %r1172;
$L__BB7_193:
	selp.b32 	%r2195, %r2262, %r2263, %p619;
	selp.u32 	%r1173, 1, 0, %p619;
	add.s32 	%r368, %r361, %r1173;
	not.pred 	%p269, %p619;
	selp.u32 	%r1174, 1, 0, %p269;
	add.s32 	%r369, %r362, %r1174;
	@%p619 bra 	$L__BB7_195;
	shl.b32 	%r1175, %r369, 2;
	add.s32 	%r1177, %r1114, %r1175;
	ld.shared.u32 	%r2263, [%r1177];
	bra.uni 	$L__BB7_196;
$L__BB7_195:
	shl.b32 	%r1178, %r368, 2;
	add.s32 	%r1180, %r1114, %r1178;
	ld.shared.u32 	%r2262, [%r1180];
$L__BB7_196:
	setp.ge.s32 	%p271, %r368, %r340;
	mov.pred 	%p620, 0;
	@%p271 bra 	$L__BB7_199;
	setp.ge.s32 	%p273, %r369, %r339;
	mov.pred 	%p620, -1;
	@%p273 bra 	$L__BB7_199;
	mul.wide.s32 	%rd702, %r2262, 16;
	add.s64 	%rd703, %rd4, %rd702;
	ld.global.u32 	%r1181, [%rd703];
	mul.wide.s32 	%rd704, %r2263, 16;
	add.s64 	%rd705, %rd4, %rd704;
	ld.global.u32 	%r1182, [%rd705];
	setp.lt.s32 	%p620, %r1181, %r1182;
$L__BB7_199:
	selp.b32 	%r2197, %r2262, %r2263, %p620;
	selp.u32 	%r1183, 1, 0, %p620;
	add.s32 	%r375, %r368, %r1183;
	not.pred 	%p274, %p620;
	selp.u32 	%r1184, 1, 0, %p274;
	add.s32 	%r376, %r369, %r1184;
	@%p620 bra 	$L__BB7_201;
	shl.b32 	%r1185, %r376, 2;
	add.s32 	%r1187, %r1114, %r1185;
	ld.shared.u32 	%r2263, [%r1187];
	bra.uni 	$L__BB7_202;
$L__BB7_201:
	shl.b32 	%r1188, %r375, 2;
	add.s32 	%r1190, %r1114, %r1188;
	ld.shared.u32 	%r2262, [%r1190];
$L__BB7_202:
	setp.ge.s32 	%p276, %r375, %r340;
	mov.pred 	%p621, 0;
	@%p276 bra 	$L__BB7_205;
	setp.ge.s32 	%p278, %r376, %r339;
	mov.pred 	%p621, -1;
	@%p278 bra 	$L__BB7_205;
	mul.wide.s32 	%rd706, %r2262, 16;
	add.s64 	%rd707, %rd4, %rd706;
	ld.global.u32 	%r1191, [%rd707];
	mul.wide.s32 	%rd708, %r2263, 16;
	add.s64 	%rd709, %rd4, %rd708;
	ld.global.u32 	%r1192, [%rd709];
	setp.lt.s32 	%p621, %r1191, %r1192;
$L__BB7_205:
	selp.b32 	%r2199, %r2262, %r2263, %p621;
	selp.u32 	%r1193, 1, 0, %p621;
	add.s32 	%r382, %r375, %r1193;
	not.pred 	%p279, %p621;
	selp.u32 	%r1194, 1, 0, %p279;
	add.s32 	%r383, %r376, %r1194;
	@%p621 bra 	$L__BB7_207;
	shl.b32 	%r1195, %r383, 2;
	add.s32 	%r1197, %r1114, %r1195;
	ld.shared.u32 	%r2263, [%r1197];
	bra.uni 	$L__BB7_208;
$L__BB7_207:
	shl.b32 	%r1198, %r382, 2;
	add.s32 	%r1200, %r1114, %r1198;
	ld.shared.u32 	%r2262, [%r1200];
$L__BB7_208:
	setp.ge.s32 	%p281, %r382, %r340;
	mov.pred 	%p622, 0;
	@%p281 bra 	$L__BB7_211;
	setp.ge.s32 	%p283, %r383, %r339;
	mov.pred 	%p622, -1;
	@%p283 bra 	$L__BB7_211;
	mul.wide.s32 	%rd710, %r2262, 16;
	add.s64 	%rd711, %rd4, %rd710;
	ld.global.u32 	%r1201, [%rd711];
	mul.wide.s32 	%rd712, %r2263, 16;
	add.s64 	%rd713, %rd4, %rd712;
	ld.global.u32 	%r1202, [%rd713];
	setp.lt.s32 	%p622, %r1201, %r1202;
$L__BB7_211:
	selp.b32 	%r2201, %r2262, %r2263, %p622;
	selp.u32 	%r1203, 1, 0, %p622;
	add.s32 	%r389, %r382, %r1203;
	not.pred 	%p284, %p622;
	selp.u32 	%r1204, 1, 0, %p284;
	add.s32 	%r390, %r383, %r1204;
	@%p622 bra 	$L__BB7_213;
	shl.b32 	%r1205, %r390, 2;
	add.s32 	%r1207, %r1114, %r1205;
	ld.shared.u32 	%r2263, [%r1207];
	bra.uni 	$L__BB7_214;
$L__BB7_213:
	shl.b32 	%r1208, %r389, 2;
	add.s32 	%r1210, %r1114, %r1208;
	ld.shared.u32 	%r2262, [%r1210];
$L__BB7_214:
	setp.ge.s32 	%p286, %r389, %r340;
	mov.pred 	%p623, 0;
	@%p286 bra 	$L__BB7_217;
	setp.ge.s32 	%p288, %r390, %r339;
	mov.pred 	%p623, -1;
	@%p288 bra 	$L__BB7_217;
	mul.wide.s32 	%rd714, %r2262, 16;
	add.s64 	%rd715, %rd4, %rd714;
	ld.global.u32 	%r1211, [%rd715];
	mul.wide.s32 	%rd716, %r2263, 16;
	add.s64 	%rd717, %rd4, %rd716;
	ld.global.u32 	%r1212, [%rd717];
	setp.lt.s32 	%p623, %r1211, %r1212;
$L__BB7_217:
	selp.b32 	%r2203, %r2262, %r2263, %p623;
	selp.u32 	%r1213, 1, 0, %p623;
	add.s32 	%r396, %r389, %r1213;
	not.pred 	%p289, %p623;
	selp.u32 	%r1214, 1, 0, %p289;
	add.s32 	%r397, %r390, %r1214;
	@%p623 bra 	$L__BB7_219;
	shl.b32 	%r1215, %r397, 2;
	add.s32 	%r1217, %r1114, %r1215;
	ld.shared.u32 	%r2263, [%r1217];
	bra.uni 	$L__BB7_220;
$L__BB7_219:
	shl.b32 	%r1218, %r396, 2;
	add.s32 	%r1220, %r1114, %r1218;
	ld.shared.u32 	%r2262, [%r1220];
$L__BB7_220:
	setp.ge.s32 	%p291, %r396, %r340;
	mov.pred 	%p624, 0;
	@%p291 bra 	$L__BB7_223;
	setp.ge.s32 	%p293, %r397, %r339;
	mov.pred 	%p624, -1;
	@%p293 bra 	$L__BB7_223;
	mul.wide.s32 	%rd718, %r2262, 16;
	add.s64 	%rd719, %rd4, %rd718;
	ld.global.u32 	%r1221, [%rd719];
	mul.wide.s32 	%rd720, %r2263, 16;
	add.s64 	%rd721, %rd4, %rd720;
	ld.global.u32 	%r1222, [%rd721];
	setp.lt.s32 	%p624, %r1221, %r1222;
$L__BB7_223:
	selp.b32 	%r2205, %r2262, %r2263, %p624;
	selp.u32 	%r1223, 1, 0, %p624;
	add.s32 	%r403, %r396, %r1223;
	not.pred 	%p294, %p624;
	selp.u32 	%r1224, 1, 0, %p294;
	add.s32 	%r404, %r397, %r1224;
	@%p624 bra 	$L__BB7_225;
	shl.b32 	%r1225, %r404, 2;
	mov.u32 	%r1226, _ZZN3cub18CUB_300001_SM_10006detail10merge_sort30DeviceMergeSortBlockSortKernelINS2_10policy_hubIN6thrust24THRUST_300001_SM_1000_NS6detail15normal_iteratorINS6_10device_ptrIiEEEEE9Policy600ESB_PNS0_8NullTypeESB_SF_j18CompareIndicesByMtiSE_EEvbT0_T1_T2_T3_T4_PT6_PT7_T5_NS1_7vsmem_tEE19static_temp_storage;
	add.s32 	%r1227, %r1226, %r1225;
	ld.shared.u32 	%r2263, [%r1227];
	bra.uni 	$L__BB7_226;
$L__BB7_225:
	shl.b32 	%r1228, %r403, 2;
	mov.u32 	%r1229, _ZZN3cub18CUB_300001_SM_10006detail10merge_sort30DeviceMergeSortBlockSortKernelINS2_10policy_hubIN6thrust24THRUST_300001_SM_1000_NS6detail15normal_iteratorINS6_10device_ptrIiEEEEE9Policy600ESB_PNS0_8NullTypeESB_SF_j18CompareIndicesByMtiSE_EEvbT0_T1_T2_T3_T4_PT6_PT7_T5_NS1_7vsmem_tEE19static_temp_storage;
	add.s32 	%r1230, %r1229, %r1228;
	ld.shared.u32 	%r2262, [%r1230];
$L__BB7_226:
	setp.ge.s32 	%p296, %r403, %r340;
	mov.pred 	%p625, 0;
	@%p296 bra 	$L__BB7_229;
	setp.ge.s32 	%p298, %r404, %r339;
	mov.pred 	%p625, -1;
	@%p298 bra 	$L__BB7_229;
	mul.wide.s32 	%rd722, %r2262, 16;
	add.s64 	%rd723, %rd4, %rd722;
	ld.global.u32 	%r1231, [%rd723];
	mul.wide.s32 	%rd724, %r2263, 16;
	add.s64 	%rd725, %rd4, %rd724;
	ld.global.u32 	%r1232, [%rd725];
	setp.lt.s32 	%p625, %r1231, %r1232;
$L__BB7_229:
	selp.b32 	%r2207, %r2262, %r2263, %p625;
	selp.u32 	%r1233, 1, 0, %p625;
	add.s32 	%r410, %r403, %r1233;
	not.pred 	%p299, %p625;
	selp.u32 	%r1234, 1, 0, %p299;
	add.s32 	%r411, %r404, %r1234;
	@%p625 bra 	$L__BB7_231;
	shl.b32 	%r1235, %r411, 2;
	mov.u32 	%r1236, _ZZN3cub18CUB_300001_SM_10006detail10merge_sort30DeviceMergeSortBlockSortKernelINS2_10policy_hubIN6thrust24THRUST_300001_SM_1000_NS6detail15normal_iteratorINS6_10device_ptrIiEEEEE9Policy600ESB_PNS0_8NullTypeESB_SF_j18CompareIndicesByMtiSE_EEvbT0_T1_T2_T3_T4_PT6_PT7_T5_NS1_7vsmem_tEE19static_temp_storage;
	add.s32 	%r1237, %r1236, %r1235;
	ld.shared.u32 	%r2263, [%r1237];
	bra.uni 	$L__BB7_232;
$L__BB7_231:
	shl.b32 	%r1238, %r410, 2;
	mov.u32 	%r1239, _ZZN3cub18CUB_300001_SM_10006detail10merge_sort30DeviceMergeSortBlockSortKernelINS2_10policy_hubIN6thrust24THRUST_300001_SM_1000_NS6detail15normal_iteratorINS6_10device_ptrIiEEEEE9Policy600ESB_PNS0_8NullTypeESB_SF_j18CompareIndicesByMtiSE_EEvbT0_T1_T2_T3_T4_PT6_PT7_T5_NS1_7vsmem_tEE19static_temp_storage;
	add.s32 	%r1240, %r1239, %r1238;
	ld.shared.u32 	%r2262, [%r1240];
$L__BB7_232:
	setp.ge.s32 	%p301, %r410, %r340;
	mov.pred 	%p626, 0;
	@%p301 bra 	$L__BB7_235;
	setp.ge.s32 	%p303, %r411, %r339;
	mov.pred 	%p626, -1;
	@%p303 bra 	$L__BB7_235;
	mul.wide.s32 	%rd726, %r2262, 16;
	add.s64 	%rd727, %rd4, %rd726;
	ld.global.u32 	%r1241, [%rd727];
	mul.wide.s32 	%rd728, %r2263, 16;
	add.s64 	%rd729, %rd4, %rd728;
	ld.global.u32 	%r1242, [%rd729];
	setp.lt.s32 	%p626, %r1241, %r1242;
$L__BB7_235:
	selp.b32 	%r2209, %r2262, %r2263, %p626;
	selp.u32 	%r1243, 1, 0, %p626;
	add.s32 	%r417, %r410, %r1243;
	not.pred 	%p304, %p626;
	selp.u32 	%r1244, 1, 0, %p304;
	add.s32 	%r418, %r411, %r1244;
	@%p626 bra 	$L__BB7_237;
	shl.b32 	%r1245, %r418, 2;
	mov.u32 	%r1246, _ZZN3cub18CUB_300001_SM_10006detail10merge_sort30DeviceMergeSortBlockSortKernelINS2_10policy_hubIN6thrust24THRUST_300001_SM_1000_NS6detail15normal_iteratorINS6_10device_ptrIiEEEEE9Policy600ESB_PNS0_8NullTypeESB_SF_j18CompareIndicesByMtiSE_EEvbT0_T1_T2_T3_T4_PT6_PT7_T5_NS1_7vsmem_tEE19static_temp_storage;
	add.s32 	%r1247, %r1246, %r1245;
	ld.shared.u32 	%r2263, [%r1247];
	bra.uni 	$L__BB7_238;
$L__BB7_237:
	shl.b32 	%r1248, %r417, 2;
	mov.u32 	%r1249, _ZZN3cub18CUB_300001_SM_10006detail10merge_sort30DeviceMergeSortBlockSortKernelINS2_10policy_hubIN6thrust24THRUST_300001_SM_1000_NS6detail15normal_iteratorINS6_10device_ptrIiEEEEE9Policy600ESB_PNS0_8NullTypeESB_SF_j18CompareIndicesByMtiSE_EEvbT0_T1_T2_T3_T4_PT6_PT7_T5_NS1_7vsmem_tEE19static_temp_storage;
	add.s32 	%r1250, %r1249, %r1248;
	ld.shared.u32 	%r2262, [%r1250];
$L__BB7_238:
	setp.ge.s32 	%p306, %r417, %r340;
	mov.pred 	%p627, 0;
	@%p306 bra 	$L__BB7_241;
	setp.ge.s32 	%p308, %r418, %r339;
	mov.pred 	%p627, -1;
	@%p308 bra 	$L__BB7_241;
	mul.wide.s32 	%rd730, %r2262, 16;
	add.s64 	%rd731, %rd4, %rd730;
	ld.global.u32 	%r1251, [%rd731];
	mul.wide.s32 	%rd732, %r2263, 16;
	add.s64 	%rd733, %rd4, %rd732;
	ld.global.u32 	%r1252, [%rd733];
	setp.lt.s32 	%p627, %r1251, %r1252;
$L__BB7_241:
	selp.b32 	%r2211, %r2262, %r2263, %p627;
	selp.u32 	%r1253, 1, 0, %p627;
	add.s32 	%r424, %r417, %r1253;
	not.pred 	%p309, %p627;
	selp.u32 	%r1254, 1, 0, %p309;
	add.s32 	%r425, %r418, %r1254;
	@%p627 bra 	$L__BB7_243;
	shl.b32 	%r1255, %r425, 2;
	mov.u32 	%r1256, _ZZN3cub18CUB_300001_SM_10006detail10merge_sort30DeviceMergeSortBlockSortKernelINS2_10policy_hubIN6thrust24THRUST_300001_SM_1000_NS6detail15normal_iteratorINS6_10device_ptrIiEEEEE9Policy600ESB_PNS0_8NullTypeESB_SF_j18CompareIndicesByMtiSE_EEvbT0_T1_T2_T3_T4_PT6_PT7_T5_NS1_7vsmem_tEE19static_temp_storage;
	add.s32 	%r1257, %r1256, %r1255;
	ld.shared.u32 	%r2263, [%r1257];
	bra.uni 	$L__BB7_244;
$L__BB7_243:
	shl.b32 	%r1258, %r424, 2;
	mov.u32 	%r1259, _ZZN3cub18CUB_300001_SM_10006detail10merge_sort30DeviceMergeSortBlockSortKernelINS2_10policy_hubIN6thrust24THRUST_300001_SM_1000_NS6detail15normal_iteratorINS6_10device_ptrIiEEEEE9Policy600ESB_PNS0_8NullTypeESB_SF_j18CompareIndicesByMtiSE_EEvbT0_T1_T2_T3_T4_PT6_PT7_T5_NS1_7vsmem_tEE19static_temp_storage;
	add.s32 	%r1260, %r1259, %r1258;
	ld.shared.u32 	%r2262, [%r1260];
$L__BB7_244:
	setp.ge.s32 	%p311, %r424, %r340;
	mov.pred 	%p628, 0;
	@%p311 bra 	$L__BB7_247;
	setp.ge.s32 	%p313, %r425, %r339;
	mov.pred 	%p628, -1;
	@%p313 bra 	$L__BB7_247;
	mul.wide.s32 	%rd734, %r2262, 16;
	add.s64 	%rd735, %rd4, %rd734;
	ld.global.u32 	%r1261, [%rd735];
	mul.wide.s32 	%rd736, %r2263, 16;
	add.s64 	%rd737, %rd4, %rd736;
	ld.global.u32 	%r1262, [%rd737];
	setp.lt.s32 	%p628, %r1261, %r1262;
$L__BB7_247:
	selp.b32 	%r2213, %r2262, %r2263, %p628;
	selp.u32 	%r1263, 1, 0, %p628;
	add.s32 	%r431, %r424, %r1263;
	not.pred 	%p314, %p628;
	selp.u32 	%r1264, 1, 0, %p314;
	add.s32 	%r432, %r425, %r1264;
	@%p628 bra 	$L__BB7_249;
	shl.b32 	%r1265, %r432, 2;
	mov.u32 	%r1266, _ZZN3cub18CUB_300001_SM_10006detail10merge_sort30DeviceMergeSortBlockSortKernelINS2_10policy_hubIN6thrust24THRUST_300001_SM_1000_NS6detail15normal_iteratorINS6_10device_ptrIiEEEEE9Policy600ESB_PNS0_8NullTypeESB_SF_j18CompareIndicesByMtiSE_EEvbT0_T1_T2_T3_T4_PT6_PT7_T5_NS1_7vsmem_tEE19static_temp_storage;
	add.s32 	%r1267, %r1266, %r1265;
	ld.shared.u32 	%r2263, [%r1267];
	bra.uni 	$L__BB7_250;
$L__BB7_249:
	shl.b32 	%r1268, %r431, 2;
	mov.u32 	%r1269, _ZZN3cub18CUB_300001_SM_10006detail10merge_sort30DeviceMergeSortBlockSortKernelINS2_10policy_hubIN6thrust24THRUST_300001_SM_1000_NS6detail15normal_iteratorINS6_10device_ptrIiEEEEE9Policy600ESB_PNS0_8NullTypeESB_SF_j18CompareIndicesByMtiSE_EEvbT0_T1_T2_T3_T4_PT6_PT7_T5_NS1_7vsmem_tEE19static_temp_storage;
	add.s32 	%r1270, %r1269, %r1268;
	ld.shared.u32 	%r2262, [%r1270];
$L__BB7_250:
	setp.ge.s32 	%p316, %r431, %r340;
	mov.pred 	%p629, 0;
	@%p316 bra 	$L__BB7_253;
	setp.ge.s32 	%p318, %r432, %r339;
	mov.pred 	%p629, -1;
	@%p318 bra 	$L__BB7_253;
	mul.wide.s32 	%rd738, %r2262, 16;
	add.s64 	%rd739, %rd4, %rd738;
	ld.global.u32 	%r1271, [%rd739];
	mul.wide.s32 	%rd740, %r2263, 16;
	add.s64 	%rd741, %rd4, %rd740;
	ld.global.u32 	%r1272, [%rd741];
	setp.lt.s32 	%p629, %r1271, %r1272;
$L__BB7_253:
	selp.b32 	%r2215, %r2262, %r2263, %p629;
	selp.u32 	%r1273, 1, 0, %p629;
	add.s32 	%r438, %r431, %r1273;
	not.pred 	%p319, %p629;
	selp.u32 	%r1274, 1, 0, %p319;
	add.s32 	%r439, %r432, %r1274;
	@%p629 bra 	$L__BB7_255;
	shl.b32 	%r1275, %r439, 2;
	mov.u32 	%r1276, _ZZN3cub18CUB_300001_SM_10006detail10merge_sort30DeviceMergeSortBlockSortKernelINS2_10policy_hubIN6thrust24THRUST_300001_SM_1000_NS6detail15normal_iteratorINS6_10device_ptrIiEEEEE9Policy600ESB_PNS0_8NullTypeESB_SF_j18CompareIndicesByMtiSE_EEvbT0_T1_T2_T3_T4_PT6_PT7_T5_NS1_7vsmem_tEE19static_temp_storage;
	add.s32 	%r1277, %r1276, %r1275;
	ld.shared.u32 	%r2263, [%r1277];
	bra.uni 	$L__BB7_256;
$L__BB7_255:
	shl.b32 	%r1278, %r438, 2;
	mov.u32 	%r1279, _ZZN3cub18CUB_300001_SM_10006detail10merge_sort30DeviceMergeSortBlockSortKernelINS2_10policy_hubIN6thrust24THRUST_300001_SM_1000_NS6detail15normal_iteratorINS6_10device_ptrIiEEEEE9Policy600ESB_PNS0_8NullTypeESB_SF_j18CompareIndicesByMtiSE_EEvbT0_T1_T2_T3_T4_PT6_PT7_T5_NS1_7vsmem_tEE19static_temp_storage;
	add.s32 	%r1280, %r1279, %r1278;
	ld.shared.u32 	%r2262, [%r1280];
$L__BB7_256:
	setp.ge.s32 	%p321, %r438, %r340;
	mov.pred 	%p630, 0;
	@%p321 bra 	$L__BB7_259;
	setp.ge.s32 	%p323, %r439, %r339;
	mov.pred 	%p630, -1;
	@%p323 bra 	$L__BB7_259;
	mul.wide.s32 	%rd742, %r2262, 16;
	add.s64 	%rd743, %rd4, %rd742;
	ld.global.u32 	%r1281, [%rd743];
	mul.wide.s32 	%rd744, %r2263, 16;
	add.s64 	%rd745, %rd4, %rd744;
	ld.global.u32 	%r1282, [%rd745];
	setp.lt.s32 	%p630, %r1281, %r1282;
$L__BB7_259:
	selp.b32 	%r2217, %r2262, %r2263, %p630;
	selp.u32 	%r1283, 1, 0, %p630;
	add.s32 	%r445, %r438, %r1283;
	not.pred 	%p324, %p630;
	selp.u32 	%r1284, 1, 0, %p324;
	add.s32 	%r446, %r439, %r1284;
	@%p630 bra 	$L__BB7_261;
	shl.b32 	%r1285, %r446, 2;
	mov.u32 	%r1286, _ZZN3cub18CUB_300001_SM_10006detail10merge_sort30DeviceMergeSortBlockSortKernelINS2_10policy_hubIN6thrust24THRUST_300001_SM_1000_NS6detail15normal_iteratorINS6_10device_ptrIiEEEEE9Policy600ESB_PNS0_8NullTypeESB_SF_j18CompareIndicesByMtiSE_EEvbT0_T1_T2_T3_T4_PT6_PT7_T5_NS1_7vsmem_tEE19static_temp_storage;
	add.s32 	%r1287, %r1286, %r1285;
	ld.shared.u32 	%r2263, [%r1287];
	bra.uni 	$L__BB7_262;
$L__BB7_261:
	shl.b32 	%r1288, %r445, 2;
	mov.u32 	%r1289, _ZZN3cub18CUB_300001_SM_10006detail10merge_sort30DeviceMergeSortBlockSortKernelINS2_10policy_hubIN6thrust24THRUST_300001_SM_1000_NS6detail15normal_iteratorINS6_10device_ptrIiEEEEE9Policy600ESB_PNS0_8NullTypeESB_SF_j18CompareIndicesByMtiSE_EEvbT0_T1_T2_T3_T4_PT6_PT7_T5_NS1_7vsmem_tEE19static_temp_storage;
	add.s32 	%r1290, %r1289, %r1288;
	ld.shared.u32 	%r2262, [%r1290];
$L__BB7_262:
	setp.ge.s32 	%p326, %r445, %r340;
	mov.pred 	%p631, 0;
	@%p326 bra 	$L__BB7_265;
	setp.ge.s32 	%p328, %r446, %r339;
	mov.pred 	%p631, -1;
	@%p328 bra 	$L__BB7_265;
	mul.wide.s32 	%rd746, %r2262, 16;
	add.s64 	%rd747, %rd4, %rd746;
	ld.global.u32 	%r1291, [%rd747];
	mul.wide.s32 	%rd748, %r2263, 16;
	add.s64 	%rd749, %rd4, %rd748;
	ld.global.u32 	%r1292, [%rd749];
	setp.lt.s32 	%p631, %r1291, %r1292;
$L__BB7_265:
	selp.b32 	%r2219, %r2262, %r2263, %p631;
	selp.u32 	%r1293, 1, 0, %p631;
	add.s32 	%r452, %r445, %r1293;
	not.pred 	%p329, %p631;
	selp.u32 	%r1294, 1, 0, %p329;
	add.s32 	%r453, %r446, %r1294;
	@%p631 bra 	$L__BB7_267;
	shl.b32 	%r1295, %r453, 2;
	mov.u32 	%r1296, _ZZN3cub18CUB_300001_SM_10006detail10merge_sort30DeviceMergeSortBlockSortKernelINS2_10policy_hubIN6thrust24THRUST_300001_SM_1000_NS6detail15normal_iteratorINS6_10device_ptrIiEEEEE9Policy600ESB_PNS0_8NullTypeESB_SF_j18CompareIndicesByMtiSE_EEvbT0_T1_T2_T3_T4_PT6_PT7_T5_NS1_7vsmem_tEE19static_temp_storage;
	add.s32 	%r1297, %r1296, %r1295;
	ld.shared.u32 	%r2263, [%r1297];
	bra.uni 	$L__BB7_268;
$L__BB7_267:
	shl.b32 	%r1298, %r452, 2;
	mov.u32 	%r1299, _ZZN3cub18CUB_300001_SM_10006detail10merge_sort30DeviceMergeSortBlockSortKernelINS2_10policy_hubIN6thrust24THRUST_300001_SM_1000_NS6detail15normal_iteratorINS6_10device_ptrIiEEEEE9Policy600ESB_PNS0_8NullTypeESB_SF_j18CompareIndicesByMtiSE_EEvbT0_T1_T2_T3_T4_PT6_PT7_T5_NS1_7vsmem_tEE19static_temp_storage;
	add.s32 	%r1300, %r1299, %r1298;
	ld.shared.u32 	%r2262, [%r1300];
$L__BB7_268:
	setp.ge.s32 	%p331, %r452, %r340;
	mov.pred 	%p632, 0;
	@%p331 bra 	$L__BB7_271;
	setp.ge.s32 	%p333, %r453, %r339;
	mov.pred 	%p632, -1;
	@%p333 bra 	$L__BB7_271;
	mul.wide.s32 	%rd750, %r2262, 16;
	add.s64 	%rd751, %rd4, %rd750;
	ld.global.u32 	%r1301, [%rd751];
	mul.wide.s32 	%rd752, %r2263, 16;
	add.s64 	%rd753, %rd4, %rd752;
	ld.global.u32 	%r1302, [%rd753];
	setp.lt.s32 	%p632, %r1301, %r1302;
$L__BB7_271:
	selp.b32 	%r2221, %r2262, %r2263, %p632;
	selp.u32 	%r1303, 1, 0, %p632;
	add.s32 	%r459, %r452, %r1303;
	not.pred 	%p334, %p632;
	selp.u32 	%r1304, 1, 0, %p334;
	add.s32 	%r460, %r453, %r1304;
	@%p632 bra 	$L__BB7_273;
	shl.b32 	%r1305, %r460, 2;
	mov.u32 	%r1306, _ZZN3cub18CUB_300001_SM_10006detail10merge_sort30DeviceMergeSortBlockSortKernelINS2_10policy_hubIN6thrust24THRUST_300001_SM_1000_NS6detail15normal_iteratorINS6_10device_ptrIiEEEEE9Policy600ESB_PNS0_8NullTypeESB_SF_j18CompareIndicesByMtiSE_EEvbT0_T1_T2_T3_T4_PT6_PT7_T5_NS1_7vsmem_tEE19static_temp_storage;
	add.s32 	%r1307, %r1306, %r1305;
	ld.shared.u32 	%r2263, [%r1307];
	bra.uni 	$L__BB7_274;
$L__BB7_273:
	shl.b32 	%r1308, %r459, 2;
	mov.u32 	%r1309, _ZZN3cub18CUB_300001_SM_10006detail10merge_sort30DeviceMergeSortBlockSortKernelINS2_10policy_hubIN6thrust24THRUST_300001_SM_1000_NS6detail15normal_iteratorINS6_10device_ptrIiEEEEE9Policy600ESB_PNS0_8NullTypeESB_SF_j18CompareIndicesByMtiSE_EEvbT0_T1_T2_T3_T4_PT6_PT7_T5_NS1_7vsmem_tEE19static_temp_storage;
	add.s32 	%r1310, %r1309, %r1308;
	ld.shared.u32 	%r2262, [%r1310];
$L__BB7_274:
	setp.ge.s32 	%p335, %r459, %r340;
	mov.u32 	%r2293, %r2263;
	@%p335 bra 	$L__BB7_277;
	setp.ge.s32 	%p336, %r460, %r339;
	mov.u32 	%r2293, %r2262;
	@%p336 bra 	$L__BB7_277;
	mul.wide.s32 	%rd754, %r2262, 16;
	add.s64 	%rd755, %rd4, %rd754;
	ld.global.u32 	%r1311, [%rd755];
	mul.wide.s32 	%rd756, %r2263, 16;
	add.s64 	%rd757, %rd4, %rd756;
	ld.global.u32 	%r1312, [%rd757];
	setp.lt.s32 	%p337, %r1311, %r1312;
	selp.b32 	%r2293, %r2262, %r2263, %p337;
$L__BB7_277:
	shl.b32 	%r2257, %r336, 1;
	setp.lt.u32 	%p338, %r336, 129;
	@%p338 bra 	$L__BB7_175;
	ld.param.s8 	%rs2, [_ZN3cub18CUB_300001_SM_10006detail10merge_sort30DeviceMergeSortBlockSortKernelINS2_10policy_hubIN6thrust24THRUST_300001_SM_1000_NS6detail15normal_iteratorINS6_10device_ptrIiEEEEE9Policy600ESB_PNS0_8NullTypeESB_SF_j18CompareIndicesByMtiSE_EEvbT0_T1_T2_T3_T4_PT6_PT7_T5_NS1_7vsmem_tE_param_0];
	add.s32 	%r468, %r177, 288;
	add.s32 	%r469, %r177, 352;
	add.s32 	%r470, %r177, 384;
	add.s32 	%r471, %r177, 416;
	add.s32 	%r472, %r177, 448;
	add.s32 	%r473, %r177, 64;
	add.s32 	%r474, %r177, 96;
	add.s32 	%r475, %r177, 32;
	add.s32 	%r476, %r177, 128;
	bar.sync 	0;
	setp.eq.s16 	%p339, %rs2, 0;
	@%p339 bra 	$L__BB7_315;
	st.shared.u32 	[%r220], %r2256;
	st.shared.u32 	[%r220+4], %r2238;
	st.shared.u32 	[%r220+8], %r2195;
	st.shared.u32 	[%r220+12], %r2197;
	st.shared.u32 	[%r220+16], %r2199;
	st.shared.u32 	[%r220+20], %r2201;
	st.shared.u32 	[%r220+24], %r2203;
	st.shared.u32 	[%r220+28], %r2205;
	st.shared.u32 	[%r220+32], %r2207;
	st.shared.u32 	[%r220+36], %r2209;
	st.shared.u32 	[%r220+40], %r2211;
	st.shared.u32 	[%r220+44], %r2213;
	st.shared.u32 	[%r220+48], %r2215;
	st.shared.u32 	[%r220+52], %r2217;
	st.shared.u32 	[%r220+56], %r2219;
	st.shared.u32 	[%r220+60], %r2221;
	st.shared.u32 	[%r220+64], %r2293;
	bar.warp.sync 	-1;
	ld.shared.u32 	%r477, [%r219];
	ld.shared.u32 	%r478, [%r219+128];
	ld.shared.u32 	%r479, [%r219+256];
	ld.shared.u32 	%r480, [%r219+384];
	ld.shared.u32 	%r481, [%r219+512];
	ld.shared.u32 	%r482, [%r219+640];
	ld.shared.u32 	%r483, [%r219+768];
	ld.shared.u32 	%r484, [%r219+896];
	ld.shared.u32 	%r485, [%r219+1024];
	ld.shared.u32 	%r486, [%r219+1152];
	ld.shared.u32 	%r487, [%r219+1280];
	ld.shared.u32 	%r488, [%r219+1408];
	ld.shared.u32 	%r489, [%r219+1536];
	ld.shared.u32 	%r490, [%r219+1664];
	ld.shared.u32 	%r491, [%r219+1792];
	ld.shared.u32 	%r492, [%r219+1920];
	ld.shared.u32 	%r493, [%r219+2048];
	setp.eq.s32 	%p340, %r175, 0;
	@%p340 bra 	$L__BB7_280;
	bra.uni 	$L__BB7_281;
$L__BB7_280:
	st.volatile.shared.u32 	[_ZZN3cub18CUB_300001_SM_10006detail10merge_sort30DeviceMergeSortBlockSortKernelINS2_10policy_hubIN6thrust24THRUST_300001_SM_1000_NS6detail15normal_iteratorINS6_10device_ptrIiEEEEE9Policy600ESB_PNS0_8NullTypeESB_SF_j18CompareIndicesByMtiSE_EEvbT0_T1_T2_T3_T4_PT6_PT7_T5_NS1_7vsmem_tEE19static_temp_storage+17408], %r174;
$L__BB7_281:
	bar.sync 	0;
	ld.volatile.shared.u32 	%r511, [_ZZN3cub18CUB_300001_SM_10006detail10merge_sort30DeviceMergeSortBlockSortKernelINS2_10policy_hubIN6thrust24THRUST_300001_SM_1000_NS6detail15normal_iteratorINS6_10device_ptrIiEEEEE9Policy600ESB_PNS0_8NullTypeESB_SF_j18CompareIndicesByMtiSE_EEvbT0_T1_T2_T3_T4_PT6_PT7_T5_NS1_7vsmem_tEE19static_temp_storage+17408];
	mov.u32 	%r1313, %tid.x;
	and.b32  	%r1314, %r1313, 992;
	mul.lo.s32 	%r1315, %r1314, 17;
	cvt.u64.u32 	%rd758, %r1315;
	and.b32  	%r1316, %r1313, 31;
	add.s32 	%r1317, %r1316, %r1;
	cvt.u64.u32 	%rd759, %r1317;
	add.s64 	%rd760, %rd759, %rd758;
	setp.ge.s32 	%p341, %r177, %r511;
	shl.b64 	%rd761, %rd760, 2;
	add.s64 	%rd7, %rd3, %rd761;
	@%p341 bra 	$L__BB7_283;
	st.global.u32 	[%rd7], %r477;
$L__BB7_283:
	setp.ge.s32 	%p342, %r475, %r511;
	@%p342 bra 	$L__BB7_285;
	st.global.u32 	[%rd7+128], %r478;
$L__BB7_285:
	setp.ge.s32 	%p343, %r473, %r511;
	@%p343 bra 	$L__BB7_287;
	st.global.u32 	[%rd7+256], %r479;
$L__BB7_287:
	setp.ge.s32 	%p344, %r474, %r511;
	@%p344 bra 	$L__BB7_289;
	st.global.u32 	[%rd7+384], %r480;
$L__BB7_289:
	setp.ge.s32 	%p345, %r476, %r511;
	@%p345 bra 	$L__BB7_291;
	st.global.u32 	[%rd7+512], %r481;
$L__BB7_291:
	setp.ge.s32 	%p346, %r188, %r511;
	@%p346 bra 	$L__BB7_293;
	st.global.u32 	[%rd7+640], %r482;
$L__BB7_293:
	setp.ge.s32 	%p347, %r191, %r511;
	@%p347 bra 	$L__BB7_295;
	st.global.u32 	[%rd7+768], %r483;
$L__BB7_295:
	setp.ge.s32 	%p348, %r194, %r511;
	@%p348 bra 	$L__BB7_297;
	st.global.u32 	[%rd7+896], %r484;
$L__BB7_297:
	setp.ge.s32 	%p349, %r197, %r511;
	@%p349 bra 	$L__BB7_299;
	st.global.u32 	[%rd7+1024], %r485;
$L__BB7_299:
	setp.ge.s32 	%p350, %r468, %r511;
	@%p350 bra 	$L__BB7_301;
	st.global.u32 	[%rd7+1152], %r486;
$L__BB7_301:
	setp.ge.s32 	%p351, %r202, %r511;
	@%p351 bra 	$L__BB7_303;
	st.global.u32 	[%rd7+1280], %r487;
$L__BB7_303:
	setp.ge.s32 	%p352, %r469, %r511;
	@%p352 bra 	$L__BB7_305;
	st.global.u32 	[%rd7+1408], %r488;
$L__BB7_305:
	setp.ge.s32 	%p353, %r470, %r511;
	@%p353 bra 	$L__BB7_307;
	st.global.u32 	[%rd7+1536], %r489;
$L__BB7_307:
	setp.ge.s32 	%p354, %r471, %r511;
	@%p354 bra 	$L__BB7_309;
	st.global.u32 	[%rd7+1664], %r490;
$L__BB7_309:
	setp.ge.s32 	%p355, %r472, %r511;
	@%p355 bra 	$L__BB7_311;
	st.global.u32 	[%rd7+1792], %r491;
$L__BB7_311:
	setp.ge.s32 	%p356, %r213, %r511;
	@%p356 bra 	$L__BB7_313;
	st.global.u32 	[%rd7+1920], %r492;
$L__BB7_313:
	setp.ge.s32 	%p357, %r216, %r511;
	@%p357 bra 	$L__BB7_351;
	st.global.u32 	[%rd7+2048], %r493;
	bra.uni 	$L__BB7_351;
$L__BB7_315:
	st.shared.u32 	[%r220], %r2256;
	st.shared.u32 	[%r220+4], %r2238;
	st.shared.u32 	[%r220+8], %r2195;
	st.shared.u32 	[%r220+12], %r2197;
	st.shared.u32 	[%r220+16], %r2199;
	st.shared.u32 	[%r220+20], %r2201;
	st.shared.u32 	[%r220+24], %r2203;
	st.shared.u32 	[%r220+28], %r2205;
	st.shared.u32 	[%r220+32], %r2207;
	st.shared.u32 	[%r220+36], %r2209;
	st.shared.u32 	[%r220+40], %r2211;
	st.shared.u32 	[%r220+44], %r2213;
	st.shared.u32 	[%r220+48], %r2215;
	st.shared.u32 	[%r220+52], %r2217;
	st.shared.u32 	[%r220+56], %r2219;
	st.shared.u32 	[%r220+60], %r2221;
	st.shared.u32 	[%r220+64], %r2293;
	bar.warp.sync 	-1;
	ld.shared.u32 	%r494, [%r219];
	ld.shared.u32 	%r495, [%r219+128];
	ld.shared.u32 	%r496, [%r219+256];
	ld.shared.u32 	%r497, [%r219+384];
	ld.shared.u32 	%r498, [%r219+512];
	ld.shared.u32 	%r499, [%r219+640];
	ld.shared.u32 	%r500, [%r219+768];
	ld.shared.u32 	%r501, [%r219+896];
	ld.shared.u32 	%r502, [%r219+1024];
	ld.shared.u32 	%r503, [%r219+1152];
	ld.shared.u32 	%r504, [%r219+1280];
	ld.shared.u32 	%r505, [%r219+1408];
	ld.shared.u32 	%r506, [%r219+1536];
	ld.shared.u32 	%r507, [%r219+1664];
	ld.shared.u32 	%r508, [%r219+1792];
	ld.shared.u32 	%r509, [%r219+1920];
	ld.shared.u32 	%r510, [%r219+2048];
	setp.eq.s32 	%p358, %r175, 0;
	@%p358 bra 	$L__BB7_316;
	bra.uni 	$L__BB7_317;
$L__BB7_316:
	st.volatile.shared.u32 	[_ZZN3cub18CUB_300001_SM_10006detail10merge_sort30DeviceMergeSortBlockSortKernelINS2_10policy_hubIN6thrust24THRUST_300001_SM_1000_NS6detail15normal_iteratorINS6_10device_ptrIiEEEEE9Policy600ESB_PNS0_8NullTypeESB_SF_j18CompareIndicesByMtiSE_EEvbT0_T1_T2_T3_T4_PT6_PT7_T5_NS1_7vsmem_tEE19static_temp_storage+17408], %r174;
$L__BB7_317:
	bar.sync 	0;
	ld.volatile.shared.u32 	%r512, [_ZZN3cub18CUB_300001_SM_10006detail10merge_sort30DeviceMergeSortBlockSortKernelINS2_10policy_hubIN6thrust24THRUST_300001_SM_1000_NS6detail15normal_iteratorINS6_10device_ptrIiEEEEE9Policy600ESB_PNS0_8NullTypeESB_SF_j18CompareIndicesByMtiSE_EEvbT0_T1_T2_T3_T4_PT6_PT7_T5_NS1_7vsmem_tEE19static_temp_storage+17408];
	setp.ge.s32 	%p359, %r177, %r512;
	@%p359 bra 	$L__BB7_319;
	cvt.u64.u32 	%rd762, %r177;
	add.s64 	%rd763, %rd762, %rd6;
	shl.b64 	%rd764, %rd763, 2;
	add.s64 	%rd765, %rd1, %rd764;
	st.global.u32 	[%rd765], %r494;
$L__BB7_319:
	setp.ge.s32 	%p360, %r475, %r512;
	@%p360 bra 	$L__BB7_321;
	cvt.u64.u32 	%rd766, %r177;
	add.s64 	%rd767, %rd766, %rd6;
	shl.b64 	%rd768, %rd767, 2;
	add.s64 	%rd769, %rd1, %rd768;
	st.global.u32 	[%rd769+128], %r495;
$L__BB7_321:
	setp.ge.s32 	%p361, %r473, %r512;
	@%p361 bra 	$L__BB7_323;
	cvt.u64.u32 	%rd770, %r177;
	add.s64 	%rd771, %rd770, %rd6;
	shl.b64 	%rd772, %rd771, 2;
	add.s64 	%rd773, %rd1, %rd772;
	st.global.u32 	[%rd773+256], %r496;
$L__BB7_323:
	setp.ge.s32 	%p362, %r474, %r512;
	@%p362 bra 	$L__BB7_325;
	cvt.u64.u32 	%rd774, %r177;
	add.s64 	%rd775, %rd774, %rd6;
	shl.b64 	%rd776, %rd775, 2;
	add.s64 	%rd777, %rd1, %rd776;
	st.global.u32 	[%rd777+384], %r497;
$L__BB7_325:
	setp.ge.s32 	%p363, %r476, %r512;
	@%p363 bra 	$L__BB7_327;
	cvt.u64.u32 	%rd778, %r177;
	add.s64 	%rd779, %rd778, %rd6;
	shl.b64 	%rd780, %rd779, 2;
	add.s64 	%rd781, %rd1, %rd780;
	st.global.u32 	[%rd781+512], %r498;
$L__BB7_327:
	setp.ge.s32 	%p364, %r188, %r512;
	@%p364 bra 	$L__BB7_329;
	cvt.u64.u32 	%rd782, %r177;
	add.s64 	%rd783, %rd782, %rd6;
	shl.b64 	%rd784, %rd783, 2;
	add.s64 	%rd785, %rd1, %rd784;
	st.global.u32 	[%rd785+640], %r499;
$L__BB7_329:
	setp.ge.s32 	%p365, %r191, %r512;
	@%p365 bra 	$L__BB7_331;
	cvt.u64.u32 	%rd786, %r177;
	add.s64 	%rd787, %rd786, %rd6;
	shl.b64 	%rd788, %rd787, 2;
	add.s64 	%rd789, %rd1, %rd788;
	st.global.u32 	[%rd789+768], %r500;
$L__BB7_331:
	setp.ge.s32 	%p366, %r194, %r512;
	@%p366 bra 	$L__BB7_333;
	cvt.u64.u32 	%rd790, %r177;
	add.s64 	%rd791, %rd790, %rd6;
	shl.b64 	%rd792, %rd791, 2;
	add.s64 	%rd793, %rd1, %rd792;
	st.global.u32 	[%rd793+896], %r501;
$L__BB7_333:
	setp.ge.s32 	%p367, %r197, %r512;
	@%p367 bra 	$L__BB7_335;
	cvt.u64.u32 	%rd794, %r177;
	add.s64 	%rd795, %rd794, %rd6;
	shl.b64 	%rd796, %rd795, 2;
	add.s64 	%rd797, %rd1, %rd796;
	st.global.u32 	[%rd797+1024], %r502;
$L__BB7_335:
	setp.ge.s32 	%p368, %r468, %r512;
	@%p368 bra 	$L__BB7_337;
	cvt.u64.u32 	%rd798, %r177;
	add.s64 	%rd799, %rd798, %rd6;
	shl.b64 	%rd800, %rd799, 2;
	add.s64 	%rd801, %rd1, %rd800;
	st.global.u32 	[%rd801+1152], %r503;
$L__BB7_337:
	setp.ge.s32 	%p369, %r202, %r512;
	@%p369 bra 	$L__BB7_339;
	cvt.u64.u32 	%rd802, %r177;
	add.s64 	%rd803, %rd802, %rd6;
	shl.b64 	%rd804, %rd803, 2;
	add.s64 	%rd805, %rd1, %rd804;
	st.global.u32 	[%rd805+1280], %r504;
$L__BB7_339:
	setp.ge.s32 	%p370, %r469, %r512;
	@%p370 bra 	$L__BB7_341;
	cvt.u64.u32 	%rd806, %r177;
	add.s64 	%rd807, %rd806, %rd6;
	shl.b64 	%rd808, %rd807, 2;
	add.s64 	%rd809, %rd1, %rd808;
	st.global.u32 	[%rd809+1408], %r505;
$L__BB7_341:
	setp.ge.s32 	%p371, %r470, %r512;
	@%p371 bra 	$L__BB7_343;
	cvt.u64.u32 	%rd810, %r177;
	add.s64 	%rd811, %rd810, %rd6;
	shl.b64 	%rd812, %rd811, 2;
	add.s64 	%rd813, %rd1, %rd812;
	st.global.u32 	[%rd813+1536], %r506;
$L__BB7_343:
	setp.ge.s32 	%p372, %r471, %r512;
	@%p372 bra 	$L__BB7_345;
	cvt.u64.u32 	%rd814, %r177;
	add.s64 	%rd815, %rd814, %rd6;
	shl.b64 	%rd816, %rd815, 2;
	add.s64 	%rd817, %rd1, %rd816;
	st.global.u32 	[%rd817+1664], %r507;
$L__BB7_345:
	setp.ge.s32 	%p373, %r472, %r512;
	@%p373 bra 	$L__BB7_347;
	cvt.u64.u32 	%rd818, %r177;
	add.s64 	%rd819, %rd818, %rd6;
	shl.b64 	%rd820, %rd819, 2;
	add.s64 	%rd821, %rd1, %rd820;
	st.global.u32 	[%rd821+1792], %r508;
$L__BB7_347:
	setp.ge.s32 	%p374, %r213, %r512;
	@%p374 bra 	$L__BB7_349;
	cvt.u64.u32 	%rd822, %r177;
	add.s64 	%rd823, %rd822, %rd6;
	shl.b64 	%rd824, %rd823, 2;
	add.s64 	%rd825, %rd1, %rd824;
	st.global.u32 	[%rd825+1920], %r509;
$L__BB7_349:
	setp.ge.s32 	%p375, %r216, %r512;
	@%p375 bra 	$L__BB7_351;
	cvt.u64.u32 	%rd826, %r177;
	add.s64 	%rd827, %rd826, %rd6;
	shl.b64 	%rd828, %rd827, 2;
	add.s64 	%rd829, %rd1, %rd828;
	st.global.u32 	[%rd829+2048], %r510;
$L__BB7_351:
	ret;

}
	// .globl	_ZN3cub18CUB_300001_SM_10006detail10merge_sort30DeviceMergeSortPartitionKernelIN6thrust24THRUST_300001_SM_1000_NS6detail15normal_iteratorINS5_10device_ptrIiEEEEj18CompareIndicesByMtiEEvbT_PT2_T0_SF_PSF_T1_SF_i
.visible .entry _ZN3cub18CUB_300001_SM_10006detail10merge_sort30DeviceMergeSortPartitionKernelIN6thrust24THRUST_300001_SM_1000_NS6detail15normal_iteratorINS5_10device_ptrIiEEEEj18CompareIndicesByMtiEEvbT_PT2_T0_SF_PSF_T1_SF_i(
	.param .u8 _ZN3cub18CUB_300001_SM_10006detail10merge_sort30DeviceMergeSortPartitionKernelIN6thrust24THRUST_300001_SM_1000_NS6detail15normal_iteratorINS5_10device_ptrIiEEEEj18CompareIndicesByMtiEEvbT_PT2_T0_SF_PSF_T1_SF_i_param_0,
	.param .align 8 .b8 _ZN3cub18CUB_300001_SM_10006detail10merge_sort30DeviceMergeSortPartitionKernelIN6thrust24THRUST_300001_SM_1000_NS6detail15normal_iteratorINS5_10device_ptrIiEEEEj18CompareIndicesByMtiEEvbT_PT2_T0_SF_PSF_T1_SF_i_param_1[8],
	.param .u64 .ptr .align 1 _ZN3cub18CUB_300001_SM_10006detail10merge_sort30DeviceMergeSortPartitionKernelIN6thrust24THRUST_300001_SM_1000_NS6detail15normal_iteratorINS5_10device_ptrIiEEEEj18CompareIndicesByMtiEEvbT_PT2_T0_SF_PSF_T1_SF_i_param_2,
	.param .u32 _ZN3cub18CUB_300001_SM_10006detail10merge_sort30DeviceMergeSortPartitionKernelIN6thrust24THRUST_300001_SM_1000_NS6detail15normal_iteratorINS5_10device_ptrIiEEEEj18CompareIndicesByMtiEEvbT_PT2_T0_SF_PSF_T1_SF_i_param_3,
	.param .u32 _ZN3cub18CUB_300001_SM_10006detail10merge_sort30DeviceMergeSortPartitionKernelIN6thrust24THRUST_300001_SM_1000_NS6detail15normal_iteratorINS5_10device_ptrIiEEEEj18CompareIndicesByMtiEEvbT_PT2_T0_SF_PSF_T1_SF_i_param_4,
	.param .u64 .ptr .align 1 _ZN3cub18CUB_300001_SM_10006detail10merge_sort30DeviceMergeSortPartitionKernelIN6thrust24THRUST_300001_SM_1000_NS6detail15normal_iteratorINS5_10device_ptrIiEEEEj18CompareIndicesByMtiEEvbT_PT2_T0_SF_PSF_T1_SF_i_param_5,
	.param .align 8 .b8 _ZN3cub18CUB_300001_SM_10006detail10merge_sort30DeviceMergeSortPartitionKernelIN6thrust24THRUST_300001_SM_1000_NS6detail15normal_iteratorINS5_10device_ptrIiEEEEj18CompareIndicesByMtiEEvbT_PT2_T0_SF_PSF_T1_SF_i_param_6[8],
	.param .u32 _ZN3cub18CUB_300001_SM_10006detail10merge_sort30DeviceMergeSortPartitionKernelIN6thrust24THRUST_300001_SM_1000_NS6detail15normal_iteratorINS5_10device_ptrIiEEEEj18CompareIndicesByMtiEEvbT_PT2_T0_SF_PSF_T1_SF_i_param_7,
	.param .u32 _ZN3cub18CUB_300001_SM_10006detail10merge_sort30DeviceMergeSortPartitionKernelIN6thrust24THRUST_300001_SM_1000_NS6detail15normal_iteratorINS5_10device_ptrIiEEEEj18CompareIndicesByMtiEEvbT_PT2_T0_SF_PSF_T1_SF_i_param_8
)
{
	.reg .pred 	%p<10>;
	.reg .b16 	%rs<2>;
	.reg .b32 	%r<74>;
	.reg .b64 	%rd<42>;

	ld.param.u64 	%rd12, [_ZN3cub18CUB_300001_SM_10006detail10merge_sort30DeviceMergeSortPartitionKernelIN6thrust24THRUST_300001_SM_1000_NS6detail15normal_iteratorINS5_10device_ptrIiEEEEj18CompareIndicesByMtiEEvbT_PT2_T0_SF_PSF_T1_SF_i_param_6];
	ld.param.u64 	%rd10, [_ZN3cub18CUB_300001_SM_10006detail10merge_sort30DeviceMergeSortPartitionKernelIN6thrust24THRUST_300001_SM_1000_NS6detail15normal_iteratorINS5_10device_ptrIiEEEEj18CompareIndicesByMtiEEvbT_PT2_T0_SF_PSF_T1_SF_i_param_1];
	ld.param.s8 	%rs1, [_ZN3cub18CUB_300001_SM_10006detail10merge_sort30DeviceMergeSortPartitionKernelIN6thrust24THRUST_300001_SM_1000_NS6detail15normal_iteratorINS5_10device_ptrIiEEEEj18CompareIndicesByMtiEEvbT_PT2_T0_SF_PSF_T1_SF_i_param_0];
	ld.param.u64 	%rd11, [_ZN3cub18CUB_300001_SM_10006detail10merge_sort30DeviceMergeSortPartitionKernelIN6thrust24THRUST_300001_SM_1000_NS6detail15normal_iteratorINS5_10device_ptrIiEEEEj18CompareIndicesByMtiEEvbT_PT2_T0_SF_PSF_T1_SF_i_param_2];
	ld.param.u32 	%r20, [_ZN3cub18CUB_300001_SM_10006detail10merge_sort30DeviceMergeSortPartitionKernelIN6thrust24THRUST_300001_SM_1000_NS6detail15normal_iteratorINS5_10device_ptrIiEEEEj18CompareIndicesByMtiEEvbT_PT2_T0_SF_PSF_T1_SF_i_param_3];
	ld.param.u32 	%r21, [_ZN3cub18CUB_300001_SM_10006detail10merge_sort30DeviceMergeSortPartitionKernelIN6thrust24THRUST_300001_SM_1000_NS6detail15normal_iteratorINS5_10device_ptrIiEEEEj18CompareIndicesByMtiEEvbT_PT2_T0_SF_PSF_T1_SF_i_param_4];
	ld.param.u64 	%rd13, [_ZN3cub18CUB_300001_SM_10006detail10merge_sort30DeviceMergeSortPartitionKernelIN6thrust24THRUST_300001_SM_1000_NS6detail15normal_iteratorINS5_10device_ptrIiEEEEj18CompareIndicesByMtiEEvbT_PT2_T0_SF_PSF_T1_SF_i_param_5];
	ld.param.u32 	%r22, [_ZN3cub18CUB_300001_SM_10006detail10merge_sort30DeviceMergeSortPartitionKernelIN6thrust24THRUST_300001_SM_1000_NS6detail15normal_iteratorINS5_10device_ptrIiEEEEj18CompareIndicesByMtiEEvbT_PT2_T0_SF_PSF_T1_SF_i_param_7];
	ld.param.u32 	%r23, [_ZN3cub18CUB_300001_SM_10006detail10merge_sort30DeviceMergeSortPartitionKernelIN6thrust24THRUST_300001_SM_1000_NS6detail15normal_iteratorINS5_10device_ptrIiEEEEj18CompareIndicesByMtiEEvbT_PT2_T0_SF_PSF_T1_SF_i_param_8];
	cvta.to.global.u64 	%rd1, %rd13;
	mov.u32 	%r24, %ntid.x;
	mov.u32 	%r25, %ctaid.x;
	mov.u32 	%r26, %tid.x;
	mad.lo.s32 	%r1, %r24, %r25, %r26;
	setp.ge.u32 	%p1, %r1, %r21;
	@%p1 bra 	$L__BB8_11;
	cvta.to.global.u64 	%rd3, %rd12;
	shr.u32 	%r27, %r22, 1;
	add.s32 	%r2, %r22, -1;
	neg.s32 	%r28, %r22;
	and.b32  	%r29, %r1, %r28;
	mul.lo.s32 	%r30, %r23, %r29;
	mul.lo.s32 	%r31, %r23, %r27;
	min.u32 	%r3, %r30, %r20;
	not.b32 	%r32, %r30;
	min.u32 	%r33, %r31, %r32;
	add.s32 	%r34, %r33, %r30;
	min.u32 	%r4, %r34, %r20;
	not.b32 	%r35, %r4;
	min.u32 	%r36, %r31, %r35;
	add.s32 	%r37, %r36, %r4;
	min.u32 	%r5, %r37, %r20;
	// begin inline asm
	griddepcontrol.wait;
	// end inline asm
	add.s32 	%r38, %r1, 1;
	setp.ne.s32 	%p2, %r38, %r21;
	@%p2 bra 	$L__BB8_3;
	mul.wide.u32 	%rd40, %r1, 4;
	add.s64 	%rd41, %rd1, %rd40;
	st.global.u32 	[%rd41], %r4;
	bra.uni 	$L__BB8_11;
$L__BB8_3:
	sub.s32 	%r39, %r5, %r3;
	and.b32  	%r40, %r2, %r1;
	mul.lo.s32 	%r41, %r40, %r23;
	min.u32 	%r6, %r41, %r39;
	setp.eq.s16 	%p3, %rs1, 0;
	@%p3 bra 	$L__BB8_7;
	sub.s32 	%r42, %r4, %r3;
	sub.s32 	%r43, %r5, %r4;
	max.u32 	%r44, %r6, %r43;
	sub.s32 	%r73, %r44, %r43;
	min.u32 	%r69, %r42, %r6;
	setp.ge.u32 	%p4, %r73, %r69;
	@%p4 bra 	$L__BB8_10;
	cvta.to.global.u64 	%rd4, %rd10;
	cvt.u64.u32 	%rd5, %r4;
	cvt.u64.u32 	%rd6, %r3;
$L__BB8_6:
	sub.s32 	%r45, %r69, %r73;
	shr.u32 	%r46, %r45, 1;
	add.s32 	%r47, %r46, %r73;
	cvt.u64.u32 	%rd14, %r47;
	add.s64 	%rd15, %rd14, %rd6;
	shl.b64 	%rd16, %rd15, 2;
	add.s64 	%rd17, %rd4, %rd16;
	ld.global.u32 	%r48, [%rd17];
	not.b32 	%r49, %r47;
	add.s32 	%r50, %r6, %r49;
	cvt.u64.u32 	%rd18, %r50;
	add.s64 	%rd19, %rd18, %rd5;
	shl.b64 	%rd20, %rd19, 2;
	add.s64 	%rd21, %rd4, %rd20;
	ld.global.u32 	%r51, [%rd21];
	mul.wide.s32 	%rd22, %r51, 16;
	add.s64 	%rd23, %rd3, %rd22;
	ld.global.u32 	%r52, [%rd23];
	mul.wide.s32 	%rd24, %r48, 16;
	add.s64 	%rd25, %rd3, %rd24;
	ld.global.u32 	%r53, [%rd25];
	setp.lt.s32 	%p5, %r52, %r53;
	add.s32 	%r54, %r47, 1;
	selp.b32 	%r73, %r73, %r54, %p5;
	selp.b32 	%r69, %r47, %r69, %p5;
	setp.lt.u32 	%p6, %r73, %r69;
	@%p6 bra 	$L__BB8_6;
	bra.uni 	$L__BB8_10;
$L__BB8_7:
	sub.s32 	%r55, %r4, %r3;
	sub.s32 	%r56, %r5, %r4;
	max.u32 	%r57, %r6, %r56;
	sub.s32 	%r73, %r57, %r56;
	min.u32 	%r71, %r55, %r6;
	setp.ge.u32 	%p7, %r73, %r71;
	@%p7 bra 	$L__BB8_10;
	cvta.to.global.u64 	%rd7, %rd11;
	cvt.u64.u32 	%rd8, %r4;
	cvt.u64.u32 	%rd9, %r3;
$L__BB8_9:
	sub.s32 	%r58, %r71, %r73;
	shr.u32 	%r59, %r58, 1;
	add.s32 	%r60, %r59, %r73;
	cvt.u64.u32 	%rd26, %r60;
	add.s64 	%rd27, %rd26, %rd9;
	shl.b64 	%rd28, %rd27, 2;
	add.s64 	%rd29, %rd7, %rd28;
	ld.global.u32 	%r61, [%rd29];
	not.b32 	%r62, %r60;
	add.s32 	%r63, %r6, %r62;
	cvt.u64.u32 	%rd30, %r63;
	add.s64 	%rd31, %rd30, %rd8;
	shl.b64 	%rd32, %rd31, 2;
	add.s64 	%rd33, %rd7, %rd32;
	ld.global.u32 	%r64, [%rd33];
	mul.wide.s32 	%rd34, %r64, 16;
	add.s64 	%rd35, %rd3, %rd34;
	ld.global.u32 	%r65, [%rd35];
	mul.wide.s32 	%rd36, %r61, 16;
	add.s64 	%rd37, %rd3, %rd36;
	ld.global.u32 	%r66, [%rd37];
	setp.lt.s32 	%p8, %r65, %r66;
	add.s32 	%r67, %r60, 1;
	selp.b32 	%r73, %r73, %r67, %p8;
	selp.b32 	%r71, %r60, %r71, %p8;
	setp.lt.u32 	%p9, %r73, %r71;
	@%p9 bra 	$L__BB8_9;
$L__BB8_10:
	add.s32 	%r68, %r73, %r3;
	mul.wide.u32 	%rd38, %r1, 4;
	add.s64 	%rd39, %rd1, %rd38;
	st.global.u32 	[%rd39], %r68;
$L__BB8_11:
	ret;

}
	// .globl	_ZN3cub18CUB_300001_SM_10006detail10merge_sort26DeviceMergeSortMergeKernelINS2_10policy_hubIN6thrust24THRUST_300001_SM_1000_NS6detail15normal_iteratorINS6_10device_ptrIiEEEEE9Policy600ESB_PNS0_8NullTypeESB_SF_j18CompareIndicesByMtiSE_EEvbT2_T3_T4_PT6_PT7_T5_PSJ_SJ_NS1_7vsmem_tE
.visible .entry _ZN3cub18CUB_300001_SM_10006detail10merge_sort26DeviceMergeSortMergeKernelINS2_10policy_hubIN6thrust24THRUST_300001_SM_1000_NS6detail15normal_iteratorINS6_10device_ptrIiEEEEE9Policy600ESB_PNS0_8NullTypeESB_SF_j18CompareIndicesByMtiSE_EEvbT2_T3_T4_PT6_PT7_T5_PSJ_SJ_NS1_7vsmem_tE(
	.param .u8 _ZN3cub18CUB_300001_SM_10006detail10merge_sort26DeviceMergeSortMergeKernelINS2_10policy_hubIN6thrust24THRUST_300001_SM_1000_NS6detail15normal_iteratorINS6_10device_ptrIiEEEEE9Policy600ESB_PNS0_8NullTypeESB_SF_j18CompareIndicesByMtiSE_EEvbT2_T3_T4_PT6_PT7_T5_PSJ_SJ_NS1_7vsmem_tE_param_0,
	.param .align 8 .b8 _ZN3cub18CUB_300001_SM_10006detail10merge_sort26DeviceMergeSortMergeKernelINS2_10policy_hubIN6thrust24THRUST_300001_SM_1000_NS6detail15normal_iteratorINS6_10device_ptrIiEEEEE9Policy600ESB_PNS0_8NullTypeESB_SF_j18CompareIndicesByMtiSE_EEvbT2_T3_T4_PT6_PT7_T5_PSJ_SJ_NS1_7vsmem_tE_param_1[8],
	.param .u64 .ptr .align 1 _ZN3cub18CUB_300001_SM_10006detail10merge_sort26DeviceMergeSortMergeKernelINS2_10policy_hubIN6thrust24THRUST_300001_SM_1000_NS6detail15normal_iteratorINS6_10device_ptrIiEEEEE9Policy600ESB_PNS0_8NullTypeESB_SF_j18CompareIndicesByMtiSE_EEvbT2_T3_T4_PT6_PT7_T5_PSJ_SJ_NS1_7vsmem_tE_param_2,
	.param .u32 _ZN3cub18CUB_300001_SM_10006detail10merge_sort26DeviceMergeSortMergeKernelINS2_10policy_hubIN6thrust24THRUST_300001_SM_1000_NS6detail15normal_iteratorINS6_10device_ptrIiEEEEE9Policy600ESB_PNS0_8NullTypeESB_SF_j18CompareIndicesByMtiSE_EEvbT2_T3_T4_PT6_PT7_T5_PSJ_SJ_NS1_7vsmem_tE_param_3,
	.param .u64 .ptr .align 1 _ZN3cub18CUB_300001_SM_10006detail10merge_sort26DeviceMergeSortMergeKernelINS2_10policy_hubIN6thrust24THRUST_300001_SM_1000_NS6detail15normal_iteratorINS6_10device_ptrIiEEEEE9Policy600ESB_PNS0_8NullTypeESB_SF_j18CompareIndicesByMtiSE_EEvbT2_T3_T4_PT6_PT7_T5_PSJ_SJ_NS1_7vsmem_tE_param_4,
	.param .u64 .ptr .align 1 _ZN3cub18CUB_300001_SM_10006detail10merge_sort26DeviceMergeSortMergeKernelINS2_10policy_hubIN6thrust24THRUST_300001_SM_1000_NS6detail15normal_iteratorINS6_10device_ptrIiEEEEE9Policy600ESB_PNS0_8NullTypeESB_SF_j18CompareIndicesByMtiSE_EEvbT2_T3_T4_PT6_PT7_T5_PSJ_SJ_NS1_7vsmem_tE_param_5,
	.param .align 8 .b8 _ZN3cub18CUB_300001_SM_10006detail10merge_sort26DeviceMergeSortMergeKernelINS2_10policy_hubIN6thrust24THRUST_300001_SM_1000_NS6detail15normal_iteratorINS6_10device_ptrIiEEEEE9Policy600ESB_PNS0_8NullTypeESB_SF_j18CompareIndicesByMtiSE_EEvbT2_T3_T4_PT6_PT7_T5_PSJ_SJ_NS1_7vsmem_tE_param_6[8],
	.param .u64 .ptr .align 1 _ZN3cub18CUB_300001_SM_10006detail10merge_sort26DeviceMergeSortMergeKernelINS2_10policy_hubIN6thrust24THRUST_300001_SM_1000_NS6detail15normal_iteratorINS6_10device_ptrIiEEEEE9Policy600ESB_PNS0_8NullTypeESB_SF_j18CompareIndicesByMtiSE_EEvbT2_T3_T4_PT6_PT7_T5_PSJ_SJ_NS1_7vsmem_tE_param_7,
	.param .u32 _ZN3cub18CUB_300001_SM_10006detail10merge_sort26DeviceMergeSortMergeKernelINS2_10policy_hubIN6thrust24THRUST_300001_SM_1000_NS6detail15normal_iteratorINS6_10device_ptrIiEEEEE9Policy600ESB_PNS0_8NullTypeESB_SF_j18CompareIndicesByMtiSE_EEvbT2_T3_T4_PT6_PT7_T5_PSJ_SJ_NS1_7vsmem_tE_param_8,
	.param .align 8 .b8 _ZN3cub18CUB_300001_SM_10006detail10merge_sort26DeviceMergeSortMergeKernelINS2_10policy_hubIN6thrust24THRUST_300001_SM_1000_NS6detail15normal_iteratorINS6_10device_ptrIiEEEEE9Policy600ESB_PNS0_8NullTypeESB_SF_j18CompareIndicesByMtiSE_EEvbT2_T3_T4_PT6_PT7_T5_PSJ_SJ_NS1_7vsmem_tE_param_9[8]
)
.maxntid 256
{
	.reg .pred 	%p<416>;
	.reg .b16 	%rs<6>;
	.reg .b32 	%r<1408>;
	.reg .b64 	%rd<503>;
	// demoted variable
	.shared .align 16 .b8 _ZZN3cub18CUB_300001_SM_10006detail10merge_sort26DeviceMergeSortMergeKernelINS2_10policy_hubIN6thrust24THRUST_300001_SM_1000_NS6detail15normal_iteratorINS6_10device_ptrIiEEEEE9Policy600ESB_PNS0_8NullTypeESB_SF_j18CompareIndicesByMtiSE_EEvbT2_T3_T4_PT6_PT7_T5_PSJ_SJ_NS1_7vsmem_tEE19static_temp_storage[17424];
	ld.param.u64 	%rd14, [_ZN3cub18CUB_300001_SM_10006detail10merge_sort26DeviceMergeSortMergeKernelINS2_10policy_hubIN6thrust24THRUST_300001_SM_1000_NS6detail15normal_iteratorINS6_10device_ptrIiEEEEE9Policy600ESB_PNS0_8NullTypeESB_SF_j18CompareIndicesByMtiSE_EEvbT2_T3_T4_PT6_PT7_T5_PSJ_SJ_NS1_7vsmem_tE_param_6];
	ld.param.u64 	%rd15, [_ZN3cub18CUB_300001_SM_10006detail10merge_sort26DeviceMergeSortMergeKernelINS2_10policy_hubIN6thrust24THRUST_300001_SM_1000_NS6detail15normal_iteratorINS6_10device_ptrIiEEEEE9Policy600ESB_PNS0_8NullTypeESB_SF_j18CompareIndicesByMtiSE_EEvbT2_T3_T4_PT6_PT7_T5_PSJ_SJ_NS1_7vsmem_tE_param_1];
	ld.param.u32 	%r528, [_ZN3cub18CUB_300001_SM_10006detail10merge_sort26DeviceMergeSortMergeKernelINS2_10policy_hubIN6thrust24THRUST_300001_SM_1000_NS6detail15normal_iteratorINS6_10device_ptrIiEEEEE9Policy600ESB_PNS0_8NullTypeESB_SF_j18CompareIndicesByMtiSE_EEvbT2_T3_T4_PT6_PT7_T5_PSJ_SJ_NS1_7vsmem_tE_param_3];
	ld.param.u64 	%rd13, [_ZN3cub18CUB_300001_SM_10006detail10merge_sort26DeviceMergeSortMergeKernelINS2_10policy_hubIN6thrust24THRUST_300001_SM_1000_NS6detail15normal_iteratorINS6_10device_ptrIiEEEEE9Policy600ESB_PNS0_8NullTypeESB_SF_j18CompareIndicesByMtiSE_EEvbT2_T3_T4_PT6_PT7_T5_PSJ_SJ_NS1_7vsmem_tE_param_4];
	ld.param.u64 	%rd16, [_ZN3cub18CUB_300001_SM_10006detail10merge_sort26DeviceMergeSortMergeKernelINS2_10policy_hubIN6thrust24THRUST_300001_SM_1000_NS6detail15normal_iteratorINS6_10device_ptrIiEEEEE9Policy600ESB_PNS0_8NullTypeESB_SF_j18CompareIndicesByMtiSE_EEvbT2_T3_T4_PT6_PT7_T5_PSJ_SJ_NS1_7vsmem_tE_param_7];
	cvta.to.global.u64 	%rd1, %rd13;
	cvta.to.global.u64 	%rd2, %rd16;
	cvta.to.global.u64 	%rd3, %rd15;
	cvta.to.global.u64 	%rd4, %rd14;
	mov.u32 	%r1, %ctaid.x;
	mov.u32 	%r530, %nctaid.x;
	mov.u32 	%r2, %tid.x;
	add.s32 	%r531, %r530, -1;
	setp.ge.u32 	%p65, %r1, %r531;
	@%p65 bra 	$L__BB9_159;
	ld.param.u32 	%r1252, [_ZN3cub18CUB_300001_SM_10006detail10merge_sort26DeviceMergeSortMergeKernelINS2_10policy_hubIN6thrust24THRUST_300001_SM_1000_NS6detail15normal_iteratorINS6_10device_ptrIiEEEEE9Policy600ESB_PNS0_8NullTypeESB_SF_j18CompareIndicesByMtiSE_EEvbT2_T3_T4_PT6_PT7_T5_PSJ_SJ_NS1_7vsmem_tE_param_8];
	ld.param.s8 	%rs4, [_ZN3cub18CUB_300001_SM_10006detail10merge_sort26DeviceMergeSortMergeKernelINS2_10policy_hubIN6thrust24THRUST_300001_SM_1000_NS6detail15normal_iteratorINS6_10device_ptrIiEEEEE9Policy600ESB_PNS0_8NullTypeESB_SF_j18CompareIndicesByMtiSE_EEvbT2_T3_T4_PT6_PT7_T5_PSJ_SJ_NS1_7vsmem_tE_param_0];
	mul.wide.u32 	%rd265, %r1, 4;
	add.s64 	%rd266, %rd2, %rd265;
	ld.global.u32 	%r917, [%rd266];
	ld.global.u32 	%r918, [%rd266+4];
	shr.u32 	%r919, %r1252, 1;
	neg.s32 	%r920, %r1252;
	and.b32  	%r921, %r1, %r920;
	mul.lo.s32 	%r3, %r921, 4352;
	mul.lo.s32 	%r4, %r919, 4352;
	sub.s32 	%r922, %r1, %r921;
	mul.lo.s32 	%r923, %r922, 4352;
	sub.s32 	%r5, %r917, %r3;
	sub.s32 	%r924, %r918, %r3;
	sub.s32 	%r925, %r528, %r3;
	max.u32 	%r926, %r925, %r4;
	sub.s32 	%r927, %r926, %r4;
	sub.s32 	%r928, %r923, %r5;
	min.u32 	%r6, %r928, %r927;
	max.u32 	%r929, %r923, -4353;
	not.b32 	%r930, %r929;
	add.s32 	%r931, %r923, %r930;
	sub.s32 	%r932, %r931, %r924;
	or.b32  	%r933, %r1, %r920;
	setp.eq.s32 	%p260, %r933, -1;
	min.u32 	%r934, %r4, %r925;
	selp.b32 	%r935, %r934, %r924, %p260;
	selp.b32 	%r936, %r4, %r932, %p260;
	min.u32 	%r7, %r936, %r927;
	sub.s32 	%r8, %r935, %r5;
	// begin inline asm
	griddepcontrol.wait;
	// end inline asm
	setp.eq.s16 	%p261, %rs4, 0;
	@%p261 bra 	$L__BB9_53;
	cvt.u64.u32 	%rd267, %r3;
	cvt.u64.u32 	%rd268, %r5;
	add.s64 	%rd269, %rd268, %rd267;
	cvt.u64.u32 	%rd270, %r4;
	add.s64 	%rd271, %rd267, %rd270;
	cvt.u64.u32 	%rd272, %r6;
	add.s64 	%rd273, %rd271, %rd272;
	setp.ge.s32 	%p262, %r2, %r8;
	cvt.u64.u32 	%rd274, %r2;
	add.s64 	%rd275, %rd269, %rd274;
	shl.b64 	%rd276, %rd275, 2;
	add.s64 	%rd5, %rd3, %rd276;
	sub.s32 	%r937, %r2, %r8;
	cvt.s64.s32 	%rd277, %r937;
	add.s64 	%rd278, %rd273, %rd277;
	shl.b64 	%rd279, %rd278, 2;
	add.s64 	%rd6, %rd3, %rd279;
	@%p262 bra 	$L__BB9_4;
	ld.global.u32 	%r1286, [%rd5];
	bra.uni 	$L__BB9_5;
$L__BB9_4:
	ld.global.u32 	%r1286, [%rd6];
$L__BB9_5:
	add.s32 	%r938, %r2, 256;
	setp.lt.s32 	%p263, %r938, %r8;
	@%p263 bra 	$L__BB9_7;
	ld.global.u32 	%r1285, [%rd6+1024];
	bra.uni 	$L__BB9_8;
$L__BB9_7:
	ld.global.u32 	%r1285, [%rd5+1024];
$L__BB9_8:
	add.s32 	%r939, %r2, 512;
	setp.lt.s32 	%p264, %r939, %r8;
	@%p264 bra 	$L__BB9_10;
	ld.global.u32 	%r1284, [%rd6+2048];
	bra.uni 	$L__BB9_11;
$L__BB9_10:
	ld.global.u32 	%r1284, [%rd5+2048];
$L__BB9_11:
	add.s32 	%r940, %r2, 768;
	setp.lt.s32 	%p265, %r940, %r8;
	@%p265 bra 	$L__BB9_13;
	ld.global.u32 	%r1283, [%rd6+3072];
	bra.uni 	$L__BB9_14;
$L__BB9_13:
	ld.global.u32 	%r1283, [%rd5+3072];
$L__BB9_14:
	or.b32  	%r941, %r2, 1024;
	setp.lt.s32 	%p266, %r941, %r8;
	@%p266 bra 	$L__BB9_16;
	ld.global.u32 	%r1282, [%rd6+4096];
	bra.uni 	$L__BB9_17;
$L__BB9_16:
	ld.global.u32 	%r1282, [%rd5+4096];
$L__BB9_17:
	add.s32 	%r942, %r2, 1280;
	setp.lt.s32 	%p267, %r942, %r8;
	@%p267 bra 	$L__BB9_19;
	ld.global.u32 	%r1281, [%rd6+5120];
	bra.uni 	$L__BB9_20;
$L__BB9_19:
	ld.global.u32 	%r1281, [%rd5+5120];
$L__BB9_20:
	add.s32 	%r943, %r2, 1536;
	setp.lt.s32 	%p268, %r943, %r8;
	@%p268 bra 	$L__BB9_22;
	ld.global.u32 	%r1280, [%rd6+6144];
	bra.uni 	$L__BB9_23;
$L__BB9_22:
	ld.global.u32 	%r1280, [%rd5+6144];
$L__BB9_23:
	add.s32 	%r944, %r2, 1792;
	setp.lt.s32 	%p269, %r944, %r8;
	@%p269 bra 	$L__BB9_25;
	ld.global.u32 	%r1279, [%rd6+7168];
	bra.uni 	$L__BB9_26;
$L__BB9_25:
	ld.global.u32 	%r1279, [%rd5+7168];
$L__BB9_26:
	or.b32  	%r945, %r2, 2048;
	setp.lt.s32 	%p270, %r945, %r8;
	@%p270 bra 	$L__BB9_28;
	ld.global.u32 	%r1278, [%rd6+8192];
	bra.uni 	$L__BB9_29;
$L__BB9_28:
	ld.global.u32 	%r1278, [%rd5+8192];
$L__BB9_29:
	add.s32 	%r946, %r2, 2304;
	setp.lt.s32 	%p271, %r946, %r8;
	@%p271 bra 	$L__BB9_31;
	ld.global.u32 	%r1277, [%rd6+9216];
	bra.uni 	$L__BB9_32;
$L__BB9_31:
	ld.global.u32 	%r1277, [%rd5+9216];
$L__BB9_32:
	add.s32 	%r947, %r2, 2560;
	setp.lt.s32 	%p272, %r947, %r8;
	@%p272 bra 	$L__BB9_34;
	ld.global.u32 	%r1276, [%rd6+10240];
	bra.uni 	$L__BB9_35;
$L__BB9_34:
	ld.global.u32 	%r1276, [%rd5+10240];
$L__BB9_35:
	add.s32 	%r948, %r2, 2816;
	setp.lt.s32 	%p273, %r948, %r8;
	@%p273 bra 	$L__BB9_37;
	ld.global.u32 	%r1275, [%rd6+11264];
	bra.uni 	$L__BB9_38;
$L__BB9_37:
	ld.global.u32 	%r1275, [%rd5+11264];
$L__BB9_38:
	or.b32  	%r949, %r2, 3072;
	setp.lt.s32 	%p274, %r949, %r8;
	@%p274 bra 	$L__BB9_40;
	ld.global.u32 	%r1274, [%rd6+12288];
	bra.uni 	$L__BB9_41;
$L__BB9_40:
	ld.global.u32 	%r1274, [%rd5+12288];
$L__BB9_41:
	add.s32 	%r950, %r2, 3328;
	setp.lt.s32 	%p275, %r950, %r8;
	@%p275 bra 	$L__BB9_43;
	ld.global.u32 	%r1273, [%rd6+13312];
	bra.uni 	$L__BB9_44;
$L__BB9_43:
	ld.global.u32 	%r1273, [%rd5+13312];
$L__BB9_44:
	add.s32 	%r951, %r2, 3584;
	setp.lt.s32 	%p276, %r951, %r8;
	@%p276 bra 	$L__BB9_46;
	ld.global.u32 	%r1272, [%rd6+14336];
	bra.uni 	$L__BB9_47;
$L__BB9_46:
	ld.global.u32 	%r1272, [%rd5+14336];
$L__BB9_47:
	add.s32 	%r953, %r2, 3840;
	setp.lt.s32 	%p277, %r953, %r8;
	@%p277 bra 	$L__BB9_49;
	ld.global.u32 	%r1271, [%rd6+15360];
	bra.uni 	$L__BB9_50;
$L__BB9_49:
	ld.global.u32 	%r1271, [%rd5+15360];
$L__BB9_50:
	or.b32  	%r955, %r2, 4096;
	setp.lt.s32 	%p278, %r955, %r8;
	@%p278 bra 	$L__BB9_52;
	ld.global.u32 	%r1270, [%rd6+16384];
	bra.uni 	$L__BB9_54;
$L__BB9_52:
	ld.global.u32 	%r1270, [%rd5+16384];
	bra.uni 	$L__BB9_54;
$L__BB9_53:
	ld.param.u32 	%r1253, [_ZN3cub18CUB_300001_SM_10006detail10merge_sort26DeviceMergeSortMergeKernelINS2_10policy_hubIN6thrust24THRUST_300001_SM_1000_NS6detail15normal_iteratorINS6_10device_ptrIiEEEEE9Policy600ESB_PNS0_8NullTypeESB_SF_j18CompareIndicesByMtiSE_EEvbT2_T3_T4_PT6_PT7_T5_PSJ_SJ_NS1_7vsmem_tE_param_8];
	ld.param.u64 	%rd501, [_ZN3cub18CUB_300001_SM_10006detail10merge_sort26DeviceMergeSortMergeKernelINS2_10policy_hubIN6thrust24THRUST_300001_SM_1000_NS6detail15normal_iteratorINS6_10device_ptrIiEEEEE9Policy600ESB_PNS0_8NullTypeESB_SF_j18CompareIndicesByMtiSE_EEvbT2_T3_T4_PT6_PT7_T5_PSJ_SJ_NS1_7vsmem_tE_param_4];
	mov.u32 	%r956, %ctaid.x;
	neg.s32 	%r957, %r1253;
	and.b32  	%r958, %r956, %r957;
	mul.lo.s32 	%r959, %r958, 4352;
	cvt.u64.u32 	%rd280, %r959;
	cvt.u64.u32 	%rd281, %r5;
	add.s64 	%rd282, %rd281, %rd280;
	shr.u32 	%r960, %r1253, 1;
	mul.lo.s32 	%r961, %r960, 4352;
	cvt.u64.u32 	%rd283, %r961;
	add.s64 	%rd284, %rd280, %rd283;
	cvt.u64.u32 	%rd285, %r6;
	add.s64 	%rd286, %rd284, %rd285;
	mov.u32 	%r962, %tid.x;
	setp.lt.s32 	%p279, %r962, %r8;
	sub.s32 	%r963, %r962, %r8;
	cvt.s64.s32 	%rd287, %r963;
	cvt.u64.u32 	%rd288, %r962;
	selp.b64 	%rd289, %rd282, %rd286, %p279;
	selp.b64 	%rd290, %rd288, %rd287, %p279;
	add.s64 	%rd291, %rd290, %rd289;
	cvta.to.global.u64 	%rd292, %rd501;
	shl.b64 	%rd293, %rd291, 2;
	add.s64 	%rd294, %rd292, %rd293;
	ld.global.u32 	%r1286, [%rd294];
	add.s32 	%r964, %r962, 256;
	setp.lt.s32 	%p280, %r964, %r8;
	sub.s32 	%r965, %r964, %r8;
	cvt.s64.s32 	%rd295, %r965;
	cvt.u64.u32 	%rd296, %r964;
	selp.b64 	%rd297, %rd282, %rd286, %p280;
	selp.b64 	%rd298, %rd296, %rd295, %p280;
	add.s64 	%rd299, %rd298, %rd297;
	shl.b64 	%rd300, %rd299, 2;
	add.s64 	%rd301, %rd292, %rd300;
	ld.global.u32 	%r1285, [%rd301];
	add.s32 	%r966, %r962, 512;
	setp.lt.s32 	%p281, %r966, %r8;
	sub.s32 	%r967, %r966, %r8;
	cvt.s64.s32 	%rd302, %r967;
	cvt.u64.u32 	%rd303, %r966;
	selp.b64 	%rd304, %rd282, %rd286, %p281;
	selp.b64 	%rd305, %rd303, %rd302, %p281;
	add.s64 	%rd306, %rd305, %rd304;
	shl.b64 	%rd307, %rd306, 2;
	add.s64 	%rd308, %rd292, %rd307;
	ld.global.u32 	%r1284, [%rd308];
	add.s32 	%r968, %r962, 768;
	setp.lt.s32 	%p282, %r968, %r8;
	sub.s32 	%r969, %r968, %r8;
	cvt.s64.s32 	%rd309, %r969;
	cvt.u64.u32 	%rd310, %r968;
	selp.b64 	%rd311, %rd282, %rd286, %p282;
	selp.b64 	%rd312, %rd310, %rd309, %p282;
	add.s64 	%rd313, %rd312, %rd311;
	shl.b64 	%rd314, %rd313, 2;
	add.s64 	%rd315, %rd292, %rd314;
	ld.global.u32 	%r1283, [%rd315];
	or.b32  	%r970, %r962, 1024;
	setp.lt.s32 	%p283, %r970, %r8;
	sub.s32 	%r971, %r970, %r8;
	cvt.s64.s32 	%rd316, %r971;
	cvt.u64.u32 	%rd317, %r970;
	selp.b64 	%rd318, %rd282, %rd286, %p283;
	selp.b64 	%rd319, %rd317, %rd316, %p283;
	add.s64 	%rd320, %rd319, %rd318;
	shl.b64 	%rd321, %rd320, 2;
	add.s64 	%rd322, %rd292, %rd321;
	ld.global.u32 	%r1282, [%rd322];
	add.s32 	%r972, %r962, 1280;
	setp.lt.s32 	%p284, %r972, %r8;
	sub.s32 	%r973, %r972, %r8;
	cvt.s64.s32 	%rd323, %r973;
	cvt.u64.u32 	%rd324, %r972;
	selp.b64 	%rd325, %rd282, %rd286, %p284;
	selp.b64 	%rd326, %rd324, %rd323, %p284;
	add.s64 	%rd327, %rd326, %rd325;
	shl.b64 	%rd328, %rd327, 2;
	add.s64 	%rd329, %rd292, %rd328;
	ld.global.u32 	%r1281, [%rd329];
	add.s32 	%r974, %r962, 1536;
	setp.lt.s32 	%p285, %r974, %r8;
	sub.s32 	%r975, %r974, %r8;
	cvt.s64.s32 	%rd330, %r975;
	cvt.u64.u32 	%rd331, %r974;
	selp.b64 	%rd332, %rd282, %rd286, %p285;
	selp.b64 	%rd333, %rd331, %rd330, %p285;
	add.s64 	%rd334, %rd333, %rd332;
	shl.b64 	%rd335, %rd334, 2;
	add.s64 	%rd336, %rd292, %rd335;
	ld.global.u32 	%r1280, [%rd336];
	add.s32 	%r976, %r962, 1792;
	setp.lt.s32 	%p286, %r976, %r8;
	sub.s32 	%r977, %r976, %r8;
	cvt.s64.s32 	%rd337, %r977;
	cvt.u64.u32 	%rd338, %r976;
	selp.b64 	%rd339, %rd282, %rd286, %p286;
	selp.b64 	%rd340, %rd338, %rd337, %p286;
	add.s64 	%rd341, %rd340, %rd339;
	shl.b64 	%rd342, %rd341, 2;
	add.s64 	%rd343, %rd292, %rd342;
	ld.global.u32 	%r1279, [%rd343];
	or.b32  	%r978, %r962, 2048;
	setp.lt.s32 	%p287, %r978, %r8;
	sub.s32 	%r979, %r978, %r8;
	cvt.s64.s32 	%rd344, %r979;
	cvt.u64.u32 	%rd345, %r978;
	selp.b64 	%rd346, %rd282, %rd286, %p287;
	selp.b64 	%rd347, %rd345, %rd344, %p287;
	add.s64 	%rd348, %rd347, %rd346;
	shl.b64 	%rd349, %rd348, 2;
	add.s64 	%rd350, %rd292, %rd349;
	ld.global.u32 	%r1278, [%rd350];
	add.s32 	%r980, %r962, 2304;
	setp.lt.s32 	%p288, %r980, %r8;
	sub.s32 	%r981, %r980, %r8;
	cvt.s64.s32 	%rd351, %r981;
	cvt.u64.u32 	%rd352, %r980;
	selp.b64 	%rd353, %rd282, %rd286, %p288;
	selp.b64 	%rd354, %rd352, %rd351, %p288;
	add.s64 	%rd355, %rd354, %rd353;
	shl.b64 	%rd356, %rd355, 2;
	add.s64 	%rd357, %rd292, %rd356;
	ld.global.u32 	%r1277, [%rd357];
	add.s32 	%r982, %r962, 2560;
	setp.lt.s32 	%p289, %r982, %r8;
	sub.s32 	%r983, %r982, %r8;
	cvt.s64.s32 	%rd358, %r983;
	cvt.u64.u32 	%rd359, %r982;
	selp.b64 	%rd360, %rd282, %rd286, %p289;
	selp.b64 	%rd361, %rd359, %rd358, %p289;
	add.s64 	%rd362, %rd361, %rd360;
	shl.b64 	%rd363, %rd362, 2;
	add.s64 	%rd364, %rd292, %rd363;
	ld.global.u32 	%r1276, [%rd364];
	add.s32 	%r984, %r962, 2816;
	setp.lt.s32 	%p290, %r984, %r8;
	sub.s32 	%r985, %r984, %r8;
	cvt.s64.s32 	%rd365, %r985;
	cvt.u64.u32 	%rd366, %r984;
	selp.b64 	%rd367, %rd282, %rd286, %p290;
	selp.b64 	%rd368, %rd366, %rd365, %p290;
	add.s64 	%rd369, %rd368, %rd367;
	shl.b64 	%rd370, %rd369, 2;
	add.s64 	%rd371, %rd292, %rd370;
	ld.global.u32 	%r1275, [%rd371];
	or.b32  	%r986, %r962, 3072;
	setp.lt.s32 	%p291, %r986, %r8;
	sub.s32 	%r987, %r986, %r8;
	cvt.s64.s32 	%rd372, %r987;
	cvt.u64.u32 	%rd373, %r986;
	selp.b64 	%rd374, %rd282, %rd286, %p291;
	selp.b64 	%rd375, %rd373, %rd372, %p291;
	add.s64 	%rd376, %rd375, %rd374;
	shl.b64 	%rd377, %rd376, 2;
	add.s64 	%rd378, %rd292, %rd377;
	ld.global.u32 	%r1274, [%rd378];
	add.s32 	%r988, %r962, 3328;
	setp.lt.s32 	%p292, %r988, %r8;
	sub.s32 	%r989, %r988, %r8;
	cvt.s64.s32 	%rd379, %r989;
	cvt.u64.u32 	%rd380, %r988;
	selp.b64 	%rd381, %rd282, %rd286, %p292;
	selp.b64 	%rd382, %rd380, %rd379, %p292;
	add.s64 	%rd383, %rd382, %rd381;
	shl.b64 	%rd384, %rd383, 2;
	add.s64 	%rd385, %rd292, %rd384;
	ld.global.u32 	%r1273, [%rd385];
	add.s32 	%r990, %r962, 3584;
	setp.lt.s32 	%p293, %r990, %r8;
	sub.s32 	%r991, %r990, %r8;
	cvt.s64.s32 	%rd386, %r991;
	cvt.u64.u32 	%rd387, %r990;
	selp.b64 	%rd388, %rd282, %rd286, %p293;
	selp.b64 	%rd389, %rd387, %rd386, %p293;
	add.s64 	%rd390, %rd389, %rd388;
	shl.b64 	%rd391, %rd390, 2;
	add.s64 	%rd392, %rd292, %rd391;
	ld.global.u32 	%r1272, [%rd392];
	add.s32 	%r992, %r962, 3840;
	setp.lt.s32 	%p294, %r992, %r8;
	sub.s32 	%r993, %r992, %r8;
	cvt.s64.s32 	%rd393, %r993;
	cvt.u64.u32 	%rd394, %r992;
	selp.b64 	%rd395, %rd282, %rd286, %p294;
	selp.b64 	%rd396, %rd394, %rd393, %p294;
	add.s64 	%rd397, %rd396, %rd395;
	shl.b64 	%rd398, %rd397, 2;
	add.s64 	%rd399, %rd292, %rd398;
	ld.global.u32 	%r1271, [%rd399];
	or.b32  	%r994, %r962, 4096;
	setp.lt.s32 	%p295, %r994, %r8;
	sub.s32 	%r995, %r994, %r8;
	cvt.s64.s32 	%rd400, %r995;
	cvt.u64.u32 	%rd401, %r994;
	selp.b64 	%rd402, %rd282, %rd286, %p295;
	selp.b64 	%rd403, %rd401, %rd400, %p295;
	add.s64 	%rd404, %rd403, %rd402;
	shl.b64 	%rd405, %rd404, 2;
	add.s64 	%rd406, %rd292, %rd405;
	ld.global.u32 	%r1270, [%rd406];
$L__BB9_54:
	sub.s32 	%r996, %r7, %r6;
	mov.u32 	%r997, %tid.x;
	shl.b32 	%r998, %r997, 2;
	mov.u32 	%r999, _ZZN3cub18CUB_300001_SM_10006detail10merge_sort26DeviceMergeSortMergeKernelINS2_10policy_hubIN6thrust24THRUST_300001_SM_1000_NS6detail15normal_iteratorINS6_10device_ptrIiEEEEE9Policy600ESB_PNS0_8NullTypeESB_SF_j18CompareIndicesByMtiSE_EEvbT2_T3_T4_PT6_PT7_T5_PSJ_SJ_NS1_7vsmem_tEE19static_temp_storage;
	add.s32 	%r1000, %r999, %r998;
	st.shared.u32 	[%r1000], %r1286;
	st.shared.u32 	[%r1000+1024], %r1285;
	st.shared.u32 	[%r1000+2048], %r1284;
	st.shared.u32 	[%r1000+3072], %r1283;
	st.shared.u32 	[%r1000+4096], %r1282;
	st.shared.u32 	[%r1000+5120], %r1281;
	st.shared.u32 	[%r1000+6144], %r1280;
	st.shared.u32 	[%r1000+7168], %r1279;
	st.shared.u32 	[%r1000+8192], %r1278;
	st.shared.u32 	[%r1000+9216], %r1277;
	st.shared.u32 	[%r1000+10240], %r1276;
	st.shared.u32 	[%r1000+11264], %r1275;
	st.shared.u32 	[%r1000+12288], %r1274;
	st.shared.u32 	[%r1000+13312], %r1273;
	st.shared.u32 	[%r1000+14336], %r1272;
	st.shared.u32 	[%r1000+15360], %r1271;
	st.shared.u32 	[%r1000+16384], %r1270;
	bar.sync 	0;
	// begin inline asm
	griddepcontrol.launch_dependents;
	// end inline asm
	add.s32 	%r93, %r996, %r8;
	mul.lo.s32 	%r1001, %r997, 17;
	min.s32 	%r94, %r1001, %r93;
	setp.lt.s32 	%p296, %r94, %r996;
	sub.s32 	%r1002, %r94, %r996;
	selp.b32 	%r1289, 0, %r1002, %p296;
	min.s32 	%r1287, %r8, %r94;
	setp.ge.s32 	%p297, %r1289, %r1287;
	@%p297 bra 	$L__BB9_57;
	add.s32 	%r97, %r94, %r8;
$L__BB9_56:
	sub.s32 	%r1003, %r1287, %r1289;
	shr.u32 	%r1004, %r1003, 31;
	add.s32 	%r1005, %r1003, %r1004;
	shr.s32 	%r1006, %r1005, 1;
	add.s32 	%r1007, %r1006, %r1289;
	shl.b32 	%r1008, %r1007, 2;
	add.s32 	%r1010, %r999, %r1008;
	ld.shared.u32 	%r1011, [%r1010];
	not.b32 	%r1012, %r1007;
	add.s32 	%r1013, %r97, %r1012;
	shl.b32 	%r1014, %r1013, 2;
	add.s32 	%r1015, %r999, %r1014;
	ld.shared.u32 	%r1016, [%r1015];
	mul.wide.s32 	%rd407, %r1016, 16;
	add.s64 	%rd408, %rd4, %rd407;
	ld.global.u32 	%r1017, [%rd408];
	mul.wide.s32 	%rd409, %r1011, 16;
	add.s64 	%rd410, %rd4, %rd409;
	ld.global.u32 	%r1018, [%rd410];
	setp.lt.s32 	%p298, %r1017, %r1018;
	add.s32 	%r1019, %r1007, 1;
	selp.b32 	%r1289, %r1289, %r1019, %p298;
	selp.b32 	%r1287, %r1007, %r1287, %p298;
	setp.lt.s32 	%p299, %r1289, %r1287;
	@%p299 bra 	$L__BB9_56;
$L__BB9_57:
	sub.s32 	%r1020, %r94, %r1289;
	add.s32 	%r103, %r1020, %r8;
	shl.b32 	%r1021, %r103, 2;
	add.s32 	%r104, %r999, %r1021;
	ld.shared.u32 	%r1291, [%r104];
	shl.b32 	%r1023, %r1289, 2;
	add.s32 	%r106, %r999, %r1023;
	ld.shared.u32 	%r1292, [%r106];
	setp.ge.s32 	%p301, %r103, %r93;
	mov.pred 	%p384, 0;
	@%p301 bra 	$L__BB9_60;
	setp.ge.s32 	%p303, %r1289, %r8;
	mov.pred 	%p384, -1;
	@%p303 bra 	$L__BB9_60;
	mul.wide.s32 	%rd411, %r1291, 16;
	add.s64 	%rd412, %rd4, %rd411;
	ld.global.u32 	%r1024, [%rd412];
	mul.wide.s32 	%rd413, %r1292, 16;
	add.s64 	%rd414, %rd4, %rd413;
	ld.global.u32 	%r1025, [%rd414];
	setp.lt.s32 	%p384, %r1024, %r1025;
$L__BB9_60:
	selp.b32 	%r108, %r1291, %r1292, %p384;
	selp.u32 	%r1026, 1, 0, %p384;
	add.s32 	%r109, %r103, %r1026;
	not.pred 	%p304, %p384;
	selp.u32 	%r1027, 1, 0, %p304;
	add.s32 	%r110, %r1289, %r1027;
	@%p304 bra 	$L__BB9_62;
	ld.shared.u32 	%r1291, [%r104+4];
	bra.uni 	$L__BB9_63;
$L__BB9_62:
	ld.shared.u32 	%r1292, [%r106+4];
$L__BB9_63:
	setp.ge.s32 	%p306, %r109, %r93;
	mov.pred 	%p385, 0;
	@%p306 bra 	$L__BB9_66;
	setp.ge.s32 	%p308, %r110, %r8;
	mov.pred 	%p385, -1;
	@%p308 bra 	$L__BB9_66;
	mul.wide.s32 	%rd415, %r1291, 16;
	add.s64 	%rd416, %rd4, %rd415;
	ld.global.u32 	%r1028, [%rd416];
	mul.wide.s32 	%rd417, %r1292, 16;
	add.s64 	%rd418, %rd4, %rd417;
	ld.global.u32 	%r1029, [%rd418];
	setp.lt.s32 	%p385, %r1028, %r1029;
$L__BB9_66:
	selp.b32 	%r115, %r1291, %r1292, %p385;
	selp.u32 	%r1030, 1, 0, %p385;
	add.s32 	%r116, %r109, %r1030;
	not.pred 	%p309, %p385;
	selp.u32 	%r1031, 1, 0, %p309;
	add.s32 	%r117, %r110, %r1031;
	@%p385 bra 	$L__BB9_68;
	shl.b32 	%r1032, %r117, 2;
	add.s32 	%r1034, %r999, %r1032;
	ld.shared.u32 	%r1292, [%r1034];
	bra.uni 	$L__BB9_69;
$L__BB9_68:
	shl.b32 	%r1035, %r116, 2;
	add.s32 	%r1037, %r999, %r1035;
	ld.shared.u32 	%r1291, [%r1037];
$L__BB9_69:
	setp.ge.s32 	%p311, %r116, %r93;
	mov.pred 	%p386, 0;
	@%p311 bra 	$L__BB9_72;
	setp.ge.s32 	%p313, %r117, %r8;
	mov.pred 	%p386, -1;
	@%p313 bra 	$L__BB9_72;
	mul.wide.s32 	%rd419, %r1291, 16;
	add.s64 	%rd420, %rd4, %rd419;
	ld.global.u32 	%r1038, [%rd420];
	mul.wide.s32 	%rd421, %r1292, 16;
	add.s64 	%rd422, %rd4, %rd421;
	ld.global.u32 	%r1039, [%rd422];
	setp.lt.s32 	%p386, %r1038, %r1039;
$L__BB9_72:
	selp.b32 	%r122, %r1291, %r1292, %p386;
	selp.u32 	%r1040, 1, 0, %p386;
	add.s32 	%r123, %r116, %r1040;
	not.pred 	%p314, %p386;
	selp.u32 	%r1041, 1, 0, %p314;
	add.s32 	%r124, %r117, %r1041;
	@%p386 bra 	$L__BB9_74;
	shl.b32 	%r1042, %r124, 2;
	add.s32 	%r1044, %r999, %r1042;
	ld.shared.u32 	%r1292, [%r1044];
	bra.uni 	$L__BB9_75;
$L__BB9_74:
	shl.b32 	%r1045, %r123, 2;
	add.s32 	%r1047, %r999, %r1045;
	ld.shared.u32 	%r1291, [%r1047];
$L__BB9_75:
	setp.ge.s32 	%p316, %r123, %r93;
	mov.pred 	%p387, 0;
	@%p316 bra 	$L__BB9_78;
	setp.ge.s32 	%p318, %r124, %r8;
	mov.pred 	%p387, -1;
	@%p318 bra 	$L__BB9_78;
	mul.wide.s32 	%rd423, %r1291, 16;
	add.s64 	%rd424, %rd4, %rd423;
	ld.global.u32 	%r1048, [%rd424];
	mul.wide.s32 	%rd425, %r1292, 16;
	add.s64 	%rd426, %rd4, %rd425;
	ld.global.u32 	%r1049, [%rd426];
	setp.lt.s32 	%p387, %r1048, %r1049;
$L__BB9_78:
	selp.b32 	%r129, %r1291, %r1292, %p387;
	selp.u32 	%r1050, 1, 0, %p387;
	add.s32 	%r130, %r123, %r1050;
	not.pred 	%p319, %p387;
	selp.u32 	%r1051, 1, 0, %p319;
	add.s32 	%r131, %r124, %r1051;
	@%p387 bra 	$L__BB9_80;
	shl.b32 	%r1052, %r131, 2;
	add.s32 	%r1054, %r999, %r1052;
	ld.shared.u32 	%r1292, [%r1054];
	bra.uni 	$L__BB9_81;
$L__BB9_80:
	shl.b32 	%r1055, %r130, 2;
	add.s32 	%r1057, %r999, %r1055;
	ld.shared.u32 	%r1291, [%r1057];
$L__BB9_81:
	setp.ge.s32 	%p321, %r130, %r93;
	mov.pred 	%p388, 0;
	@%p321 bra 	$L__BB9_84;
	setp.ge.s32 	%p323, %r131, %r8;
	mov.pred 	%p388, -1;
	@%p323 bra 	$L__BB9_84;
	mul.wide.s32 	%rd427, %r1291, 16;
	add.s64 	%rd428, %rd4, %rd427;
	ld.global.u32 	%r1058, [%rd428];
	mul.wide.s32 	%rd429, %r1292, 16;
	add.s64 	%rd430, %rd4, %rd429;
	ld.global.u32 	%r1059, [%rd430];
	setp.lt.s32 	%p388, %r1058, %r1059;
$L__BB9_84:
	selp.b32 	%r136, %r1291, %r1292, %p388;
	selp.u32 	%r1060, 1, 0, %p388;
	add.s32 	%r137, %r130, %r1060;
	not.pred 	%p324, %p388;
	selp.u32 	%r1061, 1, 0, %p324;
	add.s32 	%r138, %r131, %r1061;
	@%p388 bra 	$L__BB9_86;
	shl.b32 	%r1062, %r138, 2;
	add.s32 	%r1064, %r999, %r1062;
	ld.shared.u32 	%r1292, [%r1064];
	bra.uni 	$L__BB9_87;
$L__BB9_86:
	shl.b32 	%r1065, %r137, 2;
	add.s32 	%r1067, %r999, %r1065;
	ld.shared.u32 	%r1291, [%r1067];
$L__BB9_87:
	setp.ge.s32 	%p326, %r137, %r93;
	mov.pred 	%p389, 0;
	@%p326 bra 	$L__BB9_90;
	setp.ge.s32 	%p328, %r138, %r8;
	mov.pred 	%p389, -1;
	@%p328 bra 	$L__BB9_90;
	mul.wide.s32 	%rd431, %r1291, 16;
	add.s64 	%rd432, %rd4, %rd431;
	ld.global.u32 	%r1068, [%rd432];
	mul.wide.s32 	%rd433, %r1292, 16;
	add.s64 	%rd434, %rd4, %rd433;
	ld.global.u32 	%r1069, [%rd434];
	setp.lt.s32 	%p389, %r1068, %r1069;
$L__BB9_90:
	selp.b32 	%r143, %r1291, %r1292, %p389;
	selp.u32 	%r1070, 1, 0, %p389;
	add.s32 	%r144, %r137, %r1070;
	not.pred 	%p329, %p389;
	selp.u32 	%r1071, 1, 0, %p329;
	add.s32 	%r145, %r138, %r1071;
	@%p389 bra 	$L__BB9_92;
	shl.b32 	%r1072, %r145, 2;
	add.s32 	%r1074, %r999, %r1072;
	ld.shared.u32 	%r1292, [%r1074];
	bra.uni 	$L__BB9_93;
$L__BB9_92:
	shl.b32 	%r1075, %r144, 2;
	add.s32 	%r1077, %r999, %r1075;
	ld.shared.u32 	%r1291, [%r1077];
$L__BB9_93:
	setp.ge.s32 	%p331, %r144, %r93;
	mov.pred 	%p390, 0;
	@%p331 bra 	$L__BB9_96;
	setp.ge.s32 	%p333, %r145, %r8;
	mov.pred 	%p390, -1;
	@%p333 bra 	$L__BB9_96;
	mul.wide.s32 	%rd435, %r1291, 16;
	add.s64 	%rd436, %rd4, %rd435;
	ld.global.u32 	%r1078, [%rd436];
	mul.wide.s32 	%rd437, %r1292, 16;
	add.s64 	%rd438, %rd4, %rd437;
	ld.global.u32 	%r1079, [%rd438];
	setp.lt.s32 	%p390, %r1078, %r1079;
$L__BB9_96:
	selp.b32 	%r150, %r1291, %r1292, %p390;
	selp.u32 	%r1080, 1, 0, %p390;
	add.s32 	%r151, %r144, %r1080;
	not.pred 	%p334, %p390;
	selp.u32 	%r1081, 1, 0, %p334;
	add.s32 	%r152, %r145, %r1081;
	@%p390 bra 	$L__BB9_98;
	shl.b32 	%r1082, %r152, 2;
	add.s32 	%r1084, %r999, %r1082;
	ld.shared.u32 	%r1292, [%r1084];
	bra.uni 	$L__BB9_99;
$L__BB9_98:
	shl.b32 	%r1085, %r151, 2;
	add.s32 	%r1087, %r999, %r1085;
	ld.shared.u32 	%r1291, [%r1087];
$L__BB9_99:
	setp.ge.s32 	%p336, %r151, %r93;
	mov.pred 	%p391, 0;
	@%p336 bra 	$L__BB9_102;
	setp.ge.s32 	%p338, %r152, %r8;
	mov.pred 	%p391, -1;
	@%p338 bra 	$L__BB9_102;
	mul.wide.s32 	%rd439, %r1291, 16;
	add.s64 	%rd440, %rd4, %rd439;
	ld.global.u32 	%r1088, [%rd440];
	mul.wide.s32 	%rd441, %r1292, 16;
	add.s64 	%rd442, %rd4, %rd441;
	ld.global.u32 	%r1089, [%rd442];
	setp.lt.s32 	%p391, %r1088, %r1089;
$L__BB9_102:
	selp.b32 	%r157, %r1291, %r1292, %p391;
	selp.u32 	%r1090, 1, 0, %p391;
	add.s32 	%r158, %r151, %r1090;
	not.pred 	%p339, %p391;
	selp.u32 	%r1091, 1, 0, %p339;
	add.s32 	%r159, %r152, %r1091;
	@%p391 bra 	$L__BB9_104;
	shl.b32 	%r1092, %r159, 2;
	add.s32 	%r1094, %r999, %r1092;
	ld.shared.u32 	%r1292, [%r1094];
	bra.uni 	$L__BB9_105;
$L__BB9_104:
	shl.b32 	%r1095, %r158, 2;
	add.s32 	%r1097, %r999, %r1095;
	ld.shared.u32 	%r1291, [%r1097];
$L__BB9_105:
	setp.ge.s32 	%p341, %r158, %r93;
	mov.pred 	%p392, 0;
	@%p341 bra 	$L__BB9_108;
	setp.ge.s32 	%p343, %r159, %r8;
	mov.pred 	%p392, -1;
	@%p343 bra 	$L__BB9_108;
	mul.wide.s32 	%rd443, %r1291, 16;
	add.s64 	%rd444, %rd4, %rd443;
	ld.global.u32 	%r1098, [%rd444];
	mul.wide.s32 	%rd445, %r1292, 16;
	add.s64 	%rd446, %rd4, %rd445;
	ld.global.u32 	%r1099, [%rd446];
	setp.lt.s32 	%p392, %r1098, %r1099;
$L__BB9_108:
	selp.b32 	%r164, %r1291, %r1292, %p392;
	selp.u32 	%r1100, 1, 0, %p392;
	add.s32 	%r165, %r158, %r1100;
	not.pred 	%p344, %p392;
	selp.u32 	%r1101, 1, 0, %p344;
	add.s32 	%r166, %r159, %r1101;
	@%p392 bra 	$L__BB9_110;
	shl.b32 	%r1102, %r166, 2;
	add.s32 	%r1104, %r999, %r1102;
	ld.shared.u32 	%r1292, [%r1104];
	bra.uni 	$L__BB9_111;
$L__BB9_110:
	shl.b32 	%r1105, %r165, 2;
	add.s32 	%r1107, %r999, %r1105;
	ld.shared.u32 	%r1291, [%r1107];
$L__BB9_111:
	setp.ge.s32 	%p346, %r165, %r93;
	mov.pred 	%p393, 0;
	@%p346 bra 	$L__BB9_114;
	setp.ge.s32 	%p348, %r166, %r8;
	mov.pred 	%p393, -1;
	@%p348 bra 	$L__BB9_114;
	mul.wide.s32 	%rd447, %r1291, 16;
	add.s64 	%rd448, %rd4, %rd447;
	ld.global.u32 	%r1108, [%rd448];
	mul.wide.s32 	%rd449, %r1292, 16;
	add.s64 	%rd450, %rd4, %rd449;
	ld.global.u32 	%r1109, [%rd450];
	setp.lt.s32 	%p393, %r1108, %r1109;
$L__BB9_114:
	selp.b32 	%r171, %r1291, %r1292, %p393;
	selp.u32 	%r1110, 1, 0, %p393;
	add.s32 	%r172, %r165, %r1110;
	not.pred 	%p349, %p393;
	selp.u32 	%r1111, 1, 0, %p349;
	add.s32 	%r173, %r166, %r1111;
	@%p393 bra 	$L__BB9_116;
	shl.b32 	%r1112, %r173, 2;
	add.s32 	%r1114, %r999, %r1112;
	ld.shared.u32 	%r1292, [%r1114];
	bra.uni 	$L__BB9_117;
$L__BB9_116:
	shl.b32 	%r1115, %r172, 2;
	add.s32 	%r1117, %r999, %r1115;
	ld.shared.u32 	%r1291, [%r1117];
$L__BB9_117:
	setp.ge.s32 	%p351, %r172, %r93;
	mov.pred 	%p394, 0;
	@%p351 bra 	$L__BB9_120;
	setp.ge.s32 	%p353, %r173, %r8;
	mov.pred 	%p394, -1;
	@%p353 bra 	$L__BB9_120;
	mul.wide.s32 	%rd451, %r1291, 16;
	add.s64 	%rd452, %rd4, %rd451;
	ld.global.u32 	%r1118, [%rd452];
	mul.wide.s32 	%rd453, %r1292, 16;
	add.s64 	%rd454, %rd4, %rd453;
	ld.global.u32 	%r1119, [%rd454];
	setp.lt.s32 	%p394, %r1118, %r1119;
$L__BB9_120:
	selp.b32 	%r178, %r1291, %r1292, %p394;
	selp.u32 	%r1120, 1, 0, %p394;
	add.s32 	%r179, %r172, %r1120;
	not.pred 	%p354, %p394;
	selp.u32 	%r1121, 1, 0, %p354;
	add.s32 	%r180, %r173, %r1121;
	@%p394 bra 	$L__BB9_122;
	shl.b32 	%r1122, %r180, 2;
	add.s32 	%r1124, %r999, %r1122;
	ld.shared.u32 	%r1292, [%r1124];
	bra.uni 	$L__BB9_123;
$L__BB9_122:
	shl.b32 	%r1125, %r179, 2;
	add.s32 	%r1127, %r999, %r1125;
	ld.shared.u32 	%r1291, [%r1127];
$L__BB9_123:
	setp.ge.s32 	%p356, %r179, %r93;
	mov.pred 	%p395, 0;
	@%p356 bra 	$L__BB9_126;
	setp.ge.s32 	%p358, %r180, %r8;
	mov.pred 	%p395, -1;
	@%p358 bra 	$L__BB9_126;
	mul.wide.s32 	%rd455, %r1291, 16;
	add.s64 	%rd456, %rd4, %rd455;
	ld.global.u32 	%r1128, [%rd456];
	mul.wide.s32 	%rd457, %r1292, 16;
	add.s64 	%rd458, %rd4, %rd457;
	ld.global.u32 	%r1129, [%rd458];
	setp.lt.s32 	%p395, %r1128, %r1129;
$L__BB9_126:
	selp.b32 	%r185, %r1291, %r1292, %p395;
	selp.u32 	%r1130, 1, 0, %p395;
	add.s32 	%r186, %r179, %r1130;
	not.pred 	%p359, %p395;
	selp.u32 	%r1131, 1, 0, %p359;
	add.s32 	%r187, %r180, %r1131;
	@%p395 bra 	$L__BB9_128;
	shl.b32 	%r1132, %r187, 2;
	add.s32 	%r1134, %r999, %r1132;
	ld.shared.u32 	%r1292, [%r1134];
	bra.uni 	$L__BB9_129;
$L__BB9_128:
	shl.b32 	%r1135, %r186, 2;
	add.s32 	%r1137, %r999, %r1135;
	ld.shared.u32 	%r1291, [%r1137];
$L__BB9_129:
	setp.ge.s32 	%p361, %r186, %r93;
	mov.pred 	%p396, 0;
	@%p361 bra 	$L__BB9_132;
	setp.ge.s32 	%p363, %r187, %r8;
	mov.pred 	%p396, -1;
	@%p363 bra 	$L__BB9_132;
	mul.wide.s32 	%rd459, %r1291, 16;
	add.s64 	%rd460, %rd4, %rd459;
	ld.global.u32 	%r1138, [%rd460];
	mul.wide.s32 	%rd461, %r1292, 16;
	add.s64 	%rd462, %rd4, %rd461;
	ld.global.u32 	%r1139, [%rd462];
	setp.lt.s32 	%p396, %r1138, %r1139;
$L__BB9_132:
	selp.b32 	%r192, %r1291, %r1292, %p396;
	selp.u32 	%r1140, 1, 0, %p396;
	add.s32 	%r193, %r186, %r1140;
	not.pred 	%p364, %p396;
	selp.u32 	%r1141, 1, 0, %p364;
	add.s32 	%r194, %r187, %r1141;
	@%p396 bra 	$L__BB9_134;
	shl.b32 	%r1142, %r194, 2;
	add.s32 	%r1144, %r999, %r1142;
	ld.shared.u32 	%r1292, [%r1144];
	bra.uni 	$L__BB9_135;
$L__BB9_134:
	shl.b32 	%r1145, %r193, 2;
	add.s32 	%r1147, %r999, %r1145;
	ld.shared.u32 	%r1291, [%r1147];
$L__BB9_135:
	setp.ge.s32 	%p366, %r193, %r93;
	mov.pred 	%p397, 0;
	@%p366 bra 	$L__BB9_138;
	setp.ge.s32 	%p368, %r194, %r8;
	mov.pred 	%p397, -1;
	@%p368 bra 	$L__BB9_138;
	mul.wide.s32 	%rd463, %r1291, 16;
	add.s64 	%rd464, %rd4, %rd463;
	ld.global.u32 	%r1148, [%rd464];
	mul.wide.s32 	%rd465, %r1292, 16;
	add.s64 	%rd466, %rd4, %rd465;
	ld.global.u32 	%r1149, [%rd466];
	setp.lt.s32 	%p397, %r1148, %r1149;
$L__BB9_138:
	selp.b32 	%r199, %r1291, %r1292, %p397;
	selp.u32 	%r1150, 1, 0, %p397;
	add.s32 	%r200, %r193, %r1150;
	not.pred 	%p369, %p397;
	selp.u32 	%r1151, 1, 0, %p369;
	add.s32 	%r201, %r194, %r1151;
	@%p397 bra 	$L__BB9_140;
	shl.b32 	%r1152, %r201, 2;
	add.s32 	%r1154, %r999, %r1152;
	ld.shared.u32 	%r1292, [%r1154];
	bra.uni 	$L__BB9_141;
$L__BB9_140:
	shl.b32 	%r1155, %r200, 2;
	add.s32 	%r1157, %r999, %r1155;
	ld.shared.u32 	%r1291, [%r1157];
$L__BB9_141:
	setp.ge.s32 	%p371, %r200, %r93;
	mov.pred 	%p398, 0;
	@%p371 bra 	$L__BB9_144;
	setp.ge.s32 	%p373, %r201, %r8;
	mov.pred 	%p398, -1;
	@%p373 bra 	$L__BB9_144;
	mul.wide.s32 	%rd467, %r1291, 16;
	add.s64 	%rd468, %rd4, %rd467;
	ld.global.u32 	%r1158, [%rd468];
	mul.wide.s32 	%rd469, %r1292, 16;
	add.s64 	%rd470, %rd4, %rd469;
	ld.global.u32 	%r1159, [%rd470];
	setp.lt.s32 	%p398, %r1158, %r1159;
$L__BB9_144:
	selp.b32 	%r206, %r1291, %r1292, %p398;
	selp.u32 	%r1160, 1, 0, %p398;
	add.s32 	%r207, %r200, %r1160;
	not.pred 	%p374, %p398;
	selp.u32 	%r1161, 1, 0, %p374;
	add.s32 	%r208, %r201, %r1161;
	@%p398 bra 	$L__BB9_146;
	shl.b32 	%r1162, %r208, 2;
	add.s32 	%r1164, %r999, %r1162;
	ld.shared.u32 	%r1292, [%r1164];
	bra.uni 	$L__BB9_147;
$L__BB9_146:
	shl.b32 	%r1165, %r207, 2;
	add.s32 	%r1167, %r999, %r1165;
	ld.shared.u32 	%r1291, [%r1167];
$L__BB9_147:
	setp.ge.s32 	%p376, %r207, %r93;
	mov.pred 	%p399, 0;
	@%p376 bra 	$L__BB9_150;
	setp.ge.s32 	%p378, %r208, %r8;
	mov.pred 	%p399, -1;
	@%p378 bra 	$L__BB9_150;
	mul.wide.s32 	%rd471, %r1291, 16;
	add.s64 	%rd472, %rd4, %rd471;
	ld.global.u32 	%r1168, [%rd472];
	mul.wide.s32 	%rd473, %r1292, 16;
	add.s64 	%rd474, %rd4, %rd473;
	ld.global.u32 	%r1169, [%rd474];
	setp.lt.s32 	%p399, %r1168, %r1169;
$L__BB9_150:
	selp.b32 	%r213, %r1291, %r1292, %p399;
	selp.u32 	%r1170, 1, 0, %p399;
	add.s32 	%r214, %r207, %r1170;
	not.pred 	%p379, %p399;
	selp.u32 	%r1171, 1, 0, %p379;
	add.s32 	%r215, %r208, %r1171;
	@%p399 bra 	$L__BB9_152;
	shl.b32 	%r1172, %r215, 2;
	add.s32 	%r1174, %r999, %r1172;
	ld.shared.u32 	%r1292, [%r1174];
	bra.uni 	$L__BB9_153;
$L__BB9_152:
	shl.b32 	%r1175, %r214, 2;
	add.s32 	%r1177, %r999, %r1175;
	ld.shared.u32 	%r1291, [%r1177];
$L__BB9_153:
	setp.ge.s32 	%p380, %r214, %r93;
	mov.u32 	%r1322, %r1292;
	@%p380 bra 	$L__BB9_156;
	setp.ge.s32 	%p381, %r215, %r8;
	mov.u32 	%r1322, %r1291;
	@%p381 bra 	$L__BB9_156;
	mul.wide.s32 	%rd475, %r1291, 16;
	add.s64 	%rd476, %rd4, %rd475;
	ld.global.u32 	%r1178, [%rd476];
	mul.wide.s32 	%rd477, %r1292, 16;
	add.s64 	%rd478, %rd4, %rd477;
	ld.global.u32 	%r1179, [%rd478];
	setp.lt.s32 	%p382, %r1178, %r1179;
	selp.b32 	%r1322, %r1291, %r1292, %p382;
$L__BB9_156:
	ld.param.s8 	%rs5, [_ZN3cub18CUB_300001_SM_10006detail10merge_sort26DeviceMergeSortMergeKernelINS2_10policy_hubIN6thrust24THRUST_300001_SM_1000_NS6detail15normal_iteratorINS6_10device_ptrIiEEEEE9Policy600ESB_PNS0_8NullTypeESB_SF_j18CompareIndicesByMtiSE_EEvbT2_T3_T4_PT6_PT7_T5_PSJ_SJ_NS1_7vsmem_tE_param_0];
	mov.u32 	%r1180, %ctaid.x;
	mul.lo.s32 	%r223, %r1180, 4352;
	setp.eq.s16 	%p383, %rs5, 0;
	bar.sync 	0;
	@%p383 bra 	$L__BB9_158;
	ld.param.u64 	%rd502, [_ZN3cub18CUB_300001_SM_10006detail10merge_sort26DeviceMergeSortMergeKernelINS2_10policy_hubIN6thrust24THRUST_300001_SM_1000_NS6detail15normal_iteratorINS6_10device_ptrIiEEEEE9Policy600ESB_PNS0_8NullTypeESB_SF_j18CompareIndicesByMtiSE_EEvbT2_T3_T4_PT6_PT7_T5_PSJ_SJ_NS1_7vsmem_tE_param_4];
	cvt.u64.u32 	%rd479, %r223;
	// begin inline asm
	mov.u32 %r1181, %laneid;
	// end inline asm
	shr.u32 	%r1182, %r997, 5;
	mul.lo.s32 	%r1183, %r1182, 544;
	mad.lo.s32 	%r1184, %r1181, 17, %r1183;
	shl.b32 	%r1185, %r1184, 2;
	add.s32 	%r1187, %r999, %r1185;
	st.shared.u32 	[%r1187], %r108;
	st.shared.u32 	[%r1187+4], %r115;
	st.shared.u32 	[%r1187+8], %r122;
	st.shared.u32 	[%r1187+12], %r129;
	st.shared.u32 	[%r1187+16], %r136;
	st.shared.u32 	[%r1187+20], %r143;
	st.shared.u32 	[%r1187+24], %r150;
	st.shared.u32 	[%r1187+28], %r157;
	st.shared.u32 	[%r1187+32], %r164;
	st.shared.u32 	[%r1187+36], %r171;
	st.shared.u32 	[%r1187+40], %r178;
	st.shared.u32 	[%r1187+44], %r185;
	st.shared.u32 	[%r1187+48], %r192;
	st.shared.u32 	[%r1187+52], %r199;
	st.shared.u32 	[%r1187+56], %r206;
	st.shared.u32 	[%r1187+60], %r213;
	st.shared.u32 	[%r1187+64], %r1322;
	bar.warp.sync 	-1;
	shl.b32 	%r1188, %r1181, 4;
	sub.s32 	%r1189, %r1184, %r1188;
	shl.b32 	%r1190, %r1189, 2;
	add.s32 	%r1191, %r999, %r1190;
	ld.shared.u32 	%r1192, [%r1191];
	ld.shared.u32 	%r1193, [%r1191+128];
	ld.shared.u32 	%r1194, [%r1191+256];
	ld.shared.u32 	%r1195, [%r1191+384];
	ld.shared.u32 	%r1196, [%r1191+512];
	ld.shared.u32 	%r1197, [%r1191+640];
	ld.shared.u32 	%r1198, [%r1191+768];
	ld.shared.u32 	%r1199, [%r1191+896];
	ld.shared.u32 	%r1200, [%r1191+1024];
	ld.shared.u32 	%r1201, [%r1191+1152];
	ld.shared.u32 	%r1202, [%r1191+1280];
	ld.shared.u32 	%r1203, [%r1191+1408];
	ld.shared.u32 	%r1204, [%r1191+1536];
	ld.shared.u32 	%r1205, [%r1191+1664];
	ld.shared.u32 	%r1206, [%r1191+1792];
	ld.shared.u32 	%r1207, [%r1191+1920];
	ld.shared.u32 	%r1208, [%r1191+2048];
	and.b32  	%r1209, %r997, 31;
	and.b32  	%r1210, %r997, 992;
	mul.lo.s32 	%r1211, %r1210, 17;
	or.b32  	%r1212, %r1211, %r1209;
	cvt.u64.u32 	%rd480, %r1212;
	add.s64 	%rd481, %rd480, %rd479;
	cvta.to.global.u64 	%rd482, %rd502;
	shl.b64 	%rd483, %rd481, 2;
	add.s64 	%rd484, %rd482, %rd483;
	st.global.u32 	[%rd484], %r1192;
	st.global.u32 	[%rd484+128], %r1193;
	st.global.u32 	[%rd484+256], %r1194;
	st.global.u32 	[%rd484+384], %r1195;
	st.global.u32 	[%rd484+512], %r1196;
	st.global.u32 	[%rd484+640], %r1197;
	st.global.u32 	[%rd484+768], %r1198;
	st.global.u32 	[%rd484+896], %r1199;
	st.global.u32 	[%rd484+1024], %r1200;
	st.global.u32 	[%rd484+1152], %r1201;
	st.global.u32 	[%rd484+1280], %r1202;
	st.global.u32 	[%rd484+1408], %r1203;
	st.global.u32 	[%rd484+1536], %r1204;
	st.global.u32 	[%rd484+1664], %r1205;
	st.global.u32 	[%rd484+1792], %r1206;
	st.global.u32 	[%rd484+1920], %r1207;
	st.global.u32 	[%rd484+2048], %r1208;
	bra.uni 	$L__BB9_437;
$L__BB9_158:
	// begin inline asm
	mov.u32 %r1213, %laneid;
	// end inline asm
	shr.u32 	%r1214, %r997, 5;
	mul.lo.s32 	%r1215, %r1214, 544;
	mad.lo.s32 	%r1216, %r1213, 17, %r1215;
	shl.b32 	%r1217, %r1216, 2;
	add.s32 	%r1219, %r999, %r1217;
	st.shared.u32 	[%r1219], %r108;
	st.shared.u32 	[%r1219+4], %r115;
	st.shared.u32 	[%r1219+8], %r122;
	st.shared.u32 	[%r1219+12], %r129;
	st.shared.u32 	[%r1219+16], %r136;
	st.shared.u32 	[%r1219+20], %r143;
	st.shared.u32 	[%r1219+24], %r150;
	st.shared.u32 	[%r1219+28], %r157;
	st.shared.u32 	[%r1219+32], %r164;
	st.shared.u32 	[%r1219+36], %r171;
	st.shared.u32 	[%r1219+40], %r178;
	st.shared.u32 	[%r1219+44], %r185;
	st.shared.u32 	[%r1219+48], %r192;
	st.shared.u32 	[%r1219+52], %r199;
	st.shared.u32 	[%r1219+56], %r206;
	st.shared.u32 	[%r1219+60], %r213;
	st.shared.u32 	[%r1219+64], %r1322;
	bar.warp.sync 	-1;
	shl.b32 	%r1220, %r1213, 4;
	sub.s32 	%r1221, %r1216, %r1220;
	shl.b32 	%r1222, %r1221, 2;
	add.s32 	%r1223, %r999, %r1222;
	ld.shared.u32 	%r1224, [%r1223];
	ld.shared.u32 	%r1225, [%r1223+128];
	ld.shared.u32 	%r1226, [%r1223+256];
	ld.shared.u32 	%r1227, [%r1223+384];
	ld.shared.u32 	%r1228, [%r1223+512];
	ld.shared.u32 	%r1229, [%r1223+640];
	ld.shared.u32 	%r1230, [%r1223+768];
	ld.shared.u32 	%r1231, [%r1223+896];
	ld.shared.u32 	%r1232, [%r1223+1024];
	ld.shared.u32 	%r1233, [%r1223+1152];
	ld.shared.u32 	%r1234, [%r1223+1280];
	ld.shared.u32 	%r1235, [%r1223+1408];
	ld.shared.u32 	%r1236, [%r1223+1536];
	ld.shared.u32 	%r1237, [%r1223+1664];
	ld.shared.u32 	%r1238, [%r1223+1792];
	ld.shared.u32 	%r1239, [%r1223+1920];
	ld.shared.u32 	%r1240, [%r1223+2048];
	and.b32  	%r1241, %r997, 31;
	and.b32  	%r1242, %r997, 992;
	mul.lo.s32 	%r1243, %r1242, 17;
	cvt.u64.u32 	%rd485, %r1243;
	add.s32 	%r1244, %r1241, %r223;
	cvt.u64.u32 	%rd486, %r1244;
	add.s64 	%rd487, %rd486, %rd485;
	shl.b64 	%rd488, %rd487, 2;
	add.s64 	%rd489, %rd3, %rd488;
	st.global.u32 	[%rd489], %r1224;
	st.global.u32 	[%rd489+128], %r1225;
	st.global.u32 	[%rd489+256], %r1226;
	st.global.u32 	[%rd489+384], %r1227;
	st.global.u32 	[%rd489+512], %r1228;
	st.global.u32 	[%rd489+640], %r1229;
	st.global.u32 	[%rd489+768], %r1230;
	st.global.u32 	[%rd489+896], %r1231;
	st.global.u32 	[%rd489+1024], %r1232;
	st.global.u32 	[%rd489+1152], %r1233;
	st.global.u32 	[%rd489+1280], %r1234;
	st.global.u32 	[%rd489+1408], %r1235;
	st.global.u32 	[%rd489+1536], %r1236;
	st.global.u32 	[%rd489+1664], %r1237;
	st.global.u32 	[%rd489+1792], %r1238;
	st.global.u32 	[%rd489+1920], %r1239;
	st.global.u32 	[%rd489+2048], %r1240;
	bra.uni 	$L__BB9_437;
$L__BB9_159:
	ld.param.u32 	%r1245, [_ZN3cub18CUB_300001_SM_10006detail10merge_sort26DeviceMergeSortMergeKernelINS2_10policy_hubIN6thrust24THRUST_300001_SM_1000_NS6detail15normal_iteratorINS6_10device_ptrIiEEEEE9Policy600ESB_PNS0_8NullTypeESB_SF_j18CompareIndicesByMtiSE_EEvbT2_T3_T4_PT6_PT7_T5_PSJ_SJ_NS1_7vsmem_tE_param_8];
	ld.param.s8 	%rs2, [_ZN3cub18CUB_300001_SM_10006detail10merge_sort26DeviceMergeSortMergeKernelINS2_10policy_hubIN6thrust24THRUST_300001_SM_1000_NS6detail15normal_iteratorINS6_10device_ptrIiEEEEE9Policy600ESB_PNS0_8NullTypeESB_SF_j18CompareIndicesByMtiSE_EEvbT2_T3_T4_PT6_PT7_T5_PSJ_SJ_NS1_7vsmem_tE_param_0];
	mul.wide.u32 	%rd17, %r1, 4;
	add.s64 	%rd18, %rd2, %rd17;
	ld.global.u32 	%r224, [%rd18];
	ld.global.u32 	%r532, [%rd18+4];
	shr.u32 	%r533, %r1245, 1;
	neg.s32 	%r534, %r1245;
	and.b32  	%r535, %r1, %r534;
	mul.lo.s32 	%r225, %r535, 4352;
	mul.lo.s32 	%r226, %r533, 4352;
	sub.s32 	%r536, %r1, %r535;
	mul.lo.s32 	%r537, %r536, 4352;
	sub.s32 	%r227, %r224, %r225;
	sub.s32 	%r538, %r532, %r225;
	sub.s32 	%r539, %r528, %r225;
	max.u32 	%r540, %r539, %r226;
	sub.s32 	%r541, %r540, %r226;
	sub.s32 	%r542, %r537, %r227;
	min.u32 	%r228, %r542, %r541;
	max.u32 	%r543, %r537, -4353;
	not.b32 	%r544, %r543;
	add.s32 	%r545, %r537, %r544;
	sub.s32 	%r546, %r545, %r538;
	or.b32  	%r547, %r1, %r534;
	setp.eq.s32 	%p66, %r547, -1;
	min.u32 	%r548, %r226, %r539;
	selp.b32 	%r549, %r548, %r538, %p66;
	selp.b32 	%r550, %r226, %r546, %p66;
	min.u32 	%r551, %r550, %r541;
	sub.s32 	%r229, %r549, %r227;
	sub.s32 	%r230, %r551, %r228;
	// begin inline asm
	griddepcontrol.wait;
	// end inline asm
	setp.eq.s16 	%p67, %rs2, 0;
	@%p67 bra 	$L__BB9_228;
	cvt.u64.u32 	%rd19, %r225;
	cvt.u64.u32 	%rd20, %r227;
	add.s64 	%rd21, %rd20, %rd19;
	cvt.u64.u32 	%rd22, %r226;
	add.s64 	%rd23, %rd19, %rd22;
	cvt.u64.u32 	%rd24, %r228;
	add.s64 	%rd25, %rd23, %rd24;
	add.s32 	%r231, %r230, %r229;
	setp.ge.s32 	%p68, %r2, %r231;
	cvt.u64.u32 	%rd26, %r2;
	add.s64 	%rd27, %rd21, %rd26;
	shl.b64 	%rd28, %rd27, 2;
	add.s64 	%rd7, %rd3, %rd28;
	sub.s32 	%r553, %r2, %r229;
	cvt.s64.s32 	%rd29, %r553;
	add.s64 	%rd30, %rd25, %rd29;
	shl.b64 	%rd31, %rd30, 2;
	add.s64 	%rd8, %rd3, %rd31;
	@%p68 bra 	$L__BB9_164;
	setp.ge.s32 	%p69, %r2, %r229;
	@%p69 bra 	$L__BB9_163;
	ld.global.u32 	%r1371, [%rd7];
	bra.uni 	$L__BB9_164;
$L__BB9_163:
	ld.global.u32 	%r1371, [%rd8];
$L__BB9_164:
	add.s32 	%r235, %r2, 256;
	setp.ge.s32 	%p70, %r235, %r231;
	@%p70 bra 	$L__BB9_168;
	setp.lt.s32 	%p71, %r235, %r229;
	@%p71 bra 	$L__BB9_167;
	ld.global.u32 	%r1370, [%rd8+1024];
	bra.uni 	$L__BB9_168;
$L__BB9_167:
	ld.global.u32 	%r1370, [%rd7+1024];
$L__BB9_168:
	add.s32 	%r239, %r2, 512;
	setp.ge.s32 	%p72, %r239, %r231;
	@%p72 bra 	$L__BB9_172;
	setp.lt.s32 	%p73, %r239, %r229;
	@%p73 bra 	$L__BB9_171;
	ld.global.u32 	%r1369, [%rd8+2048];
	bra.uni 	$L__BB9_172;
$L__BB9_171:
	ld.global.u32 	%r1369, [%rd7+2048];
$L__BB9_172:
	add.s32 	%r243, %r2, 768;
	setp.ge.s32 	%p74, %r243, %r231;
	@%p74 bra 	$L__BB9_176;
	setp.lt.s32 	%p75, %r243, %r229;
	@%p75 bra 	$L__BB9_175;
	ld.global.u32 	%r1368, [%rd8+3072];
	bra.uni 	$L__BB9_176;
$L__BB9_175:
	ld.global.u32 	%r1368, [%rd7+3072];
$L__BB9_176:
	or.b32  	%r247, %r2, 1024;
	setp.ge.s32 	%p76, %r247, %r231;
	@%p76 bra 	$L__BB9_180;
	setp.lt.s32 	%p77, %r247, %r229;
	@%p77 bra 	$L__BB9_179;
	ld.global.u32 	%r1367, [%rd8+4096];
	bra.uni 	$L__BB9_180;
$L__BB9_179:
	ld.global.u32 	%r1367, [%rd7+4096];
$L__BB9_180:
	add.s32 	%r251, %r2, 1280;
	setp.ge.s32 	%p78, %r251, %r231;
	@%p78 bra 	$L__BB9_184;
	setp.lt.s32 	%p79, %r251, %r229;
	@%p79 bra 	$L__BB9_183;
	ld.global.u32 	%r1366, [%rd8+5120];
	bra.uni 	$L__BB9_184;
$L__BB9_183:
	ld.global.u32 	%r1366, [%rd7+5120];
$L__BB9_184:
	add.s32 	%r255, %r2, 1536;
	setp.ge.s32 	%p80, %r255, %r231;
	@%p80 bra 	$L__BB9_188;
	setp.lt.s32 	%p81, %r255, %r229;
	@%p81 bra 	$L__BB9_187;
	ld.global.u32 	%r1365, [%rd8+6144];
	bra.uni 	$L__BB9_188;
$L__BB9_187:
	ld.global.u32 	%r1365, [%rd7+6144];
$L__BB9_188:
	add.s32 	%r259, %r2, 1792;
	setp.ge.s32 	%p82, %r259, %r231;
	@%p82 bra 	$L__BB9_192;
	setp.lt.s32 	%p83, %r259, %r229;
	@%p83 bra 	$L__BB9_191;
	ld.global.u32 	%r1364, [%rd8+7168];
	bra.uni 	$L__BB9_192;
$L__BB9_191:
	ld.global.u32 	%r1364, [%rd7+7168];
$L__BB9_192:
	or.b32  	%r263, %r2, 2048;
	setp.ge.s32 	%p84, %r263, %r231;
	@%p84 bra 	$L__BB9_196;
	setp.lt.s32 	%p85, %r263, %r229;
	@%p85 bra 	$L__BB9_195;
	ld.global.u32 	%r1363, [%rd8+8192];
	bra.uni 	$L__BB9_196;
$L__BB9_195:
	ld.global.u32 	%r1363, [%rd7+8192];
$L__BB9_196:
	add.s32 	%r267, %r2, 2304;
	setp.ge.s32 	%p86, %r267, %r231;
	@%p86 bra 	$L__BB9_200;
	setp.lt.s32 	%p87, %r267, %r229;
	@%p87 bra 	$L__BB9_199;
	ld.global.u32 	%r1362, [%rd8+9216];
	bra.uni 	$L__BB9_200;
$L__BB9_199:
	ld.global.u32 	%r1362, [%rd7+9216];
$L__BB9_200:
	add.s32 	%r271, %r2, 2560;
	setp.ge.s32 	%p88, %r271, %r231;
	@%p88 bra 	$L__BB9_204;
	setp.lt.s32 	%p89, %r271, %r229;
	@%p89 bra 	$L__BB9_203;
	ld.global.u32 	%r1361, [%rd8+10240];
	bra.uni 	$L__BB9_204;
$L__BB9_203:
	ld.global.u32 	%r1361, [%rd7+10240];
$L__BB9_204:
	add.s32 	%r275, %r2, 2816;
	setp.ge.s32 	%p90, %r275, %r231;
	@%p90 bra 	$L__BB9_208;
	setp.lt.s32 	%p91, %r275, %r229;
	@%p91 bra 	$L__BB9_207;
	ld.global.u32 	%r1360, [%rd8+11264];
	bra.uni 	$L__BB9_208;
$L__BB9_207:
	ld.global.u32 	%r1360, [%rd7+11264];
$L__BB9_208:
	or.b32  	%r279, %r2, 3072;
	setp.ge.s32 	%p92, %r279, %r231;
	@%p92 bra 	$L__BB9_212;
	setp.lt.s32 	%p93, %r279, %r229;
	@%p93 bra 	$L__BB9_211;
	ld.global.u32 	%r1359, [%rd8+12288];
	bra.uni 	$L__BB9_212;
$L__BB9_211:
	ld.global.u32 	%r1359, [%rd7+12288];
$L__BB9_212:
	add.s32 	%r283, %r2, 3328;
	setp.ge.s32 	%p94, %r283, %r231;
	@%p94 bra 	$L__BB9_216;
	setp.lt.s32 	%p95, %r283, %r229;
	@%p95 bra 	$L__BB9_215;
	ld.global.u32 	%r1358, [%rd8+13312];
	bra.uni 	$L__BB9_216;
$L__BB9_215:
	ld.global.u32 	%r1358, [%rd7+13312];
$L__BB9_216:
	add.s32 	%r287, %r2, 3584;
	setp.ge.s32 	%p96, %r287, %r231;
	@%p96 bra 	$L__BB9_220;
	setp.lt.s32 	%p97, %r287, %r229;
	@%p97 bra 	$L__BB9_219;
	ld.global.u32 	%r1357, [%rd8+14336];
	bra.uni 	$L__BB9_220;
$L__BB9_219:
	ld.global.u32 	%r1357, [%rd7+14336];
$L__BB9_220:
	add.s32 	%r291, %r2, 3840;
	setp.ge.s32 	%p98, %r291, %r231;
	@%p98 bra 	$L__BB9_224;
	setp.lt.s32 	%p99, %r291, %r229;
	@%p99 bra 	$L__BB9_223;
	ld.global.u32 	%r1356, [%rd8+15360];
	bra.uni 	$L__BB9_224;
$L__BB9_223:
	ld.global.u32 	%r1356, [%rd7+15360];
$L__BB9_224:
	or.b32  	%r295, %r2, 4096;
	setp.ge.s32 	%p100, %r295, %r231;
	@%p100 bra 	$L__BB9_262;
	setp.lt.s32 	%p101, %r295, %r229;
	@%p101 bra 	$L__BB9_227;
	ld.global.u32 	%r1355, [%rd8+16384];
	bra.uni 	$L__BB9_262;
$L__BB9_227:
	ld.global.u32 	%r1355, [%rd7+16384];
	bra.uni 	$L__BB9_262;
$L__BB9_228:
	cvt.u64.u32 	%rd32, %r225;
	cvt.u64.u32 	%rd33, %r227;
	add.s64 	%rd9, %rd33, %rd32;
	cvt.u64.u32 	%rd34, %r226;
	add.s64 	%rd35, %rd32, %rd34;
	cvt.u64.u32 	%rd36, %r228;
	add.s64 	%rd10, %rd35, %rd36;
	add.s32 	%r298, %r230, %r229;
	setp.ge.s32 	%p102, %r2, %r298;
	@%p102 bra 	$L__BB9_230;
	setp.lt.s32 	%p103, %r2, %r229;
	sub.s32 	%r574, %r2, %r229;
	cvt.s64.s32 	%rd37, %r574;
	cvt.u64.u32 	%rd38, %r2;
	selp.b64 	%rd39, %rd9, %rd10, %p103;
	selp.b64 	%rd40, %rd38, %rd37, %p103;
	add.s64 	%rd41, %rd40, %rd39;
	shl.b64 	%rd42, %rd41, 2;
	add.s64 	%rd43, %rd1, %rd42;
	ld.global.u32 	%r1371, [%rd43];
$L__BB9_230:
	add.s32 	%r301, %r2, 256;
	setp.ge.s32 	%p104, %r301, %r298;
	@%p104 bra 	$L__BB9_232;
	setp.lt.s32 	%p105, %r301, %r229;
	sub.s32 	%r576, %r301, %r229;
	cvt.s64.s32 	%rd44, %r576;
	cvt.u64.u32 	%rd45, %r301;
	selp.b64 	%rd46, %rd9, %rd10, %p105;
	selp.b64 	%rd47, %rd45, %rd44, %p105;
	add.s64 	%rd48, %rd47, %rd46;
	shl.b64 	%rd49, %rd48, 2;
	add.s64 	%rd50, %rd1, %rd49;
	ld.global.u32 	%r1370, [%rd50];
$L__BB9_232:
	add.s32 	%r304, %r2, 512;
	setp.ge.s32 	%p106, %r304, %r298;
	@%p106 bra 	$L__BB9_234;
	setp.lt.s32 	%p107, %r304, %r229;
	sub.s32 	%r578, %r304, %r229;
	cvt.s64.s32 	%rd51, %r578;
	cvt.u64.u32 	%rd52, %r304;
	selp.b64 	%rd53, %rd9, %rd10, %p107;
	selp.b64 	%rd54, %rd52, %rd51, %p107;
	add.s64 	%rd55, %rd54, %rd53;
	shl.b64 	%rd56, %rd55, 2;
	add.s64 	%rd57, %rd1, %rd56;
	ld.global.u32 	%r1369, [%rd57];
$L__BB9_234:
	add.s32 	%r307, %r2, 768;
	setp.ge.s32 	%p108, %r307, %r298;
	@%p108 bra 	$L__BB9_236;
	setp.lt.s32 	%p109, %r307, %r229;
	sub.s32 	%r580, %r307, %r229;
	cvt.s64.s32 	%rd58, %r580;
	cvt.u64.u32 	%rd59, %r307;
	selp.b64 	%rd60, %rd9, %rd10, %p109;
	selp.b64 	%rd61, %rd59, %rd58, %p109;
	add.s64 	%rd62, %rd61, %rd60;
	shl.b64 	%rd63, %rd62, 2;
	add.s64 	%rd64, %rd1, %rd63;
	ld.global.u32 	%r1368, [%rd64];
$L__BB9_236:
	or.b32  	%r310, %r2, 1024;
	setp.ge.s32 	%p110, %r310, %r298;
	@%p110 bra 	$L__BB9_238;
	setp.lt.s32 	%p111, %r310, %r229;
	sub.s32 	%r582, %r310, %r229;
	cvt.s64.s32 	%rd65, %r582;
	cvt.u64.u32 	%rd66, %r310;
	selp.b64 	%rd67, %rd9, %rd10, %p111;
	selp.b64 	%rd68, %rd66, %rd65, %p111;
	add.s64 	%rd69, %rd68, %rd67;
	shl.b64 	%rd70, %rd69, 2;
	add.s64 	%rd71, %rd1, %rd70;
	ld.global.u32 	%r1367, [%rd71];
$L__BB9_238:
	add.s32 	%r313, %r2, 1280;
	setp.ge.s32 	%p112, %r313, %r298;
	@%p112 bra 	$L__BB9_240;
	setp.lt.s32 	%p113, %r313, %r229;
	sub.s32 	%r584, %r313, %r229;
	cvt.s64.s32 	%rd72, %r584;
	cvt.u64.u32 	%rd73, %r313;
	selp.b64 	%rd74, %rd9, %rd10, %p113;
	selp.b64 	%rd75, %rd73, %rd72, %p113;
	add.s64 	%rd76, %rd75, %rd74;
	shl.b64 	%rd77, %rd76, 2;
	add.s64 	%rd78, %rd1, %rd77;
	ld.global.u32 	%r1366, [%rd78];
$L__BB9_240:
	add.s32 	%r316, %r2, 1536;
	setp.ge.s32 	%p114, %r316, %r298;
	@%p114 bra 	$L__BB9_242;
	setp.lt.s32 	%p115, %r316, %r229;
	sub.s32 	%r586, %r316, %r229;
	cvt.s64.s32 	%rd79, %r586;
	cvt.u64.u32 	%rd80, %r316;
	selp.b64 	%rd81, %rd9, %rd10, %p115;
	selp.b64 	%rd82, %rd80, %rd79, %p115;
	add.s64 	%rd83, %rd82, %rd81;
	shl.b64 	%rd84, %rd83, 2;
	add.s64 	%rd85, %rd1, %rd84;
	ld.global.u32 	%r1365, [%rd85];
$L__BB9_242:
	add.s32 	%r320, %r2, 1792;
	setp.ge.s32 	%p116, %r320, %r298;
	@%p116 bra 	$L__BB9_244;
	ld.param.u64 	%rd490, [_ZN3cub18CUB_300001_SM_10006detail10merge_sort26DeviceMergeSortMergeKernelINS2_10policy_hubIN6thrust24THRUST_300001_SM_1000_NS6detail15normal_iteratorINS6_10device_ptrIiEEEEE9Policy600ESB_PNS0_8NullTypeESB_SF_j18CompareIndicesByMtiSE_EEvbT2_T3_T4_PT6_PT7_T5_PSJ_SJ_NS1_7vsmem_tE_param_4];
	setp.lt.s32 	%p117, %r320, %r229;
	sub.s32 	%r588, %r320, %r229;
	cvt.s64.s32 	%rd86, %r588;
	cvt.u64.u32 	%rd87, %r320;
	selp.b64 	%rd88, %rd9, %rd10, %p117;
	selp.b64 	%rd89, %rd87, %rd86, %p117;
	add.s64 	%rd90, %rd89, %rd88;
	cvta.to.global.u64 	%rd91, %rd490;
	shl.b64 	%rd92, %rd90, 2;
	add.s64 	%rd93, %rd91, %rd92;
	ld.global.u32 	%r1364, [%rd93];
$L__BB9_244:
	or.b32  	%r323, %r2, 2048;
	setp.ge.s32 	%p118, %r323, %r298;
	@%p118 bra 	$L__BB9_246;
	ld.param.u64 	%rd491, [_ZN3cub18CUB_300001_SM_10006detail10merge_sort26DeviceMergeSortMergeKernelINS2_10policy_hubIN6thrust24THRUST_300001_SM_1000_NS6detail15normal_iteratorINS6_10device_ptrIiEEEEE9Policy600ESB_PNS0_8NullTypeESB_SF_j18CompareIndicesByMtiSE_EEvbT2_T3_T4_PT6_PT7_T5_PSJ_SJ_NS1_7vsmem_tE_param_4];
	setp.lt.s32 	%p119, %r323, %r229;
	sub.s32 	%r590, %r323, %r229;
	cvt.s64.s32 	%rd94, %r590;
	cvt.u64.u32 	%rd95, %r323;
	selp.b64 	%rd96, %rd9, %rd10, %p119;
	selp.b64 	%rd97, %rd95, %rd94, %p119;
	add.s64 	%rd98, %rd97, %rd96;
	cvta.to.global.u64 	%rd99, %rd491;
	shl.b64 	%rd100, %rd98, 2;
	add.s64 	%rd101, %rd99, %rd100;
	ld.global.u32 	%r1363, [%rd101];
$L__BB9_246:
	add.s32 	%r593, %r2, 2304;
	setp.ge.s32 	%p120, %r593, %r298;
	@%p120 bra 	$L__BB9_248;
	ld.param.u64 	%rd492, [_ZN3cub18CUB_300001_SM_10006detail10merge_sort26DeviceMergeSortMergeKernelINS2_10policy_hubIN6thrust24THRUST_300001_SM_1000_NS6detail15normal_iteratorINS6_10device_ptrIiEEEEE9Policy600ESB_PNS0_8NullTypeESB_SF_j18CompareIndicesByMtiSE_EEvbT2_T3_T4_PT6_PT7_T5_PSJ_SJ_NS1_7vsmem_tE_param_4];
	add.s32 	%r595, %r2, 2304;
	setp.lt.s32 	%p121, %r595, %r229;
	sub.s32 	%r596, %r595, %r229;
	cvt.s64.s32 	%rd102, %r596;
	cvt.u64.u32 	%rd103, %r595;
	selp.b64 	%rd104, %rd9, %rd10, %p121;
	selp.b64 	%rd105, %rd103, %rd102, %p121;
	add.s64 	%rd106, %rd105, %rd104;
	cvta.to.global.u64 	%rd107, %rd492;
	shl.b64 	%rd108, %rd106, 2;
	add.s64 	%rd109, %rd107, %rd108;
	ld.global.u32 	%r1362, [%rd109];
$L__BB9_248:
	add.s32 	%r599, %r2, 2560;
	setp.ge.s32 	%p122, %r599, %r298;
	@%p122 bra 	$L__BB9_250;
	ld.param.u64 	%rd493, [_ZN3cub18CUB_300001_SM_10006detail10merge_sort26DeviceMergeSortMergeKernelINS2_10policy_hubIN6thrust24THRUST_300001_SM_1000_NS6detail15normal_iteratorINS6_10device_ptrIiEEEEE9Policy600ESB_PNS0_8NullTypeESB_SF_j18CompareIndicesByMtiSE_EEvbT2_T3_T4_PT6_PT7_T5_PSJ_SJ_NS1_7vsmem_tE_param_4];
	setp.lt.s32 	%p123, %r599, %r229;
	sub.s32 	%r602, %r599, %r229;
	cvt.s64.s32 	%rd110, %r602;
	cvt.u64.u32 	%rd111, %r599;
	selp.b64 	%rd112, %rd9, %rd10, %p123;
	selp.b64 	%rd113, %rd111, %rd110, %p123;
	add.s64 	%rd114, %rd113, %rd112;
	cvta.to.global.u64 	%rd115, %rd493;
	shl.b64 	%rd116, %rd114, 2;
	add.s64 	%rd117, %rd115, %rd116;
	ld.global.u32 	%r1361, [%rd117];
$L__BB9_250:
	add.s32 	%r604, %r2, 2816;
	add.s32 	%r605, %r230, %r229;
	setp.ge.s32 	%p124, %r604, %r605;
	@%p124 bra 	$L__BB9_252;
	ld.param.u32 	%r1246, [_ZN3cub18CUB_300001_SM_10006detail10merge_sort26DeviceMergeSortMergeKernelINS2_10policy_hubIN6thrust24THRUST_300001_SM_1000_NS6detail15normal_iteratorINS6_10device_ptrIiEEEEE9Policy600ESB_PNS0_8NullTypeESB_SF_j18CompareIndicesByMtiSE_EEvbT2_T3_T4_PT6_PT7_T5_PSJ_SJ_NS1_7vsmem_tE_param_8];
	ld.param.u64 	%rd494, [_ZN3cub18CUB_300001_SM_10006detail10merge_sort26DeviceMergeSortMergeKernelINS2_10policy_hubIN6thrust24THRUST_300001_SM_1000_NS6detail15normal_iteratorINS6_10device_ptrIiEEEEE9Policy600ESB_PNS0_8NullTypeESB_SF_j18CompareIndicesByMtiSE_EEvbT2_T3_T4_PT6_PT7_T5_PSJ_SJ_NS1_7vsmem_tE_param_4];
	add.s32 	%r606, %r2, 2816;
	setp.lt.s32 	%p125, %r606, %r229;
	sub.s32 	%r607, %r606, %r229;
	cvt.s64.s32 	%rd118, %r607;
	cvt.u64.u32 	%rd119, %r606;
	mov.u32 	%r608, %ctaid.x;
	neg.s32 	%r609, %r1246;
	and.b32  	%r610, %r608, %r609;
	mul.lo.s32 	%r611, %r610, 4352;
	sub.s32 	%r612, %r224, %r611;
	cvt.u64.u32 	%rd120, %r612;
	cvt.u64.u32 	%rd121, %r611;
	add.s64 	%rd122, %rd120, %rd121;
	selp.b64 	%rd123, %rd122, %rd10, %p125;
	selp.b64 	%rd124, %rd119, %rd118, %p125;
	add.s64 	%rd125, %rd124, %rd123;
	cvta.to.global.u64 	%rd126, %rd494;
	shl.b64 	%rd127, %rd125, 2;
	add.s64 	%rd128, %rd126, %rd127;
	ld.global.u32 	%r1360, [%rd128];
$L__BB9_252:
	or.b32  	%r614, %r2, 3072;
	add.s32 	%r615, %r230, %r229;
	setp.ge.s32 	%p126, %r614, %r615;
	@%p126 bra 	$L__BB9_254;
	ld.param.u32 	%r1247, [_ZN3cub18CUB_300001_SM_10006detail10merge_sort26DeviceMergeSortMergeKernelINS2_10policy_hubIN6thrust24THRUST_300001_SM_1000_NS6detail15normal_iteratorINS6_10device_ptrIiEEEEE9Policy600ESB_PNS0_8NullTypeESB_SF_j18CompareIndicesByMtiSE_EEvbT2_T3_T4_PT6_PT7_T5_PSJ_SJ_NS1_7vsmem_tE_param_8];
	ld.param.u64 	%rd495, [_ZN3cub18CUB_300001_SM_10006detail10merge_sort26DeviceMergeSortMergeKernelINS2_10policy_hubIN6thrust24THRUST_300001_SM_1000_NS6detail15normal_iteratorINS6_10device_ptrIiEEEEE9Policy600ESB_PNS0_8NullTypeESB_SF_j18CompareIndicesByMtiSE_EEvbT2_T3_T4_PT6_PT7_T5_PSJ_SJ_NS1_7vsmem_tE_param_4];
	mov.u32 	%r616, %tid.x;
	or.b32  	%r617, %r616, 3072;
	setp.lt.s32 	%p127, %r617, %r229;
	sub.s32 	%r618, %r617, %r229;
	cvt.s64.s32 	%rd129, %r618;
	cvt.u64.u32 	%rd130, %r617;
	mov.u32 	%r619, %ctaid.x;
	neg.s32 	%r620, %r1247;
	and.b32  	%r621, %r619, %r620;
	mul.lo.s32 	%r622, %r621, 4352;
	sub.s32 	%r623, %r224, %r622;
	cvt.u64.u32 	%rd131, %r623;
	cvt.u64.u32 	%rd132, %r622;
	add.s64 	%rd133, %rd131, %rd132;
	selp.b64 	%rd134, %rd133, %rd10, %p127;
	selp.b64 	%rd135, %rd130, %rd129, %p127;
	add.s64 	%rd136, %rd135, %rd134;
	cvta.to.global.u64 	%rd137, %rd495;
	shl.b64 	%rd138, %rd136, 2;
	add.s64 	%rd139, %rd137, %rd138;
	ld.global.u32 	%r1359, [%rd139];
$L__BB9_254:
	mov.u32 	%r625, %tid.x;
	add.s32 	%r626, %r625, 3328;
	add.s32 	%r627, %r230, %r229;
	setp.ge.s32 	%p128, %r626, %r627;
	@%p128 bra 	$L__BB9_256;
	ld.param.u32 	%r1248, [_ZN3cub18CUB_300001_SM_10006detail10merge_sort26DeviceMergeSortMergeKernelINS2_10policy_hubIN6thrust24THRUST_300001_SM_1000_NS6detail15normal_iteratorINS6_10device_ptrIiEEEEE9Policy600ESB_PNS0_8NullTypeESB_SF_j18CompareIndicesByMtiSE_EEvbT2_T3_T4_PT6_PT7_T5_PSJ_SJ_NS1_7vsmem_tE_param_8];
	ld.param.u64 	%rd496, [_ZN3cub18CUB_300001_SM_10006detail10merge_sort26DeviceMergeSortMergeKernelINS2_10policy_hubIN6thrust24THRUST_300001_SM_1000_NS6detail15normal_iteratorINS6_10device_ptrIiEEEEE9Policy600ESB_PNS0_8NullTypeESB_SF_j18CompareIndicesByMtiSE_EEvbT2_T3_T4_PT6_PT7_T5_PSJ_SJ_NS1_7vsmem_tE_param_4];
	mov.u32 	%r628, %tid.x;
	add.s32 	%r629, %r628, 3328;
	setp.lt.s32 	%p129, %r629, %r229;
	sub.s32 	%r630, %r629, %r229;
	cvt.s64.s32 	%rd140, %r630;
	cvt.u64.u32 	%rd141, %r629;
	mov.u32 	%r631, %ctaid.x;
	neg.s32 	%r632, %r1248;
	and.b32  	%r633, %r631, %r632;
	mul.lo.s32 	%r634, %r633, 4352;
	sub.s32 	%r635, %r224, %r634;
	cvt.u64.u32 	%rd142, %r635;
	cvt.u64.u32 	%rd143, %r634;
	add.s64 	%rd144, %rd142, %rd143;
	selp.b64 	%rd145, %rd144, %rd10, %p129;
	selp.b64 	%rd146, %rd141, %rd140, %p129;
	add.s64 	%rd147, %rd146, %rd145;
	cvta.to.global.u64 	%rd148, %rd496;
	shl.b64 	%rd149, %rd147, 2;
	add.s64 	%rd150, %rd148, %rd149;
	ld.global.u32 	%r1358, [%rd150];
$L__BB9_256:
	mov.u32 	%r637, %tid.x;
	add.s32 	%r638, %r637, 3584;
	add.s32 	%r639, %r230, %r229;
	setp.ge.s32 	%p130, %r638, %r639;
	@%p130 bra 	$L__BB9_258;
	ld.param.u32 	%r1249, [_ZN3cub18CUB_300001_SM_10006detail10merge_sort26DeviceMergeSortMergeKernelINS2_10policy_hubIN6thrust24THRUST_300001_SM_1000_NS6detail15normal_iteratorINS6_10device_ptrIiEEEEE9Policy600ESB_PNS0_8NullTypeESB_SF_j18CompareIndicesByMtiSE_EEvbT2_T3_T4_PT6_PT7_T5_PSJ_SJ_NS1_7vsmem_tE_param_8];
	ld.param.u64 	%rd497, [_ZN3cub18CUB_300001_SM_10006detail10merge_sort26DeviceMergeSortMergeKernelINS2_10policy_hubIN6thrust24THRUST_300001_SM_1000_NS6detail15normal_iteratorINS6_10device_ptrIiEEEEE9Policy600ESB_PNS0_8NullTypeESB_SF_j18CompareIndicesByMtiSE_EEvbT2_T3_T4_PT6_PT7_T5_PSJ_SJ_NS1_7vsmem_tE_param_4];
	mov.u32 	%r640, %tid.x;
	add.s32 	%r641, %r640, 3584;
	setp.lt.s32 	%p131, %r641, %r229;
	sub.s32 	%r642, %r641, %r229;
	cvt.s64.s32 	%rd151, %r642;
	cvt.u64.u32 	%rd152, %r641;
	mov.u32 	%r643, %ctaid.x;
	neg.s32 	%r644, %r1249;
	and.b32  	%r645, %r643, %r644;
	mul.lo.s32 	%r646, %r645, 4352;
	sub.s32 	%r647, %r224, %r646;
	cvt.u64.u32 	%rd153, %r647;
	cvt.u64.u32 	%rd154, %r646;
	add.s64 	%rd155, %rd153, %rd154;
	selp.b64 	%rd156, %rd155, %rd10, %p131;
	selp.b64 	%rd157, %rd152, %rd151, %p131;
	add.s64 	%rd158, %rd157, %rd156;
	cvta.to.global.u64 	%rd159, %rd497;
	shl.b64 	%rd160, %rd158, 2;
	add.s64 	%rd161, %rd159, %rd160;
	ld.global.u32 	%r1357, [%rd161];
$L__BB9_258:
	mov.u32 	%r649, %tid.x;
	add.s32 	%r650, %r649, 3840;
	add.s32 	%r651, %r230, %r229;
	setp.ge.s32 	%p132, %r650, %r651;
	@%p132 bra 	$L__BB9_260;
	ld.param.u32 	%r1250, [_ZN3cub18CUB_300001_SM_10006detail10merge_sort26DeviceMergeSortMergeKernelINS2_10policy_hubIN6thrust24THRUST_300001_SM_1000_NS6detail15normal_iteratorINS6_10device_ptrIiEEEEE9Policy600ESB_PNS0_8NullTypeESB_SF_j18CompareIndicesByMtiSE_EEvbT2_T3_T4_PT6_PT7_T5_PSJ_SJ_NS1_7vsmem_tE_param_8];
	ld.param.u64 	%rd498, [_ZN3cub18CUB_300001_SM_10006detail10merge_sort26DeviceMergeSortMergeKernelINS2_10policy_hubIN6thrust24THRUST_300001_SM_1000_NS6detail15normal_iteratorINS6_10device_ptrIiEEEEE9Policy600ESB_PNS0_8NullTypeESB_SF_j18CompareIndicesByMtiSE_EEvbT2_T3_T4_PT6_PT7_T5_PSJ_SJ_NS1_7vsmem_tE_param_4];
	mov.u32 	%r652, %tid.x;
	add.s32 	%r653, %r652, 3840;
	setp.lt.s32 	%p133, %r653, %r229;
	sub.s32 	%r654, %r653, %r229;
	cvt.s64.s32 	%rd162, %r654;
	cvt.u64.u32 	%rd163, %r653;
	mov.u32 	%r655, %ctaid.x;
	neg.s32 	%r656, %r1250;
	and.b32  	%r657, %r655, %r656;
	mul.lo.s32 	%r658, %r657, 4352;
	sub.s32 	%r659, %r224, %r658;
	cvt.u64.u32 	%rd164, %r659;
	cvt.u64.u32 	%rd165, %r658;
	add.s64 	%rd166, %rd164, %rd165;
	selp.b64 	%rd167, %rd166, %rd10, %p133;
	selp.b64 	%rd168, %rd163, %rd162, %p133;
	add.s64 	%rd169, %rd168, %rd167;
	cvta.to.global.u64 	%rd170, %rd498;
	shl.b64 	%rd171, %rd169, 2;
	add.s64 	%rd172, %rd170, %rd171;
	ld.global.u32 	%r1356, [%rd172];
$L__BB9_260:
	mov.u32 	%r661, %tid.x;
	or.b32  	%r662, %r661, 4096;
	add.s32 	%r663, %r230, %r229;
	setp.ge.s32 	%p134, %r662, %r663;
	@%p134 bra 	$L__BB9_262;
	ld.param.u32 	%r1251, [_ZN3cub18CUB_300001_SM_10006detail10merge_sort26DeviceMergeSortMergeKernelINS2_10policy_hubIN6thrust24THRUST_300001_SM_1000_NS6detail15normal_iteratorINS6_10device_ptrIiEEEEE9Policy600ESB_PNS0_8NullTypeESB_SF_j18CompareIndicesByMtiSE_EEvbT2_T3_T4_PT6_PT7_T5_PSJ_SJ_NS1_7vsmem_tE_param_8];
	ld.param.u64 	%rd499, [_ZN3cub18CUB_300001_SM_10006detail10merge_sort26DeviceMergeSortMergeKernelINS2_10policy_hubIN6thrust24THRUST_300001_SM_1000_NS6detail15normal_iteratorINS6_10device_ptrIiEEEEE9Policy600ESB_PNS0_8NullTypeESB_SF_j18CompareIndicesByMtiSE_EEvbT2_T3_T4_PT6_PT7_T5_PSJ_SJ_NS1_7vsmem_tE_param_4];
	mov.u32 	%r664, %tid.x;
	or.b32  	%r665, %r664, 4096;
	setp.lt.s32 	%p135, %r665, %r229;
	sub.s32 	%r666, %r665, %r229;
	cvt.s64.s32 	%rd173, %r666;
	cvt.u64.u32 	%rd174, %r665;
	mov.u32 	%r667, %ctaid.x;
	neg.s32 	%r668, %r1251;
	and.b32  	%r669, %r667, %r668;
	mul.lo.s32 	%r670, %r669, 4352;
	sub.s32 	%r671, %r224, %r670;
	cvt.u64.u32 	%rd175, %r671;
	cvt.u64.u32 	%rd176, %r670;
	add.s64 	%rd177, %rd175, %rd176;
	selp.b64 	%rd178, %rd177, %rd10, %p135;
	selp.b64 	%rd179, %rd174, %rd173, %p135;
	add.s64 	%rd180, %rd179, %rd178;
	cvta.to.global.u64 	%rd181, %rd499;
	shl.b64 	%rd182, %rd180, 2;
	add.s64 	%rd183, %rd181, %rd182;
	ld.global.u32 	%r1355, [%rd183];
$L__BB9_262:
	mov.u32 	%r672, %tid.x;
	shl.b32 	%r673, %r672, 2;
	mov.u32 	%r674, _ZZN3cub18CUB_300001_SM_10006detail10merge_sort26DeviceMergeSortMergeKernelINS2_10policy_hubIN6thrust24THRUST_300001_SM_1000_NS6detail15normal_iteratorINS6_10device_ptrIiEEEEE9Policy600ESB_PNS0_8NullTypeESB_SF_j18CompareIndicesByMtiSE_EEvbT2_T3_T4_PT6_PT7_T5_PSJ_SJ_NS1_7vsmem_tEE19static_temp_storage;
	add.s32 	%r675, %r674, %r673;
	st.shared.u32 	[%r675], %r1371;
	st.shared.u32 	[%r675+1024], %r1370;
	st.shared.u32 	[%r675+2048], %r1369;
	st.shared.u32 	[%r675+3072], %r1368;
	st.shared.u32 	[%r675+4096], %r1367;
	st.shared.u32 	[%r675+5120], %r1366;
	st.shared.u32 	[%r675+6144], %r1365;
	st.shared.u32 	[%r675+7168], %r1364;
	st.shared.u32 	[%r675+8192], %r1363;
	st.shared.u32 	[%r675+9216], %r1362;
	st.shared.u32 	[%r675+10240], %r1361;
	st.shared.u32 	[%r675+11264], %r1360;
	st.shared.u32 	[%r675+12288], %r1359;
	st.shared.u32 	[%r675+13312], %r1358;
	st.shared.u32 	[%r675+14336], %r1357;
	st.shared.u32 	[%r675+15360], %r1356;
	st.shared.u32 	[%r675+16384], %r1355;
	bar.sync 	0;
	// begin inline asm
	griddepcontrol.launch_dependents;
	// end inline asm
	add.s32 	%r359, %r230, %r229;
	mul.lo.s32 	%r676, %r672, 17;
	min.s32 	%r360, %r676, %r359;
	setp.lt.s32 	%p136, %r360, %r230;
	sub.s32 	%r677, %r360, %r230;
	selp.b32 	%r1374, 0, %r677, %p136;
	min.s32 	%r1372, %r229, %r360;
	setp.ge.s32 	%p137, %r1374, %r1372;
	@%p137 bra 	$L__BB9_265;
	add.s32 	%r363, %r360, %r229;
$L__BB9_264:
	sub.s32 	%r678, %r1372, %r1374;
	shr.u32 	%r679, %r678, 31;
	add.s32 	%r680, %r678, %r679;
	shr.s32 	%r681, %r680, 1;
	add.s32 	%r682, %r681, %r1374;
	shl.b32 	%r683, %r682, 2;
	add.s32 	%r685, %r674, %r683;
	ld.shared.u32 	%r686, [%r685];
	not.b32 	%r687, %r682;
	add.s32 	%r688, %r363, %r687;
	shl.b32 	%r689, %r688, 2;
	add.s32 	%r690, %r674, %r689;
	ld.shared.u32 	%r691, [%r690];
	mul.wide.s32 	%rd184, %r691, 16;
	add.s64 	%rd185, %rd4, %rd184;
	ld.global.u32 	%r692, [%rd185];
	mul.wide.s32 	%rd186, %r686, 16;
	add.s64 	%rd187, %rd4, %rd186;
	ld.global.u32 	%r693, [%rd187];
	setp.lt.s32 	%p138, %r692, %r693;
	add.s32 	%r694, %r682, 1;
	selp.b32 	%r1374, %r1374, %r694, %p138;
	selp.b32 	%r1372, %r682, %r1372, %p138;
	setp.lt.s32 	%p139, %r1374, %r1372;
	@%p139 bra 	$L__BB9_264;
$L__BB9_265:
	sub.s32 	%r695, %r360, %r1374;
	add.s32 	%r369, %r695, %r229;
	shl.b32 	%r696, %r369, 2;
	add.s32 	%r370, %r674, %r696;
	ld.shared.u32 	%r1376, [%r370];
	shl.b32 	%r698, %r1374, 2;
	add.s32 	%r372, %r674, %r698;
	ld.shared.u32 	%r1377, [%r372];
	setp.ge.s32 	%p141, %r369, %r359;
	mov.pred 	%p400, 0;
	@%p141 bra 	$L__BB9_268;
	setp.ge.s32 	%p143, %r1374, %r229;
	mov.pred 	%p400, -1;
	@%p143 bra 	$L__BB9_268;
	mul.wide.s32 	%rd188, %r1376, 16;
	add.s64 	%rd189, %rd4, %rd188;
	ld.global.u32 	%r699, [%rd189];
	mul.wide.s32 	%rd190, %r1377, 16;
	add.s64 	%rd191, %rd4, %rd190;
	ld.global.u32 	%r700, [%rd191];
	setp.lt.s32 	%p400, %r699, %r700;
$L__BB9_268:
	selp.b32 	%r374, %r1376, %r1377, %p400;
	selp.u32 	%r701, 1, 0, %p400;
	add.s32 	%r375, %r369, %r701;
	not.pred 	%p144, %p400;
	selp.u32 	%r702, 1, 0, %p144;
	add.s32 	%r376, %r1374, %r702;
	@%p144 bra 	$L__BB9_270;
	ld.shared.u32 	%r1376, [%r370+4];
	bra.uni 	$L__BB9_271;
$L__BB9_270:
	ld.shared.u32 	%r1377, [%r372+4];
$L__BB9_271:
	setp.ge.s32 	%p146, %r375, %r359;
	mov.pred 	%p401, 0;
	@%p146 bra 	$L__BB9_274;
	setp.ge.s32 	%p148, %r376, %r229;
	mov.pred 	%p401, -1;
	@%p148 bra 	$L__BB9_274;
	mul.wide.s32 	%rd192, %r1376, 16;
	add.s64 	%rd193, %rd4, %rd192;
	ld.global.u32 	%r703, [%rd193];
	mul.wide.s32 	%rd194, %r1377, 16;
	add.s64 	%rd195, %rd4, %rd194;
	ld.global.u32 	%r704, [%rd195];
	setp.lt.s32 	%p401, %r703, %r704;
$L__BB9_274:
	selp.b32 	%r381, %r1376, %r1377, %p401;
	selp.u32 	%r705, 1, 0, %p401;
	add.s32 	%r382, %r375, %r705;
	not.pred 	%p149, %p401;
	selp.u32 	%r706, 1, 0, %p149;
	add.s32 	%r383, %r376, %r706;
	@%p401 bra 	$L__BB9_276;
	shl.b32 	%r707, %r383, 2;
	add.s32 	%r709, %r674, %r707;
	ld.shared.u32 	%r1377, [%r709];
	bra.uni 	$L__BB9_277;
$L__BB9_276:
	shl.b32 	%r710, %r382, 2;
	add.s32 	%r712, %r674, %r710;
	ld.shared.u32 	%r1376, [%r712];
$L__BB9_277:
	setp.ge.s32 	%p151, %r382, %r359;
	mov.pred 	%p402, 0;
	@%p151 bra 	$L__BB9_280;
	setp.ge.s32 	%p153, %r383, %r229;
	mov.pred 	%p402, -1;
	@%p153 bra 	$L__BB9_280;
	mul.wide.s32 	%rd196, %r1376, 16;
	add.s64 	%rd197, %rd4, %rd196;
	ld.global.u32 	%r713, [%rd197];
	mul.wide.s32 	%rd198, %r1377, 16;
	add.s64 	%rd199, %rd4, %rd198;
	ld.global.u32 	%r714, [%rd199];
	setp.lt.s32 	%p402, %r713, %r714;
$L__BB9_280:
	selp.b32 	%r388, %r1376, %r1377, %p402;
	selp.u32 	%r715, 1, 0, %p402;
	add.s32 	%r389, %r382, %r715;
	not.pred 	%p154, %p402;
	selp.u32 	%r716, 1, 0, %p154;
	add.s32 	%r390, %r383, %r716;
	@%p402 bra 	$L__BB9_282;
	shl.b32 	%r717, %r390, 2;
	add.s32 	%r719, %r674, %r717;
	ld.shared.u32 	%r1377, [%r719];
	bra.uni 	$L__BB9_283;
$L__BB9_282:
	shl.b32 	%r720, %r389, 2;
	add.s32 	%r722, %r674, %r720;
	ld.shared.u32 	%r1376, [%r722];
$L__BB9_283:
	setp.ge.s32 	%p156, %r389, %r359;
	mov.pred 	%p403, 0;
	@%p156 bra 	$L__BB9_286;
	setp.ge.s32 	%p158, %r390, %r229;
	mov.pred 	%p403, -1;
	@%p158 bra 	$L__BB9_286;
	mul.wide.s32 	%rd200, %r1376, 16;
	add.s64 	%rd201, %rd4, %rd200;
	ld.global.u32 	%r723, [%rd201];
	mul.wide.s32 	%rd202, %r1377, 16;
	add.s64 	%rd203, %rd4, %rd202;
	ld.global.u32 	%r724, [%rd203];
	setp.lt.s32 	%p403, %r723, %r724;
$L__BB9_286:
	selp.b32 	%r395, %r1376, %r1377, %p403;
	selp.u32 	%r725, 1, 0, %p403;
	add.s32 	%r396, %r389, %r725;
	not.pred 	%p159, %p403;
	selp.u32 	%r726, 1, 0, %p159;
	add.s32 	%r397, %r390, %r726;
	@%p403 bra 	$L__BB9_288;
	shl.b32 	%r727, %r397, 2;
	add.s32 	%r729, %r674, %r727;
	ld.shared.u32 	%r1377, [%r729];
	bra.uni 	$L__BB9_289;
$L__BB9_288:
	shl.b32 	%r730, %r396, 2;
	add.s32 	%r732, %r674, %r730;
	ld.shared.u32 	%r1376, [%r732];
$L__BB9_289:
	setp.ge.s32 	%p161, %r396, %r359;
	mov.pred 	%p404, 0;
	@%p161 bra 	$L__BB9_292;
	setp.ge.s32 	%p163, %r397, %r229;
	mov.pred 	%p404, -1;
	@%p163 bra 	$L__BB9_292;
	mul.wide.s32 	%rd204, %r1376, 16;
	add.s64 	%rd205, %rd4, %rd204;
	ld.global.u32 	%r733, [%rd205];
	mul.wide.s32 	%rd206, %r1377, 16;
	add.s64 	%rd207, %rd4, %rd206;
	ld.global.u32 	%r734, [%rd207];
	setp.lt.s32 	%p404, %r733, %r734;
$L__BB9_292:
	selp.b32 	%r402, %r1376, %r1377, %p404;
	selp.u32 	%r735, 1, 0, %p404;
	add.s32 	%r403, %r396, %r735;
	not.pred 	%p164, %p404;
	selp.u32 	%r736, 1, 0, %p164;
	add.s32 	%r404, %r397, %r736;
	@%p404 bra 	$L__BB9_294;
	shl.b32 	%r737, %r404, 2;
	add.s32 	%r739, %r674, %r737;
	ld.shared.u32 	%r1377, [%r739];
	bra.uni 	$L__BB9_295;
$L__BB9_294:
	shl.b32 	%r740, %r403, 2;
	add.s32 	%r742, %r674, %r740;
	ld.shared.u32 	%r1376, [%r742];
$L__BB9_295:
	setp.ge.s32 	%p166, %r403, %r359;
	mov.pred 	%p405, 0;
	@%p166 bra 	$L__BB9_298;
	setp.ge.s32 	%p168, %r404, %r229;
	mov.pred 	%p405, -1;
	@%p168 bra 	$L__BB9_298;
	mul.wide.s32 	%rd208, %r1376, 16;
	add.s64 	%rd209, %rd4, %rd208;
	ld.global.u32 	%r743, [%rd209];
	mul.wide.s32 	%rd210, %r1377, 16;
	add.s64 	%rd211, %rd4, %rd210;
	ld.global.u32 	%r744, [%rd211];
	setp.lt.s32 	%p405, %r743, %r744;
$L__BB9_298:
	selp.b32 	%r409, %r1376, %r1377, %p405;
	selp.u32 	%r745, 1, 0, %p405;
	add.s32 	%r410, %r403, %r745;
	not.pred 	%p169, %p405;
	selp.u32 	%r746, 1, 0, %p169;
	add.s32 	%r411, %r404, %r746;
	@%p405 bra 	$L__BB9_300;
	shl.b32 	%r747, %r411, 2;
	add.s32 	%r749, %r674, %r747;
	ld.shared.u32 	%r1377, [%r749];
	bra.uni 	$L__BB9_301;
$L__BB9_300:
	shl.b32 	%r750, %r410, 2;
	add.s32 	%r752, %r674, %r750;
	ld.shared.u32 	%r1376, [%r752];
$L__BB9_301:
	setp.ge.s32 	%p171, %r410, %r359;
	mov.pred 	%p406, 0;
	@%p171 bra 	$L__BB9_304;
	setp.ge.s32 	%p173, %r411, %r229;
	mov.pred 	%p406, -1;
	@%p173 bra 	$L__BB9_304;
	mul.wide.s32 	%rd212, %r1376, 16;
	add.s64 	%rd213, %rd4, %rd212;
	ld.global.u32 	%r753, [%rd213];
	mul.wide.s32 	%rd214, %r1377, 16;
	add.s64 	%rd215, %rd4, %rd214;
	ld.global.u32 	%r754, [%rd215];
	setp.lt.s32 	%p406, %r753, %r754;
$L__BB9_304:
	selp.b32 	%r416, %r1376, %r1377, %p406;
	selp.u32 	%r755, 1, 0, %p406;
	add.s32 	%r417, %r410, %r755;
	not.pred 	%p174, %p406;
	selp.u32 	%r756, 1, 0, %p174;
	add.s32 	%r418, %r411, %r756;
	@%p406 bra 	$L__BB9_306;
	shl.b32 	%r757, %r418, 2;
	add.s32 	%r759, %r674, %r757;
	ld.shared.u32 	%r1377, [%r759];
	bra.uni 	$L__BB9_307;
$L__BB9_306:
	shl.b32 	%r760, %r417, 2;
	add.s32 	%r762, %r674, %r760;
	ld.shared.u32 	%r1376, [%r762];
$L__BB9_307:
	setp.ge.s32 	%p176, %r417, %r359;
	mov.pred 	%p407, 0;
	@%p176 bra 	$L__BB9_310;
	setp.ge.s32 	%p178, %r418, %r229;
	mov.pred 	%p407, -1;
	@%p178 bra 	$L__BB9_310;
	mul.wide.s32 	%rd216, %r1376, 16;
	add.s64 	%rd217, %rd4, %rd216;
	ld.global.u32 	%r763, [%rd217];
	mul.wide.s32 	%rd218, %r1377, 16;
	add.s64 	%rd219, %rd4, %rd218;
	ld.global.u32 	%r764, [%rd219];
	setp.lt.s32 	%p407, %r763, %r764;
$L__BB9_310:
	selp.b32 	%r423, %r1376, %r1377, %p407;
	selp.u32 	%r765, 1, 0, %p407;
	add.s32 	%r424, %r417, %r765;
	not.pred 	%p179, %p407;
	selp.u32 	%r766, 1, 0, %p179;
	add.s32 	%r425, %r418, %r766;
	@%p407 bra 	$L__BB9_312;
	shl.b32 	%r767, %r425, 2;
	add.s32 	%r769, %r674, %r767;
	ld.shared.u32 	%r1377, [%r769];
	bra.uni 	$L__BB9_313;
$L__BB9_312:
	shl.b32 	%r770, %r424, 2;
	add.s32 	%r772, %r674, %r770;
	ld.shared.u32 	%r1376, [%r772];
$L__BB9_313:
	setp.ge.s32 	%p181, %r424, %r359;
	mov.pred 	%p408, 0;
	@%p181 bra 	$L__BB9_316;
	setp.ge.s32 	%p183, %r425, %r229;
	mov.pred 	%p408, -1;
	@%p183 bra 	$L__BB9_316;
	mul.wide.s32 	%rd220, %r1376, 16;
	add.s64 	%rd221, %rd4, %rd220;
	ld.global.u32 	%r773, [%rd221];
	mul.wide.s32 	%rd222, %r1377, 16;
	add.s64 	%rd223, %rd4, %rd222;
	ld.global.u32 	%r774, [%rd223];
	setp.lt.s32 	%p408, %r773, %r774;
$L__BB9_316:
	selp.b32 	%r430, %r1376, %r1377, %p408;
	selp.u32 	%r775, 1, 0, %p408;
	add.s32 	%r431, %r424, %r775;
	not.pred 	%p184, %p408;
	selp.u32 	%r776, 1, 0, %p184;
	add.s32 	%r432, %r425, %r776;
	@%p408 bra 	$L__BB9_318;
	shl.b32 	%r777, %r432, 2;
	add.s32 	%r779, %r674, %r777;
	ld.shared.u32 	%r1377, [%r779];
	bra.uni 	$L__BB9_319;
$L__BB9_318:
	shl.b32 	%r780, %r431, 2;
	add.s32 	%r782, %r674, %r780;
	ld.shared.u32 	%r1376, [%r782];
$L__BB9_319:
	setp.ge.s32 	%p186, %r431, %r359;
	mov.pred 	%p409, 0;
	@%p186 bra 	$L__BB9_322;
	setp.ge.s32 	%p188, %r432, %r229;
	mov.pred 	%p409, -1;
	@%p188 bra 	$L__BB9_322;
	mul.wide.s32 	%rd224, %r1376, 16;
	add.s64 	%rd225, %rd4, %rd224;
	ld.global.u32 	%r783, [%rd225];
	mul.wide.s32 	%rd226, %r1377, 16;
	add.s64 	%rd227, %rd4, %rd226;
	ld.global.u32 	%r784, [%rd227];
	setp.lt.s32 	%p409, %r783, %r784;
$L__BB9_322:
	selp.b32 	%r437, %r1376, %r1377, %p409;
	selp.u32 	%r785, 1, 0, %p409;
	add.s32 	%r438, %r431, %r785;
	not.pred 	%p189, %p409;
	selp.u32 	%r786, 1, 0, %p189;
	add.s32 	%r439, %r432, %r786;
	@%p409 bra 	$L__BB9_324;
	shl.b32 	%r787, %r439, 2;
	add.s32 	%r789, %r674, %r787;
	ld.shared.u32 	%r1377, [%r789];
	bra.uni 	$L__BB9_325;
$L__BB9_324:
	shl.b32 	%r790, %r438, 2;
	add.s32 	%r792, %r674, %r790;
	ld.shared.u32 	%r1376, [%r792];
$L__BB9_325:
	setp.ge.s32 	%p191, %r438, %r359;
	mov.pred 	%p410, 0;
	@%p191 bra 	$L__BB9_328;
	setp.ge.s32 	%p193, %r439, %r229;
	mov.pred 	%p410, -1;
	@%p193 bra 	$L__BB9_328;
	mul.wide.s32 	%rd228, %r1376, 16;
	add.s64 	%rd229, %rd4, %rd228;
	ld.global.u32 	%r793, [%rd229];
	mul.wide.s32 	%rd230, %r1377, 16;
	add.s64 	%rd231, %rd4, %rd230;
	ld.global.u32 	%r794, [%rd231];
	setp.lt.s32 	%p410, %r793, %r794;
$L__BB9_328:
	selp.b32 	%r444, %r1376, %r1377, %p410;
	selp.u32 	%r795, 1, 0, %p410;
	add.s32 	%r445, %r438, %r795;
	not.pred 	%p194, %p410;
	selp.u32 	%r796, 1, 0, %p194;
	add.s32 	%r446, %r439, %r796;
	@%p410 bra 	$L__BB9_330;
	shl.b32 	%r797, %r446, 2;
	add.s32 	%r799, %r674, %r797;
	ld.shared.u32 	%r1377, [%r799];
	bra.uni 	$L__BB9_331;
$L__BB9_330:
	shl.b32 	%r800, %r445, 2;
	add.s32 	%r802, %r674, %r800;
	ld.shared.u32 	%r1376, [%r802];
$L__BB9_331:
	setp.ge.s32 	%p196, %r445, %r359;
	mov.pred 	%p411, 0;
	@%p196 bra 	$L__BB9_334;
	setp.ge.s32 	%p198, %r446, %r229;
	mov.pred 	%p411, -1;
	@%p198 bra 	$L__BB9_334;
	mul.wide.s32 	%rd232, %r1376, 16;
	add.s64 	%rd233, %rd4, %rd232;
	ld.global.u32 	%r803, [%rd233];
	mul.wide.s32 	%rd234, %r1377, 16;
	add.s64 	%rd235, %rd4, %rd234;
	ld.global.u32 	%r804, [%rd235];
	setp.lt.s32 	%p411, %r803, %r804;
$L__BB9_334:
	selp.b32 	%r451, %r1376, %r1377, %p411;
	selp.u32 	%r805, 1, 0, %p411;
	add.s32 	%r452, %r445, %r805;
	not.pred 	%p199, %p411;
	selp.u32 	%r806, 1, 0, %p199;
	add.s32 	%r453, %r446, %r806;
	@%p411 bra 	$L__BB9_336;
	shl.b32 	%r807, %r453, 2;
	add.s32 	%r809, %r674, %r807;
	ld.shared.u32 	%r1377, [%r809];
	bra.uni 	$L__BB9_337;
$L__BB9_336:
	shl.b32 	%r810, %r452, 2;
	add.s32 	%r812, %r674, %r810;
	ld.shared.u32 	%r1376, [%r812];
$L__BB9_337:
	setp.ge.s32 	%p201, %r452, %r359;
	mov.pred 	%p412, 0;
	@%p201 bra 	$L__BB9_340;
	setp.ge.s32 	%p203, %r453, %r229;
	mov.pred 	%p412, -1;
	@%p203 bra 	$L__BB9_340;
	mul.wide.s32 	%rd236, %r1376, 16;
	add.s64 	%rd237, %rd4, %rd236;
	ld.global.u32 	%r813, [%rd237];
	mul.wide.s32 	%rd238, %r1377, 16;
	add.s64 	%rd239, %rd4, %rd238;
	ld.global.u32 	%r814, [%rd239];
	setp.lt.s32 	%p412, %r813, %r814;
$L__BB9_340:
	selp.b32 	%r458, %r1376, %r1377, %p412;
	selp.u32 	%r815, 1, 0, %p412;
	add.s32 	%r459, %r452, %r815;
	not.pred 	%p204, %p412;
	selp.u32 	%r816, 1, 0, %p204;
	add.s32 	%r460, %r453, %r816;
	@%p412 bra 	$L__BB9_342;
	shl.b32 	%r817, %r460, 2;
	add.s32 	%r819, %r674, %r817;
	ld.shared.u32 	%r1377, [%r819];
	bra.uni 	$L__BB9_343;
$L__BB9_342:
	shl.b32 	%r820, %r459, 2;
	add.s32 	%r822, %r674, %r820;
	ld.shared.u32 	%r1376, [%r822];
$L__BB9_343:
	setp.ge.s32 	%p206, %r459, %r359;
	mov.pred 	%p413, 0;
	@%p206 bra 	$L__BB9_346;
	setp.ge.s32 	%p208, %r460, %r229;
	mov.pred 	%p413, -1;
	@%p208 bra 	$L__BB9_346;
	mul.wide.s32 	%rd240, %r1376, 16;
	add.s64 	%rd241, %rd4, %rd240;
	ld.global.u32 	%r823, [%rd241];
	mul.wide.s32 	%rd242, %r1377, 16;
	add.s64 	%rd243, %rd4, %rd242;
	ld.global.u32 	%r824, [%rd243];
	setp.lt.s32 	%p413, %r823, %r824;
$L__BB9_346:
	selp.b32 	%r465, %r1376, %r1377, %p413;
	selp.u32 	%r825, 1, 0, %p413;
	add.s32 	%r466, %r459, %r825;
	not.pred 	%p209, %p413;
	selp.u32 	%r826, 1, 0, %p209;
	add.s32 	%r467, %r460, %r826;
	@%p413 bra 	$L__BB9_348;
	shl.b32 	%r827, %r467, 2;
	add.s32 	%r829, %r674, %r827;
	ld.shared.u32 	%r1377, [%r829];
	bra.uni 	$L__BB9_349;
$L__BB9_348:
	shl.b32 	%r830, %r466, 2;
	add.s32 	%r832, %r674, %r830;
	ld.shared.u32 	%r1376, [%r832];
$L__BB9_349:
	setp.ge.s32 	%p211, %r466, %r359;
	mov.pred 	%p414, 0;
	@%p211 bra 	$L__BB9_352;
	setp.ge.s32 	%p213, %r467, %r229;
	mov.pred 	%p414, -1;
	@%p213 bra 	$L__BB9_352;
	mul.wide.s32 	%rd244, %r1376, 16;
	add.s64 	%rd245, %rd4, %rd244;
	ld.global.u32 	%r833, [%rd245];
	mul.wide.s32 	%rd246, %r1377, 16;
	add.s64 	%rd247, %rd4, %rd246;
	ld.global.u32 	%r834, [%rd247];
	setp.lt.s32 	%p414, %r833, %r834;
$L__BB9_352:
	selp.b32 	%r472, %r1376, %r1377, %p414;
	selp.u32 	%r835, 1, 0, %p414;
	add.s32 	%r473, %r466, %r835;
	not.pred 	%p214, %p414;
	selp.u32 	%r836, 1, 0, %p214;
	add.s32 	%r474, %r467, %r836;
	@%p414 bra 	$L__BB9_354;
	shl.b32 	%r837, %r474, 2;
	add.s32 	%r839, %r674, %r837;
	ld.shared.u32 	%r1377, [%r839];
	bra.uni 	$L__BB9_355;
$L__BB9_354:
	shl.b32 	%r840, %r473, 2;
	add.s32 	%r842, %r674, %r840;
	ld.shared.u32 	%r1376, [%r842];
$L__BB9_355:
	setp.ge.s32 	%p216, %r473, %r359;
	mov.pred 	%p415, 0;
	@%p216 bra 	$L__BB9_358;
	setp.ge.s32 	%p218, %r474, %r229;
	mov.pred 	%p415, -1;
	@%p218 bra 	$L__BB9_358;
	mul.wide.s32 	%rd248, %r1376, 16;
	add.s64 	%rd249, %rd4, %rd248;
	ld.global.u32 	%r843, [%rd249];
	mul.wide.s32 	%rd250, %r1377, 16;
	add.s64 	%rd251, %rd4, %rd250;
	ld.global.u32 	%r844, [%rd251];
	setp.lt.s32 	%p415, %r843, %r844;
$L__BB9_358:
	selp.b32 	%r479, %r1376, %r1377, %p415;
	selp.u32 	%r845, 1, 0, %p415;
	add.s32 	%r480, %r473, %r845;
	not.pred 	%p219, %p415;
	selp.u32 	%r846, 1, 0, %p219;
	add.s32 	%r481, %r474, %r846;
	@%p415 bra 	$L__BB9_360;
	shl.b32 	%r847, %r481, 2;
	add.s32 	%r849, %r674, %r847;
	ld.shared.u32 	%r1377, [%r849];
	bra.uni 	$L__BB9_361;
$L__BB9_360:
	shl.b32 	%r850, %r480, 2;
	add.s32 	%r852, %r674, %r850;
	ld.shared.u32 	%r1376, [%r852];
$L__BB9_361:
	setp.ge.s32 	%p220, %r480, %r359;
	mov.u32 	%r1407, %r1377;
	@%p220 bra 	$L__BB9_364;
	setp.ge.s32 	%p221, %r481, %r229;
	mov.u32 	%r1407, %r1376;
	@%p221 bra 	$L__BB9_364;
	mul.wide.s32 	%rd252, %r1376, 16;
	add.s64 	%rd253, %rd4, %rd252;
	ld.global.u32 	%r853, [%rd253];
	mul.wide.s32 	%rd254, %r1377, 16;
	add.s64 	%rd255, %rd4, %rd254;
	ld.global.u32 	%r854, [%rd255];
	setp.lt.s32 	%p222, %r853, %r854;
	selp.b32 	%r1407, %r1376, %r1377, %p222;
$L__BB9_364:
	ld.param.s8 	%rs3, [_ZN3cub18CUB_300001_SM_10006detail10merge_sort26DeviceMergeSortMergeKernelINS2_10policy_hubIN6thrust24THRUST_300001_SM_1000_NS6detail15normal_iteratorINS6_10device_ptrIiEEEEE9Policy600ESB_PNS0_8NullTypeESB_SF_j18CompareIndicesByMtiSE_EEvbT2_T3_T4_PT6_PT7_T5_PSJ_SJ_NS1_7vsmem_tE_param_0];
	mov.u32 	%r855, %ctaid.x;
	mul.lo.s32 	%r489, %r855, 4352;
	setp.eq.s16 	%p223, %rs3, 0;
	bar.sync 	0;
	@%p223 bra 	$L__BB9_401;
	// begin inline asm
	mov.u32 %r856, %laneid;
	// end inline asm
	shr.u32 	%r857, %r672, 5;
	mul.lo.s32 	%r858, %r857, 544;
	mad.lo.s32 	%r859, %r856, 17, %r858;
	shl.b32 	%r860, %r859, 2;
	add.s32 	%r862, %r674, %r860;
	st.shared.u32 	[%r862], %r374;
	st.shared.u32 	[%r862+4], %r381;
	st.shared.u32 	[%r862+8], %r388;
	st.shared.u32 	[%r862+12], %r395;
	st.shared.u32 	[%r862+16], %r402;
	st.shared.u32 	[%r862+20], %r409;
	st.shared.u32 	[%r862+24], %r416;
	st.shared.u32 	[%r862+28], %r423;
	st.shared.u32 	[%r862+32], %r430;
	st.shared.u32 	[%r862+36], %r437;
	st.shared.u32 	[%r862+40], %r444;
	st.shared.u32 	[%r862+44], %r451;
	st.shared.u32 	[%r862+48], %r458;
	st.shared.u32 	[%r862+52], %r465;
	st.shared.u32 	[%r862+56], %r472;
	st.shared.u32 	[%r862+60], %r479;
	st.shared.u32 	[%r862+64], %r1407;
	bar.warp.sync 	-1;
	shl.b32 	%r863, %r856, 4;
	sub.s32 	%r864, %r859, %r863;
	shl.b32 	%r865, %r864, 2;
	add.s32 	%r866, %r674, %r865;
	ld.shared.u32 	%r490, [%r866];
	ld.shared.u32 	%r491, [%r866+128];
	ld.shared.u32 	%r492, [%r866+256];
	ld.shared.u32 	%r493, [%r866+384];
	ld.shared.u32 	%r494, [%r866+512];
	ld.shared.u32 	%r495, [%r866+640];
	ld.shared.u32 	%r496, [%r866+768];
	ld.shared.u32 	%r497, [%r866+896];
	ld.shared.u32 	%r498, [%r866+1024];
	ld.shared.u32 	%r499, [%r866+1152];
	ld.shared.u32 	%r500, [%r866+1280];
	ld.shared.u32 	%r501, [%r866+1408];
	ld.shared.u32 	%r502, [%r866+1536];
	ld.shared.u32 	%r503, [%r866+1664];
	ld.shared.u32 	%r504, [%r866+1792];
	ld.shared.u32 	%r505, [%r866+1920];
	ld.shared.u32 	%r506, [%r866+2048];
	setp.ne.s32 	%p224, %r672, 0;
	@%p224 bra 	$L__BB9_367;
	st.volatile.shared.u32 	[_ZZN3cub18CUB_300001_SM_10006detail10merge_sort26DeviceMergeSortMergeKernelINS2_10policy_hubIN6thrust24THRUST_300001_SM_1000_NS6detail15normal_iteratorINS6_10device_ptrIiEEEEE9Policy600ESB_PNS0_8NullTypeESB_SF_j18CompareIndicesByMtiSE_EEvbT2_T3_T4_PT6_PT7_T5_PSJ_SJ_NS1_7vsmem_tEE19static_temp_storage+17408], %r359;
$L__BB9_367:
	ld.param.u64 	%rd500, [_ZN3cub18CUB_300001_SM_10006detail10merge_sort26DeviceMergeSortMergeKernelINS2_10policy_hubIN6thrust24THRUST_300001_SM_1000_NS6detail15normal_iteratorINS6_10device_ptrIiEEEEE9Policy600ESB_PNS0_8NullTypeESB_SF_j18CompareIndicesByMtiSE_EEvbT2_T3_T4_PT6_PT7_T5_PSJ_SJ_NS1_7vsmem_tE_param_4];
	bar.sync 	0;
	ld.volatile.shared.u32 	%r507, [_ZZN3cub18CUB_300001_SM_10006detail10merge_sort26DeviceMergeSortMergeKernelINS2_10policy_hubIN6thrust24THRUST_300001_SM_1000_NS6detail15normal_iteratorINS6_10device_ptrIiEEEEE9Policy600ESB_PNS0_8NullTypeESB_SF_j18CompareIndicesByMtiSE_EEvbT2_T3_T4_PT6_PT7_T5_PSJ_SJ_NS1_7vsmem_tEE19static_temp_storage+17408];
	and.b32  	%r867, %r672, 31;
	and.b32  	%r868, %r672, 992;
	mul.lo.s32 	%r869, %r868, 17;
	or.b32  	%r508, %r869, %r867;
	setp.ge.s32 	%p225, %r508, %r507;
	cvt.u64.u32 	%rd256, %r508;
	cvt.u64.u32 	%rd257, %r489;
	add.s64 	%rd258, %rd256, %rd257;
	cvta.to.global.u64 	%rd259, %rd500;
	shl.b64 	%rd260, %rd258, 2;
	add.s64 	%rd11, %rd259, %rd260;
	@%p225 bra 	$L__BB9_369;
	st.global.u32 	[%rd11], %r490;
$L__BB9_369:
	add.s32 	%r870, %r508, 32;
	setp.ge.s32 	%p226, %r870, %r507;
	@%p226 bra 	$L__BB9_371;
	st.global.u32 	[%rd11+128], %r491;
$L__BB9_371:
	add.s32 	%r871, %r508, 64;
	setp.ge.s32 	%p227, %r871, %r507;
	@%p227 bra 	$L__BB9_373;
	st.global.u32 	[%rd11+256], %r492;
$L__BB9_373:
	add.s32 	%r872, %r508, 96;
	setp.ge.s32 	%p228, %r872, %r507;
	@%p228 bra 	$L__BB9_375;
	st.global.u32 	[%rd11+384], %r493;
$L__BB9_375:
	add.s32 	%r873, %r508, 128;
	setp.ge.s32 	%p229, %r873, %r507;
	@%p229 bra 	$L__BB9_377;
	st.global.u32 	[%rd11+512], %r494;
$L__BB9_377:
	add.s32 	%r874, %r508, 160;
	setp.ge.s32 	%p230, %r874, %r507;
	@%p230 bra 	$L__BB9_379;
	st.global.u32 	[%rd11+640], %r495;
$L__BB9_379:
	add.s32 	%r875, %r508, 192;
	setp.ge.s32 	%p231, %r875, %r507;
	@%p231 bra 	$L__BB9_381;
	st.global.u32 	[%rd11+768], %r496;
$L__BB9_381:
	add.s32 	%r876, %r508, 224;
	setp.ge.s32 	%p232, %r876, %r507;
	@%p232 bra 	$L__BB9_383;
	st.global.u32 	[%rd11+896], %r497;
$L__BB9_383:
	add.s32 	%r877, %r508, 256;
	setp.ge.s32 	%p233, %r877, %r507;
	@%p233 bra 	$L__BB9_385;
	st.global.u32 	[%rd11+1024], %r498;
$L__BB9_385:
	add.s32 	%r878, %r508, 288;
	setp.ge.s32 	%p234, %r878, %r507;
	@%p234 bra 	$L__BB9_387;
	st.global.u32 	[%rd11+1152], %r499;
$L__BB9_387:
	add.s32 	%r879, %r508, 320;
	setp.ge.s32 	%p235, %r879, %r507;
	@%p235 bra 	$L__BB9_389;
	st.global.u32 	[%rd11+1280], %r500;
$L__BB9_389:
	add.s32 	%r880, %r508, 352;
	setp.ge.s32 	%p236, %r880, %r507;
	@%p236 bra 	$L__BB9_391;
	st.global.u32 	[%rd11+1408], %r501;
$L__BB9_391:
	add.s32 	%r881, %r508, 384;
	setp.ge.s32 	%p237, %r881, %r507;
	@%p237 bra 	$L__BB9_393;
	st.global.u32 	[%rd11+1536], %r502;
$L__BB9_393:
	add.s32 	%r882, %r508, 416;
	setp.ge.s32 	%p238, %r882, %r507;
	@%p238 bra 	$L__BB9_395;
	st.global.u32 	[%rd11+1664], %r503;
$L__BB9_395:
	add.s32 	%r883, %r508, 448;
	setp.ge.s32 	%p239, %r883, %r507;
	@%p239 bra 	$L__BB9_397;
	st.global.u32 	[%rd11+1792], %r504;
$L__BB9_397:
	add.s32 	%r884, %r508, 480;
	setp.ge.s32 	%p240, %r884, %r507;
	@%p240 bra 	$L__BB9_399;
	st.global.u32 	[%rd11+1920], %r505;
$L__BB9_399:
	add.s32 	%r885, %r508, 512;
	setp.ge.s32 	%p241, %r885, %r507;
	@%p241 bra 	$L__BB9_437;
	st.global.u32 	[%rd11+2048], %r506;
	bra.uni 	$L__BB9_437;
$L__BB9_401:
	// begin inline asm
	mov.u32 %r886, %laneid;
	// end inline asm
	shr.u32 	%r887, %r672, 5;
	mul.lo.s32 	%r888, %r887, 544;
	mad.lo.s32 	%r889, %r886, 17, %r888;
	shl.b32 	%r890, %r889, 2;
	add.s32 	%r892, %r674, %r890;
	st.shared.u32 	[%r892], %r374;
	st.shared.u32 	[%r892+4], %r381;
	st.shared.u32 	[%r892+8], %r388;
	st.shared.u32 	[%r892+12], %r395;
	st.shared.u32 	[%r892+16], %r402;
	st.shared.u32 	[%r892+20], %r409;
	st.shared.u32 	[%r892+24], %r416;
	st.shared.u32 	[%r892+28], %r423;
	st.shared.u32 	[%r892+32], %r430;
	st.shared.u32 	[%r892+36], %r437;
	st.shared.u32 	[%r892+40], %r444;
	st.shared.u32 	[%r892+44], %r451;
	st.shared.u32 	[%r892+48], %r458;
	st.shared.u32 	[%r892+52], %r465;
	st.shared.u32 	[%r892+56], %r472;
	st.shared.u32 	[%r892+60], %r479;
	st.shared.u32 	[%r892+64], %r1407;
	bar.warp.sync 	-1;
	shl.b32 	%r893, %r886, 4;
	sub.s32 	%r894, %r889, %r893;
	shl.b32 	%r895, %r894, 2;
	add.s32 	%r896, %r674, %r895;
	ld.shared.u32 	%r509, [%r896];
	ld.shared.u32 	%r510, [%r896+128];
	ld.shared.u32 	%r511, [%r896+256];
	ld.shared.u32 	%r512, [%r896+384];
	ld.shared.u32 	%r513, [%r896+512];
	ld.shared.u32 	%r514, [%r896+640];
	ld.shared.u32 	%r515, [%r896+768];
	ld.shared.u32 	%r516, [%r896+896];
	ld.shared.u32 	%r517, [%r896+1024];
	ld.shared.u32 	%r518, [%r896+1152];
	ld.shared.u32 	%r519, [%r896+1280];
	ld.shared.u32 	%r520, [%r896+1408];
	ld.shared.u32 	%r521, [%r896+1536];
	ld.shared.u32 	%r522, [%r896+1664];
	ld.shared.u32 	%r523, [%r896+1792];
	ld.shared.u32 	%r524, [%r896+1920];
	ld.shared.u32 	%r525, [%r896+2048];
	setp.ne.s32 	%p242, %r672, 0;
	@%p242 bra 	$L__BB9_403;
	st.volatile.shared.u32 	[_ZZN3cub18CUB_300001_SM_10006detail10merge_sort26DeviceMergeSortMergeKernelINS2_10policy_hubIN6thrust24THRUST_300001_SM_1000_NS6detail15normal_iteratorINS6_10device_ptrIiEEEEE9Policy600ESB_PNS0_8NullTypeESB_SF_j18CompareIndicesByMtiSE_EEvbT2_T3_T4_PT6_PT7_T5_PSJ_SJ_NS1_7vsmem_tEE19static_temp_storage+17408], %r359;
$L__BB9_403:
	bar.sync 	0;
	ld.volatile.shared.u32 	%r526, [_ZZN3cub18CUB_300001_SM_10006detail10merge_sort26DeviceMergeSortMergeKernelINS2_10policy_hubIN6thrust24THRUST_300001_SM_1000_NS6detail15normal_iteratorINS6_10device_ptrIiEEEEE9Policy600ESB_PNS0_8NullTypeESB_SF_j18CompareIndicesByMtiSE_EEvbT2_T3_T4_PT6_PT7_T5_PSJ_SJ_NS1_7vsmem_tEE19static_temp_storage+17408];
	and.b32  	%r897, %r672, 31;
	and.b32  	%r898, %r672, 992;
	mul.lo.s32 	%r899, %r898, 17;
	cvt.u64.u32 	%rd261, %r899;
	or.b32  	%r527, %r899, %r897;
	add.s32 	%r900, %r897, %r489;
	cvt.u64.u32 	%rd262, %r900;
	add.s64 	%rd263, %rd262, %rd261;
	setp.ge.s32 	%p243, %r527, %r526;
	shl.b64 	%rd264, %rd263, 2;
	add.s64 	%rd12, %rd3, %rd264;
	@%p243 bra 	$L__BB9_405;
	st.global.u32 	[%rd12], %r509;
$L__BB9_405:
	add.s32 	%r901, %r527, 32;
	setp.ge.s32 	%p244, %r901, %r526;
	@%p244 bra 	$L__BB9_407;
	st.global.u32 	[%rd12+128], %r510;
$L__BB9_407:
	add.s32 	%r902, %r527, 64;
	setp.ge.s32 	%p245, %r902, %r526;
	@%p245 bra 	$L__BB9_409;
	st.global.u32 	[%rd12+256], %r511;
$L__BB9_409:
	add.s32 	%r903, %r527, 96;
	setp.ge.s32 	%p246, %r903, %r526;
	@%p246 bra 	$L__BB9_411;
	st.global.u32 	[%rd12+384], %r512;
$L__BB9_411:
	add.s32 	%r904, %r527, 128;
	setp.ge.s32 	%p247, %r904, %r526;
	@%p247 bra 	$L__BB9_413;
	st.global.u32 	[%rd12+512], %r513;
$L__BB9_413:
	add.s32 	%r905, %r527, 160;
	setp.ge.s32 	%p248, %r905, %r526;
	@%p248 bra 	$L__BB9_415;
	st.global.u32 	[%rd12+640], %r514;
$L__BB9_415:
	add.s32 	%r906, %r527, 192;
	setp.ge.s32 	%p249, %r906, %r526;
	@%p249 bra 	$L__BB9_417;
	st.global.u32 	[%rd12+768], %r515;
$L__BB9_417:
	add.s32 	%r907, %r527, 224;
	setp.ge.s32 	%p250, %r907, %r526;
	@%p250 bra 	$L__BB9_419;
	st.global.u32 	[%rd12+896], %r516;
$L__BB9_419:
	add.s32 	%r908, %r527, 256;
	setp.ge.s32 	%p251, %r908, %r526;
	@%p251 bra 	$L__BB9_421;
	st.global.u32 	[%rd12+1024], %r517;
$L__BB9_421:
	add.s32 	%r909, %r527, 288;
	setp.ge.s32 	%p252, %r909, %r526;
	@%p252 bra 	$L__BB9_423;
	st.global.u32 	[%rd12+1152], %r518;
$L__BB9_423:
	add.s32 	%r910, %r527, 320;
	setp.ge.s32 	%p253, %r910, %r526;
	@%p253 bra 	$L__BB9_425;
	st.global.u32 	[%rd12+1280], %r519;
$L__BB9_425:
	add.s32 	%r911, %r527, 352;
	setp.ge.s32 	%p254, %r911, %r526;
	@%p254 bra 	$L__BB9_427;
	st.global.u32 	[%rd12+1408], %r520;
$L__BB9_427:
	add.s32 	%r912, %r527, 384;
	setp.ge.s32 	%p255, %r912, %r526;
	@%p255 bra 	$L__BB9_429;
	st.global.u32 	[%rd12+1536], %r521;
$L__BB9_429:
	add.s32 	%r913, %r527, 416;
	setp.ge.s32 	%p256, %r913, %r526;
	@%p256 bra 	$L__BB9_431;
	st.global.u32 	[%rd12+1664], %r522;
$L__BB9_431:
	add.s32 	%r914, %r527, 448;
	setp.ge.s32 	%p257, %r914, %r526;
	@%p257 bra 	$L__BB9_433;
	st.global.u32 	[%rd12+1792], %r523;
$L__BB9_433:
	add.s32 	%r915, %r527, 480;
	setp.ge.s32 	%p258, %r915, %r526;
	@%p258 bra 	$L__BB9_435;
	st.global.u32 	[%rd12+1920], %r524;
$L__BB9_435:
	add.s32 	%r916, %r527, 512;
	setp.ge.s32 	%p259, %r916, %r526;
	@%p259 bra 	$L__BB9_437;
	st.global.u32 	[%rd12+2048], %r525;
$L__BB9_437:
	ret;

}
	// .globl	_ZN3cub18CUB_300001_SM_10006detail10merge_sort30DeviceMergeSortBlockSortKernelINS2_10policy_hubIN6thrust24THRUST_300001_SM_1000_NS6detail15normal_iteratorINS6_10device_ptrIiEEEEE9Policy600ESB_PNS0_8NullTypeESB_SF_m18CompareIndicesByMtiSE_EEvbT0_T1_T2_T3_T4_PT6_PT7_T5_NS1_7vsmem_tE
.visible .entry _ZN3cub18CUB_300001_SM_10006detail10merge_sort30DeviceMergeSortBlockSortKernelINS2_10policy_hubIN6thrust24THRUST_300001_SM_1000_NS6detail15normal_iteratorINS6_10device_ptrIiEEEEE9Policy600ESB_PNS0_8NullTypeESB_SF_m18CompareIndicesByMtiSE_EEvbT0_T1_T2_T3_T4_PT6_PT7_T5_NS1_7vsmem_tE(
	.param .u8 _ZN3cub18CUB_300001_SM_10006detail10merge_sort30DeviceMergeSortBlockSortKernelINS2_10policy_hubIN6thrust24THRUST_300001_SM_1000_NS6detail15normal_iteratorINS6_10device_ptrIiEEEEE9Policy600ESB_PNS0_8NullTypeESB_SF_m18CompareIndicesByMtiSE_EEvbT0_T1_T2_T3_T4_PT6_PT7_T5_NS1_7vsmem_tE_param_0,
	.param .align 8 .b8 _ZN3cub18CUB_300001_SM_10006detail10merge_sort30DeviceMergeSortBlockSortKernelINS2_10policy_hubIN6thrust24THRUST_300001_SM_1000_NS6detail15normal_iteratorINS6_10device_ptrIiEEEEE9Policy600ESB_PNS0_8NullTypeESB_SF_m18CompareIndicesByMtiSE_EEvbT0_T1_T2_T3_T4_PT6_PT7_T5_NS1_7vsmem_tE_param_1[8],
	.param .u64 .ptr .align 1 _ZN3cub18CUB_300001_SM_10006detail10merge_sort30DeviceMergeSortBlockSortKernelINS2_10policy_hubIN6thrust24THRUST_300001_SM_1000_NS6detail15normal_iteratorINS6_10device_ptrIiEEEEE9Policy600ESB_PNS0_8NullTypeESB_SF_m18CompareIndicesByMtiSE_EEvbT0_T1_T2_T3_T4_PT6_PT7_T5_NS1_7vsmem_tE_param_2,
	.param .align 8 .b8 _ZN3cub18CUB_300001_SM_10006detail10merge_sort30DeviceMergeSortBlockSortKernelINS2_10policy_hubIN6thrust24THRUST_300001_SM_1000_NS6detail15normal_iteratorINS6_10device_ptrIiEEEEE9Policy600ESB_PNS0_8NullTypeESB_SF_m18CompareIndicesByMtiSE_EEvbT0_T1_T2_T3_T4_PT6_PT7_T5_NS1_7vsmem_tE_param_3[8],
	.param .u64 .ptr .align 1 _ZN3cub18CUB_300001_SM_10006detail10merge_sort30DeviceMergeSortBlockSortKernelINS2_10policy_hubIN6thrust24THRUST_300001_SM_1000_NS6detail15normal_iteratorINS6_10device_ptrIiEEEEE9Policy600ESB_PNS0_8NullTypeESB_SF_m18CompareIndicesByMtiSE_EEvbT0_T1_T2_T3_T4_PT6_PT7_T5_NS1_7vsmem_tE_param_4,
	.param .u64 _ZN3cub18CUB_300001_SM_10006detail10merge_sort30DeviceMergeSortBlockSortKernelINS2_10policy_hubIN6thrust24THRUST_300001_SM_1000_NS6detail15normal_iteratorINS6_10device_ptrIiEEEEE9Policy600ESB_PNS0_8NullTypeESB_SF_m18CompareIndicesByMtiSE_EEvbT0_T1_T2_T3_T4_PT6_PT7_T5_NS1_7vsmem_tE_param_5,
	.param .u64 .ptr .align 1 _ZN3cub18CUB_300001_SM_10006detail10merge_sort30DeviceMergeSortBlockSortKernelINS2_10policy_hubIN6thrust24THRUST_300001_SM_1000_NS6detail15normal_iteratorINS6_10device_ptrIiEEEEE9Policy600ESB_PNS0_8NullTypeESB_SF_m18CompareIndicesByMtiSE_EEvbT0_T1_T2_T3_T4_PT6_PT7_T5_NS1_7vsmem_tE_param_6,
	.param .u64 .ptr .align 1 _ZN3cub18CUB_300001_SM_10006detail10merge_sort30DeviceMergeSortBlockSortKernelINS2_10policy_hubIN6thrust24THRUST_300001_SM_1000_NS6detail15normal_iteratorINS6_10device_ptrIiEEEEE9Policy600ESB_PNS0_8NullTypeESB_SF_m18CompareIndicesByMtiSE_EEvbT0_T1_T2_T3_T4_PT6_PT7_T5_NS1_7vsmem_tE_param_7,
	.param .align 8 .b8 _ZN3cub18CUB_300001_SM_10006detail10merge_sort30DeviceMergeSortBlockSortKernelINS2_10policy_hubIN6thrust24THRUST_300001_SM_1000_NS6detail15normal_iteratorINS6_10device_ptrIiEEEEE9Policy600ESB_PNS0_8NullTypeESB_SF_m18CompareIndicesByMtiSE_EEvbT0_T1_T2_T3_T4_PT6_PT7_T5_NS1_7vsmem_tE_param_8[8],
	.param .align 8 .b8 _ZN3cub18CUB_300001_SM_10006detail10merge_sort30DeviceMergeSortBlockSortKernelINS2_10policy_hubIN6thrust24THRUST_300001_SM_1000_NS6detail15normal_iteratorINS6_10device_ptrIiEEEEE9Policy600ESB_PNS0_8NullTypeESB_SF_m18CompareIndicesByMtiSE_EEvbT0_T1_T2_T3_T4_PT6_PT7_T5_NS1_7vsmem_tE_param_9[8]
)
.maxntid 256
{
	.reg .pred 	%p<633>;
	.reg .b16 	%rs<4>;
	.reg .b32 	%r<2290>;
	.reg .b64 	%rd<1462>;
	// demoted variable
	.shared .align 16 .b8 _ZZN3cub18CUB_300001_SM_10006detail10merge_sort30DeviceMergeSortBlockSortKernelINS2_10policy_hubIN6thrust24THRUST_300001_SM_1000_NS6detail15normal_iteratorINS6_10device_ptrIiEEEEE9Policy600ESB_PNS0_8NullTypeESB_SF_m18CompareIndicesByMtiSE_EEvbT0_T1_T2_T3_T4_PT6_PT7_T5_NS1_7vsmem_tEE19static_temp_storage[17424];
	ld.param.u64 	%rd9, [_ZN3cub18CUB_300001_SM_10006detail10merge_sort30DeviceMergeSortBlockSortKernelINS2_10policy_hubIN6thrust24THRUST_300001_SM_1000_NS6detail15normal_iteratorINS6_10device_ptrIiEEEEE9Policy600ESB_PNS0_8NullTypeESB_SF_m18CompareIndicesByMtiSE_EEvbT0_T1_T2_T3_T4_PT6_PT7_T5_NS1_7vsmem_tE_param_8];
	ld.param.u64 	%rd10, [_ZN3cub18CUB_300001_SM_10006detail10merge_sort30DeviceMergeSortBlockSortKernelINS2_10policy_hubIN6thrust24THRUST_300001_SM_1000_NS6detail15normal_iteratorINS6_10device_ptrIiEEEEE9Policy600ESB_PNS0_8NullTypeESB_SF_m18CompareIndicesByMtiSE_EEvbT0_T1_T2_T3_T4_PT6_PT7_T5_NS1_7vsmem_tE_param_3];
	ld.param.u64 	%rd11, [_ZN3cub18CUB_300001_SM_10006detail10merge_sort30DeviceMergeSortBlockSortKernelINS2_10policy_hubIN6thrust24THRUST_300001_SM_1000_NS6detail15normal_iteratorINS6_10device_ptrIiEEEEE9Policy600ESB_PNS0_8NullTypeESB_SF_m18CompareIndicesByMtiSE_EEvbT0_T1_T2_T3_T4_PT6_PT7_T5_NS1_7vsmem_tE_param_1];
	ld.param.u64 	%rd8, [_ZN3cub18CUB_300001_SM_10006detail10merge_sort30DeviceMergeSortBlockSortKernelINS2_10policy_hubIN6thrust24THRUST_300001_SM_1000_NS6detail15normal_iteratorINS6_10device_ptrIiEEEEE9Policy600ESB_PNS0_8NullTypeESB_SF_m18CompareIndicesByMtiSE_EEvbT0_T1_T2_T3_T4_PT6_PT7_T5_NS1_7vsmem_tE_param_5];
	ld.param.u64 	%rd12, [_ZN3cub18CUB_300001_SM_10006detail10merge_sort30DeviceMergeSortBlockSortKernelINS2_10policy_hubIN6thrust24THRUST_300001_SM_1000_NS6detail15normal_iteratorINS6_10device_ptrIiEEEEE9Policy600ESB_PNS0_8NullTypeESB_SF_m18CompareIndicesByMtiSE_EEvbT0_T1_T2_T3_T4_PT6_PT7_T5_NS1_7vsmem_tE_param_6];
	cvta.to.global.u64 	%rd1, %rd12;
	cvta.to.global.u64 	%rd2, %rd11;
	cvta.to.global.u64 	%rd3, %rd10;
	cvta.to.global.u64 	%rd4, %rd9;
	mov.u32 	%r512, %ctaid.x;
	cvt.u64.u32 	%rd13, %r512;
	mov.u32 	%r513, %nctaid.x;
	cvt.u64.u32 	%rd14, %r513;
	mul.wide.u32 	%rd5, %r512, 4352;
	add.s64 	%rd15, %rd14, -1;
	setp.le.u64 	%p65, %rd15, %rd13;
	@%p65 bra 	$L__BB10_108;
	// begin inline asm
	griddepcontrol.wait;
	// end inline asm
	mov.u32 	%r1, %tid.x;
	and.b32  	%r2, %r1, 31;
	and.b32  	%r1317, %r1, 992;
	mul.lo.s32 	%r3, %r1317, 17;
	or.b32  	%r1318, %r3, %r2;
	cvt.u64.u32 	%rd835, %r1318;
	add.s64 	%rd6, %rd5, %rd835;
	shl.b64 	%rd836, %rd6, 2;
	add.s64 	%rd837, %rd2, %rd836;
	ld.global.u32 	%r1319, [%rd837];
	ld.global.u32 	%r1320, [%rd837+128];
	ld.global.u32 	%r1321, [%rd837+256];
	ld.global.u32 	%r1322, [%rd837+384];
	ld.global.u32 	%r1323, [%rd837+512];
	ld.global.u32 	%r1324, [%rd837+640];
	ld.global.u32 	%r1325, [%rd837+768];
	ld.global.u32 	%r1326, [%rd837+896];
	ld.global.u32 	%r1327, [%rd837+1024];
	ld.global.u32 	%r1328, [%rd837+1152];
	ld.global.u32 	%r1329, [%rd837+1280];
	ld.global.u32 	%r1330, [%rd837+1408];
	ld.global.u32 	%r1331, [%rd837+1536];
	ld.global.u32 	%r1332, [%rd837+1664];
	ld.global.u32 	%r1333, [%rd837+1792];
	ld.global.u32 	%r1334, [%rd837+1920];
	ld.global.u32 	%r1335, [%rd837+2048];
	// begin inline asm
	mov.u32 %r1315, %laneid;
	// end inline asm
	shr.u32 	%r1336, %r1, 5;
	mad.lo.s32 	%r1337, %r1336, 544, %r1315;
	shl.b32 	%r1338, %r1337, 2;
	mov.u32 	%r1339, _ZZN3cub18CUB_300001_SM_10006detail10merge_sort30DeviceMergeSortBlockSortKernelINS2_10policy_hubIN6thrust24THRUST_300001_SM_1000_NS6detail15normal_iteratorINS6_10device_ptrIiEEEEE9Policy600ESB_PNS0_8NullTypeESB_SF_m18CompareIndicesByMtiSE_EEvbT0_T1_T2_T3_T4_PT6_PT7_T5_NS1_7vsmem_tEE19static_temp_storage;
	add.s32 	%r4, %r1339, %r1338;
	st.shared.u32 	[%r4], %r1319;
	st.shared.u32 	[%r4+128], %r1320;
	st.shared.u32 	[%r4+256], %r1321;
	st.shared.u32 	[%r4+384], %r1322;
	st.shared.u32 	[%r4+512], %r1323;
	st.shared.u32 	[%r4+640], %r1324;
	st.shared.u32 	[%r4+768], %r1325;
	st.shared.u32 	[%r4+896], %r1326;
	st.shared.u32 	[%r4+1024], %r1327;
	st.shared.u32 	[%r4+1152], %r1328;
	st.shared.u32 	[%r4+1280], %r1329;
	st.shared.u32 	[%r4+1408], %r1330;
	st.shared.u32 	[%r4+1536], %r1331;
	st.shared.u32 	[%r4+1664], %r1332;
	st.shared.u32 	[%r4+1792], %r1333;
	st.shared.u32 	[%r4+1920], %r1334;
	st.shared.u32 	[%r4+2048], %r1335;
	bar.warp.sync 	-1;
	shl.b32 	%r1340, %r1315, 6;
	add.s32 	%r5, %r4, %r1340;
	ld.shared.u32 	%r1341, [%r5];
	ld.shared.u32 	%r1342, [%r5+4];
	ld.shared.u32 	%r1343, [%r5+8];
	ld.shared.u32 	%r1344, [%r5+12];
	ld.shared.u32 	%r1345, [%r5+16];
	ld.shared.u32 	%r1346, [%r5+20];
	ld.shared.u32 	%r1347, [%r5+24];
	ld.shared.u32 	%r1348, [%r5+28];
	ld.shared.u32 	%r1349, [%r5+32];
	ld.shared.u32 	%r1350, [%r5+36];
	ld.shared.u32 	%r1351, [%r5+40];
	ld.shared.u32 	%r1352, [%r5+44];
	ld.shared.u32 	%r1353, [%r5+48];
	ld.shared.u32 	%r1354, [%r5+52];
	ld.shared.u32 	%r1355, [%r5+56];
	ld.shared.u32 	%r1356, [%r5+60];
	ld.shared.u32 	%r1357, [%r5+64];
	bar.sync 	0;
	// begin inline asm
	griddepcontrol.launch_dependents;
	// end inline asm
	mul.wide.s32 	%rd838, %r1342, 16;
	add.s64 	%rd839, %rd4, %rd838;
	ld.global.u32 	%r1358, [%rd839];
	mul.wide.s32 	%rd840, %r1341, 16;
	add.s64 	%rd841, %rd4, %rd840;
	ld.global.u32 	%r1359, [%rd841];
	setp.lt.s32 	%p376, %r1358, %r1359;
	selp.b32 	%r1360, %r1341, %r1342, %p376;
	selp.b32 	%r1361, %r1342, %r1341, %p376;
	mul.wide.s32 	%rd842, %r1344, 16;
	add.s64 	%rd843, %rd4, %rd842;
	ld.global.u32 	%r1362, [%rd843];
	mul.wide.s32 	%rd844, %r1343, 16;
	add.s64 	%rd845, %rd4, %rd844;
	ld.global.u32 	%r1363, [%rd845];
	setp.lt.s32 	%p377, %r1362, %r1363;
	selp.b32 	%r1364, %r1343, %r1344, %p377;
	selp.b32 	%r1365, %r1344, %r1343, %p377;
	mul.wide.s32 	%rd846, %r1346, 16;
	add.s64 	%rd847, %rd4, %rd846;
	ld.global.u32 	%r1366, [%rd847];
	mul.wide.s32 	%rd848, %r1345, 16;
	add.s64 	%rd849, %rd4, %rd848;
	ld.global.u32 	%r1367, [%rd849];
	setp.lt.s32 	%p378, %r1366, %r1367;
	selp.b32 	%r1368, %r1345, %r1346, %p378;
	selp.b32 	%r1369, %r1346, %r1345, %p378;
	mul.wide.s32 	%rd850, %r1348, 16;
	add.s64 	%rd851, %rd4, %rd850;
	ld.global.u32 	%r1370, [%rd851];
	mul.wide.s32 	%rd852, %r1347, 16;
	add.s64 	%rd853, %rd4, %rd852;
	ld.global.u32 	%r1371, [%rd853];
	setp.lt.s32 	%p379, %r1370, %r1371;
	selp.b32 	%r1372, %r1347, %r1348, %p379;
	selp.b32 	%r1373, %r1348, %r1347, %p379;
	mul.wide.s32 	%rd854, %r1350, 16;
	add.s64 	%rd855, %rd4, %rd854;
	ld.global.u32 	%r1374, [%rd855];
	mul.wide.s32 	%rd856, %r1349, 16;
	add.s64 	%rd857, %rd4, %rd856;
	ld.global.u32 	%r1375, [%rd857];
	setp.lt.s32 	%p380, %r1374, %r1375;
	selp.b32 	%r1376, %r1349, %r1350, %p380;
	selp.b32 	%r1377, %r1350, %r1349, %p380;
	mul.wide.s32 	%rd858, %r1352, 16;
	add.s64 	%rd859, %rd4, %rd858;
	ld.global.u32 	%r1378, [%rd859];
	mul.wide.s32 	%rd860, %r1351, 16;
	add.s64 	%rd861, %rd4, %rd860;
	ld.global.u32 	%r1379, [%rd861];
	setp.lt.s32 	%p381, %r1378, %r1379;
	selp.b32 	%r1380, %r1351, %r1352, %p381;
	selp.b32 	%r1381, %r1352, %r1351, %p381;
	mul.wide.s32 	%rd862, %r1354, 16;
	add.s64 	%rd863, %rd4, %rd862;
	ld.global.u32 	%r1382, [%rd863];
	mul.wide.s32 	%rd864, %r1353, 16;
	add.s64 	%rd865, %rd4, %rd864;
	ld.global.u32 	%r1383, [%rd865];
	setp.lt.s32 	%p382, %r1382, %r1383;
	selp.b32 	%r1384, %r1353, %r1354, %p382;
	selp.b32 	%r1385, %r1354, %r1353, %p382;
	mul.wide.s32 	%rd866, %r1356, 16;
	add.s64 	%rd867, %rd4, %rd866;
	ld.global.u32 	%r1386, [%rd867];
	mul.wide.s32 	%rd868, %r1355, 16;
	add.s64 	%rd869, %rd4, %rd868;
	ld.global.u32 	%r1387, [%rd869];
	setp.lt.s32 	%p383, %r1386, %r1387;
	selp.b32 	%r1388, %r1355, %r1356, %p383;
	selp.b32 	%r1389, %r1356, %r1355, %p383;
	mul.wide.s32 	%rd870, %r1365, 16;
	add.s64 	%rd871, %rd4, %rd870;
	ld.global.u32 	%r1390, [%rd871];
	mul.wide.s32 	%rd872, %r1360, 16;
	add.s64 	%rd873, %rd4, %rd872;
	ld.global.u32 	%r1391, [%rd873];
	setp.lt.s32 	%p384, %r1390, %r1391;
	selp.b32 	%r1392, %r1360, %r1365, %p384;
	selp.b32 	%r1393, %r1365, %r1360, %p384;
	mul.wide.s32 	%rd874, %r1369, 16;
	add.s64 	%rd875, %rd4, %rd874;
	ld.global.u32 	%r1394, [%rd875];
	mul.wide.s32 	%rd876, %r1364, 16;
	add.s64 	%rd877, %rd4, %rd876;
	ld.global.u32 	%r1395, [%rd877];
	setp.lt.s32 	%p385, %r1394, %r1395;
	selp.b32 	%r1396, %r1364, %r1369, %p385;
	selp.b32 	%r1397, %r1369, %r1364, %p385;
	mul.wide.s32 	%rd878, %r1373, 16;
	add.s64 	%rd879, %rd4, %rd878;
	ld.global.u32 	%r1398, [%rd879];
	mul.wide.s32 	%rd880, %r1368, 16;
	add.s64 	%rd881, %rd4, %rd880;
	ld.global.u32 	%r1399, [%rd881];
	setp.lt.s32 	%p386, %r1398, %r1399;
	selp.b32 	%r1400, %r1368, %r1373, %p386;
	selp.b32 	%r1401, %r1373, %r1368, %p386;
	mul.wide.s32 	%rd882, %r1377, 16;
	add.s64 	%rd883, %rd4, %rd882;
	ld.global.u32 	%r1402, [%rd883];
	mul.wide.s32 	%rd884, %r1372, 16;
	add.s64 	%rd885, %rd4, %rd884;
	ld.global.u32 	%r1403, [%rd885];
	setp.lt.s32 	%p387, %r1402, %r1403;
	selp.b32 	%r1404, %r1372, %r1377, %p387;
	selp.b32 	%r1405, %r1377, %r1372, %p387;
	mul.wide.s32 	%rd886, %r1381, 16;
	add.s64 	%rd887, %rd4, %rd886;
	ld.global.u32 	%r1406, [%rd887];
	mul.wide.s32 	%rd888, %r1376, 16;
	add.s64 	%rd889, %rd4, %rd888;
	ld.global.u32 	%r1407, [%rd889];
	setp.lt.s32 	%p388, %r1406, %r1407;
	selp.b32 	%r1408, %r1376, %r1381, %p388;
	selp.b32 	%r1409, %r1381, %r1376, %p388;
	mul.wide.s32 	%rd890, %r1385, 16;
	add.s64 	%rd891, %rd4, %rd890;
	ld.global.u32 	%r1410, [%rd891];
	mul.wide.s32 	%rd892, %r1380, 16;
	add.s64 	%rd893, %rd4, %rd892;
	ld.global.u32 	%r1411, [%rd893];
	setp.lt.s32 	%p389, %r1410, %r1411;
	selp.b32 	%r1412, %r1380, %r1385, %p389;
	selp.b32 	%r1413, %r1385, %r1380, %p389;
	mul.wide.s32 	%rd894, %r1389, 16;
	add.s64 	%rd895, %rd4, %rd894;
	ld.global.u32 	%r1414, [%rd895];
	mul.wide.s32 	%rd896, %r1384, 16;
	add.s64 	%rd897, %rd4, %rd896;
	ld.global.u32 	%r1415, [%rd897];
	setp.lt.s32 	%p390, %r1414, %r1415;
	selp.b32 	%r1416, %r1384, %r1389, %p390;
	selp.b32 	%r1417, %r1389, %r1384, %p390;
	mul.wide.s32 	%rd898, %r1357, 16;
	add.s64 	%rd899, %rd4, %rd898;
	ld.global.u32 	%r1418, [%rd899];
	mul.wide.s32 	%rd900, %r1388, 16;
	add.s64 	%rd901, %rd4, %rd900;
	ld.global.u32 	%r1419, [%rd901];
	setp.lt.s32 	%p391, %r1418, %r1419;
	selp.b32 	%r1420, %r1388, %r1357, %p391;
	selp.b32 	%r1421, %r1357, %r1388, %p391;
	mul.wide.s32 	%rd902, %r1393, 16;
	add.s64 	%rd903, %rd4, %rd902;
	ld.global.u32 	%r1422, [%rd903];
	mul.wide.s32 	%rd904, %r1361, 16;
	add.s64 	%rd905, %rd4, %rd904;
	ld.global.u32 	%r1423, [%rd905];
	setp.lt.s32 	%p392, %r1422, %r1423;
	selp.b32 	%r1424, %r1361, %r1393, %p392;
	selp.b32 	%r1425, %r1393, %r1361, %p392;
	mul.wide.s32 	%rd906, %r1397, 16;
	add.s64 	%rd907, %rd4, %rd906;
	ld.global.u32 	%r1426, [%rd907];
	mul.wide.s32 	%rd908, %r1392, 16;
	add.s64 	%rd909, %rd4, %rd908;
	ld.global.u32 	%r1427, [%rd909];
	setp.lt.s32 	%p393, %r1426, %r1427;
	selp.b32 	%r1428, %r1392, %r1397, %p393;
	selp.b32 	%r1429, %r1397, %r1392, %p393;
	mul.wide.s32 	%rd910, %r1401, 16;
	add.s64 	%rd911, %rd4, %rd910;
	ld.global.u32 	%r1430, [%rd911];
	mul.wide.s32 	%rd912, %r1396, 16;
	add.s64 	%rd913, %rd4, %rd912;
	ld.global.u32 	%r1431, [%rd913];
	setp.lt.s32 	%p394, %r1430, %r1431;
	selp.b32 	%r1432, %r1396, %r1401, %p394;
	selp.b32 	%r1433, %r1401, %r1396, %p394;
	mul.wide.s32 	%rd914, %r1405, 16;
	add.s64 	%rd915, %rd4, %rd914;
	ld.global.u32 	%r1434, [%rd915];
	mul.wide.s32 	%rd916, %r1400, 16;
	add.s64 	%rd917, %rd4, %rd916;
	ld.global.u32 	%r1435, [%rd917];
	setp.lt.s32 	%p395, %r1434, %r1435;
	selp.b32 	%r1436, %r1400, %r1405, %p395;
	selp.b32 	%r1437, %r1405, %r1400, %p395;
	mul.wide.s32 	%rd918, %r1409, 16;
	add.s64 	%rd919, %rd4, %rd918;
	ld.global.u32 	%r1438, [%rd919];
	mul.wide.s32 	%rd920, %r1404, 16;
	add.s64 	%rd921, %rd4, %rd920;
	ld.global.u32 	%r1439, [%rd921];
	setp.lt.s32 	%p396, %r1438, %r1439;
	selp.b32 	%r1440, %r1404, %r1409, %p396;
	selp.b32 	%r1441, %r1409, %r1404, %p396;
	mul.wide.s32 	%rd922, %r1413, 16;
	add.s64 	%rd923, %rd4, %rd922;
	ld.global.u32 	%r1442, [%rd923];
	mul.wide.s32 	%rd924, %r1408, 16;
	add.s64 	%rd925, %rd4, %rd924;
	ld.global.u32 	%r1443, [%rd925];
	setp.lt.s32 	%p397, %r1442, %r1443;
	selp.b32 	%r1444, %r1408, %r1413, %p397;
	selp.b32 	%r1445, %r1413, %r1408, %p397;
	mul.wide.s32 	%rd926, %r1417, 16;
	add.s64 	%rd927, %rd4, %rd926;
	ld.global.u32 	%r1446, [%rd927];
	mul.wide.s32 	%rd928, %r1412, 16;
	add.s64 	%rd929, %rd4, %rd928;
	ld.global.u32 	%r1447, [%rd929];
	setp.lt.s32 	%p398, %r1446, %r1447;
	selp.b32 	%r1448, %r1412, %r1417, %p398;
	selp.b32 	%r1449, %r1417, %r1412, %p398;
	mul.wide.s32 	%rd930, %r1421, 16;
	add.s64 	%rd931, %rd4, %rd930;
	ld.global.u32 	%r1450, [%rd931];
	mul.wide.s32 	%rd932, %r1416, 16;
	add.s64 	%rd933, %rd4, %rd932;
	ld.global.u32 	%r1451, [%rd933];
	setp.lt.s32 	%p399, %r1450, %r1451;
	selp.b32 	%r1452, %r1416, %r1421, %p399;
	selp.b32 	%r1453, %r1421, %r1416, %p399;
	mul.wide.s32 	%rd934, %r1429, 16;
	add.s64 	%rd935, %rd4, %rd934;
	ld.global.u32 	%r1454, [%rd935];
	mul.wide.s32 	%rd936, %r1424, 16;
	add.s64 	%rd937, %rd4, %rd936;
	ld.global.u32 	%r1455, [%rd937];
	setp.lt.s32 	%p400, %r1454, %r1455;
	selp.b32 	%r1456, %r1424, %r1429, %p400;
	selp.b32 	%r1457, %r1429, %r1424, %p400;
	mul.wide.s32 	%rd938, %r1433, 16;
	add.s64 	%rd939, %rd4, %rd938;
	ld.global.u32 	%r1458, [%rd939];
	mul.wide.s32 	%rd940, %r1428, 16;
	add.s64 	%rd941, %rd4, %rd940;
	ld.global.u32 	%r1459, [%rd941];
	setp.lt.s32 	%p401, %r1458, %r1459;
	selp.b32 	%r1460, %r1428, %r1433, %p401;
	selp.b32 	%r1461, %r1433, %r1428, %p401;
	mul.wide.s32 	%rd942, %r1437, 16;
	add.s64 	%rd943, %rd4, %rd942;
	ld.global.u32 	%r1462, [%rd943];
	mul.wide.s32 	%rd944, %r1432, 16;
	add.s64 	%rd945, %rd4, %rd944;
	ld.global.u32 	%r1463, [%rd945];
	setp.lt.s32 	%p402, %r1462, %r1463;
	selp.b32 	%r1464, %r1432, %r1437, %p402;
	selp.b32 	%r1465, %r1437, %r1432, %p402;
	mul.wide.s32 	%rd946, %r1441, 16;
	add.s64 	%rd947, %rd4, %rd946;
	ld.global.u32 	%r1466, [%rd947];
	mul.wide.s32 	%rd948, %r1436, 16;
	add.s64 	%rd949, %rd4, %rd948;
	ld.global.u32 	%r1467, [%rd949];
	setp.lt.s32 	%p403, %r1466, %r1467;
	selp.b32 	%r1468, %r1436, %r1441, %p403;
	selp.b32 	%r1469, %r1441, %r1436, %p403;
	mul.wide.s32 	%rd950, %r1445, 16;
	add.s64 	%rd951, %rd4, %rd950;
	ld.global.u32 	%r1470, [%rd951];
	mul.wide.s32 	%rd952, %r1440, 16;
	add.s64 	%rd953, %rd4, %rd952;
	ld.global.u32 	%r1471, [%rd953];
	setp.lt.s32 	%p404, %r1470, %r1471;
	selp.b32 	%r1472, %r1440, %r1445, %p404;
	selp.b32 	%r1473, %r1445, %r1440, %p404;
	mul.wide.s32 	%rd954, %r1449, 16;
	add.s64 	%rd955, %rd4, %rd954;
	ld.global.u32 	%r1474, [%rd955];
	mul.wide.s32 	%rd956, %r1444, 16;
	add.s64 	%rd957, %rd4, %rd956;
	ld.global.u32 	%r1475, [%rd957];
	setp.lt.s32 	%p405, %r1474, %r1475;
	selp.b32 	%r1476, %r1444, %r1449, %p405;
	selp.b32 	%r1477, %r1449, %r1444, %p405;
	mul.wide.s32 	%rd958, %r1453, 16;
	add.s64 	%rd959, %rd4, %rd958;
	ld.global.u32 	%r1478, [%rd959];
	mul.wide.s32 	%rd960, %r1448, 16;
	add.s64 	%rd961, %rd4, %rd960;
	ld.global.u32 	%r1479, [%rd961];
	setp.lt.s32 	%p406, %r1478, %r1479;
	selp.b32 	%r1480, %r1448, %r1453, %p406;
	selp.b32 	%r1481, %r1453, %r1448, %p406;
	mul.wide.s32 	%rd962, %r1420, 16;
	add.s64 	%rd963, %rd4, %rd962;
	ld.global.u32 	%r1482, [%rd963];
	mul.wide.s32 	%rd964, %r1452, 16;
	add.s64 	%rd965, %rd4, %rd964;
	ld.global.u32 	%r1483, [%rd965];
	setp.lt.s32 	%p407, %r1482, %r1483;
	selp.b32 	%r1484, %r1452, %r1420, %p407;
	selp.b32 	%r1485, %r1420, %r1452, %p407;
	mul.wide.s32 	%rd966, %r1457, 16;
	add.s64 	%rd967, %rd4, %rd966;
	ld.global.u32 	%r1486, [%rd967];
	mul.wide.s32 	%rd968, %r1425, 16;
	add.s64 	%rd969, %rd4, %rd968;
	ld.global.u32 	%r1487, [%rd969];
	setp.lt.s32 	%p408, %r1486, %r1487;
	selp.b32 	%r1488, %r1425, %r1457, %p408;
	selp.b32 	%r1489, %r1457, %r1425, %p408;
	mul.wide.s32 	%rd970, %r1461, 16;
	add.s64 	%rd971, %rd4, %rd970;
	ld.global.u32 	%r1490, [%rd971];
	mul.wide.s32 	%rd972, %r1456, 16;
	add.s64 	%rd973, %rd4, %rd972;
	ld.global.u32 	%r1491, [%rd973];
	setp.lt.s32 	%p409, %r1490, %r1491;
	selp.b32 	%r1492, %r1456, %r1461, %p409;
	selp.b32 	%r1493, %r1461, %r1456, %p409;
	mul.wide.s32 	%rd974, %r1465, 16;
	add.s64 	%rd975, %rd4, %rd974;
	ld.global.u32 	%r1494, [%rd975];
	mul.wide.s32 	%rd976, %r1460, 16;
	add.s64 	%rd977, %rd4, %rd976;
	ld.global.u32 	%r1495, [%rd977];
	setp.lt.s32 	%p410, %r1494, %r1495;
	selp.b32 	%r1496, %r1460, %r1465, %p410;
	selp.b32 	%r1497, %r1465, %r1460, %p410;
	mul.wide.s32 	%rd978, %r1469, 16;
	add.s64 	%rd979, %rd4, %rd978;
	ld.global.u32 	%r1498, [%rd979];
	mul.wide.s32 	%rd980, %r1464, 16;
	add.s64 	%rd981, %rd4, %rd980;
	ld.global.u32 	%r1499, [%rd981];
	setp.lt.s32 	%p411, %r1498, %r1499;
	selp.b32 	%r1500, %r1464, %r1469, %p411;
	selp.b32 	%r1501, %r1469, %r1464, %p411;
	mul.wide.s32 	%rd982, %r1473, 16;
	add.s64 	%rd983, %rd4, %rd982;
	ld.global.u32 	%r1502, [%rd983];
	mul.wide.s32 	%rd984, %r1468, 16;
	add.s64 	%rd985, %rd4, %rd984;
	ld.global.u32 	%r1503, [%rd985];
	setp.lt.s32 	%p412, %r1502, %r1503;
	selp.b32 	%r1504, %r1468, %r1473, %p412;
	selp.b32 	%r1505, %r1473, %r1468, %p412;
	mul.wide.s32 	%rd986, %r1477, 16;
	add.s64 	%rd987, %rd4, %rd986;
	ld.global.u32 	%r1506, [%rd987];
	mul.wide.s32 	%rd988, %r1472, 16;
	add.s64 	%rd989, %rd4, %rd988;
	ld.global.u32 	%r1507, [%rd989];
	setp.lt.s32 	%p413, %r1506, %r1507;
	selp.b32 	%r1508, %r1472, %r1477, %p413;
	selp.b32 	%r1509, %r1477, %r1472, %p413;
	mul.wide.s32 	%rd990, %r1481, 16;
	add.s64 	%rd991, %rd4, %rd990;
	ld.global.u32 	%r1510, [%rd991];
	mul.wide.s32 	%rd992, %r1476, 16;
	add.s64 	%rd993, %rd4, %rd992;
	ld.global.u32 	%r1511, [%rd993];
	setp.lt.s32 	%p414, %r1510, %r1511;
	selp.b32 	%r1512, %r1476, %r1481, %p414;
	selp.b32 	%r1513, %r1481, %r1476, %p414;
	mul.wide.s32 	%rd994, %r1485, 16;
	add.s64 	%rd995, %rd4, %rd994;
	ld.global.u32 	%r1514, [%rd995];
	mul.wide.s32 	%rd996, %r1480, 16;
	add.s64 	%rd997, %rd4, %rd996;
	ld.global.u32 	%r1515, [%rd997];
	setp.lt.s32 	%p415, %r1514, %r1515;
	selp.b32 	%r1516, %r1480, %r1485, %p415;
	selp.b32 	%r1517, %r1485, %r1480, %p415;
	mul.wide.s32 	%rd998, %r1493, 16;
	add.s64 	%rd999, %rd4, %rd998;
	ld.global.u32 	%r1518, [%rd999];
	mul.wide.s32 	%rd1000, %r1488, 16;
	add.s64 	%rd1001, %rd4, %rd1000;
	ld.global.u32 	%r1519, [%rd1001];
	setp.lt.s32 	%p416, %r1518, %r1519;
	selp.b32 	%r1520, %r1488, %r1493, %p416;
	selp.b32 	%r1521, %r1493, %r1488, %p416;
	mul.wide.s32 	%rd1002, %r1497, 16;
	add.s64 	%rd1003, %rd4, %rd1002;
	ld.global.u32 	%r1522, [%rd1003];
	mul.wide.s32 	%rd1004, %r1492, 16;
	add.s64 	%rd1005, %rd4, %rd1004;
	ld.global.u32 	%r1523, [%rd1005];
	setp.lt.s32 	%p417, %r1522, %r1523;
	selp.b32 	%r1524, %r1492, %r1497, %p417;
	selp.b32 	%r1525, %r1497, %r1492, %p417;
	mul.wide.s32 	%rd1006, %r1501, 16;
	add.s64 	%rd1007, %rd4, %rd1006;
	ld.global.u32 	%r1526, [%rd1007];
	mul.wide.s32 	%rd1008, %r1496, 16;
	add.s64 	%rd1009, %rd4, %rd1008;
	ld.global.u32 	%r1527, [%rd1009];
	setp.lt.s32 	%p418, %r1526, %r1527;
	selp.b32 	%r1528, %r1496, %r1501, %p418;
	selp.b32 	%r1529, %r1501, %r1496, %p418;
	mul.wide.s32 	%rd1010, %r1505, 16;
	add.s64 	%rd1011, %rd4, %rd1010;
	ld.global.u32 	%r1530, [%rd1011];
	mul.wide.s32 	%rd1012, %r1500, 16;
	add.s64 	%rd1013, %rd4, %rd1012;
	ld.global.u32 	%r1531, [%rd1013];
	setp.lt.s32 	%p419, %r1530, %r1531;
	selp.b32 	%r1532, %r1500, %r1505, %p419;
	selp.b32 	%r1533, %r1505, %r1500, %p419;
	mul.wide.s32 	%rd1014, %r1509, 16;
	add.s64 	%rd1015, %rd4, %rd1014;
	ld.global.u32 	%r1534, [%rd1015];
	mul.wide.s32 	%rd1016, %r1504, 16;
	add.s64 	%rd1017, %rd4, %rd1016;
	ld.global.u32 	%r1535, [%rd1017];
	setp.lt.s32 	%p420, %r1534, %r1535;
	selp.b32 	%r1536, %r1504, %r1509, %p420;
	selp.b32 	%r1537, %r1509, %r1504, %p420;
	mul.wide.s32 	%rd1018, %r1513, 16;
	add.s64 	%rd1019, %rd4, %rd1018;
	ld.global.u32 	%r1538, [%rd1019];
	mul.wide.s32 	%rd1020, %r1508, 16;
	add.s64 	%rd1021, %rd4, %rd1020;
	ld.global.u32 	%r1539, [%rd1021];
	setp.lt.s32 	%p421, %r1538, %r1539;
	selp.b32 	%r1540, %r1508, %r1513, %p421;
	selp.b32 	%r1541, %r1513, %r1508, %p421;
	mul.wide.s32 	%rd1022, %r1517, 16;
	add.s64 	%rd1023, %rd4, %rd1022;
	ld.global.u32 	%r1542, [%rd1023];
	mul.wide.s32 	%rd1024, %r1512, 16;
	add.s64 	%rd1025, %rd4, %rd1024;
	ld.global.u32 	%r1543, [%rd1025];
	setp.lt.s32 	%p422, %r1542, %r1543;
	selp.b32 	%r1544, %r1512, %r1517, %p422;
	selp.b32 	%r1545, %r1517, %r1512, %p422;
	mul.wide.s32 	%rd1026, %r1484, 16;
	add.s64 	%rd1027, %rd4, %rd1026;
	ld.global.u32 	%r1546, [%rd1027];
	mul.wide.s32 	%rd1028, %r1516, 16;
	add.s64 	%rd1029, %rd4, %rd1028;
	ld.global.u32 	%r1547, [%rd1029];
	setp.lt.s32 	%p423, %r1546, %r1547;
	selp.b32 	%r1548, %r1516, %r1484, %p423;
	selp.b32 	%r1549, %r1484, %r1516, %p423;
	mul.wide.s32 	%rd1030, %r1521, 16;
	add.s64 	%rd1031, %rd4, %rd1030;
	ld.global.u32 	%r1550, [%rd1031];
	mul.wide.s32 	%rd1032, %r1489, 16;
	add.s64 	%rd1033, %rd4, %rd1032;
	ld.global.u32 	%r1551, [%rd1033];
	setp.lt.s32 	%p424, %r1550, %r1551;
	selp.b32 	%r1552, %r1489, %r1521, %p424;
	selp.b32 	%r1553, %r1521, %r1489, %p424;
	mul.wide.s32 	%rd1034, %r1525, 16;
	add.s64 	%rd1035, %rd4, %rd1034;
	ld.global.u32 	%r1554, [%rd1035];
	mul.wide.s32 	%rd1036, %r1520, 16;
	add.s64 	%rd1037, %rd4, %rd1036;
	ld.global.u32 	%r1555, [%rd1037];
	setp.lt.s32 	%p425, %r1554, %r1555;
	selp.b32 	%r1556, %r1520, %r1525, %p425;
	selp.b32 	%r1557, %r1525, %r1520, %p425;
	mul.wide.s32 	%rd1038, %r1529, 16;
	add.s64 	%rd1039, %rd4, %rd1038;
	ld.global.u32 	%r1558, [%rd1039];
	mul.wide.s32 	%rd1040, %r1524, 16;
	add.s64 	%rd1041, %rd4, %rd1040;
	ld.global.u32 	%r1559, [%rd1041];
	setp.lt.s32 	%p426, %r1558, %r1559;
	selp.b32 	%r1560, %r1524, %r1529, %p426;
	selp.b32 	%r1561, %r1529, %r1524, %p426;
	mul.wide.s32 	%rd1042, %r1533, 16;
	add.s64 	%rd1043, %rd4, %rd1042;
	ld.global.u32 	%r1562, [%rd1043];
	mul.wide.s32 	%rd1044, %r1528, 16;
	add.s64 	%rd1045, %rd4, %rd1044;
	ld.global.u32 	%r1563, [%rd1045];
	setp.lt.s32 	%p427, %r1562, %r1563;
	selp.b32 	%r1564, %r1528, %r1533, %p427;
	selp.b32 	%r1565, %r1533, %r1528, %p427;
	mul.wide.s32 	%rd1046, %r1537, 16;
	add.s64 	%rd1047, %rd4, %rd1046;
	ld.global.u32 	%r1566, [%rd1047];
	mul.wide.s32 	%rd1048, %r1532, 16;
	add.s64 	%rd1049, %rd4, %rd1048;
	ld.global.u32 	%r1567, [%rd1049];
	setp.lt.s32 	%p428, %r1566, %r1567;
	selp.b32 	%r1568, %r1532, %r1537, %p428;
	selp.b32 	%r1569, %r1537, %r1532, %p428;
	mul.wide.s32 	%rd1050, %r1541, 16;
	add.s64 	%rd1051, %rd4, %rd1050;
	ld.global.u32 	%r1570, [%rd1051];
	mul.wide.s32 	%rd1052, %r1536, 16;
	add.s64 	%rd1053, %rd4, %rd1052;
	ld.global.u32 	%r1571, [%rd1053];
	setp.lt.s32 	%p429, %r1570, %r1571;
	selp.b32 	%r1572, %r1536, %r1541, %p429;
	selp.b32 	%r1573, %r1541, %r1536, %p429;
	mul.wide.s32 	%rd1054, %r1545, 16;
	add.s64 	%rd1055, %rd4, %rd1054;
	ld.global.u32 	%r1574, [%rd1055];
	mul.wide.s32 	%rd1056, %r1540, 16;
	add.s64 	%rd1057, %rd4, %rd1056;
	ld.global.u32 	%r1575, [%rd1057];
	setp.lt.s32 	%p430, %r1574, %r1575;
	selp.b32 	%r1576, %r1540, %r1545, %p430;
	selp.b32 	%r1577, %r1545, %r1540, %p430;
	mul.wide.s32 	%rd1058, %r1549, 16;
	add.s64 	%rd1059, %rd4, %rd1058;
	ld.global.u32 	%r1578, [%rd1059];
	mul.wide.s32 	%rd1060, %r1544, 16;
	add.s64 	%rd1061, %rd4, %rd1060;
	ld.global.u32 	%r1579, [%rd1061];
	setp.lt.s32 	%p431, %r1578, %r1579;
	selp.b32 	%r1580, %r1544, %r1549, %p431;
	selp.b32 	%r1581, %r1549, %r1544, %p431;
	mul.wide.s32 	%rd1062, %r1557, 16;
	add.s64 	%rd1063, %rd4, %rd1062;
	ld.global.u32 	%r1582, [%rd1063];
	mul.wide.s32 	%rd1064, %r1552, 16;
	add.s64 	%rd1065, %rd4, %rd1064;
	ld.global.u32 	%r1583, [%rd1065];
	setp.lt.s32 	%p432, %r1582, %r1583;
	selp.b32 	%r1584, %r1552, %r1557, %p432;
	selp.b32 	%r1585, %r1557, %r1552, %p432;
	mul.wide.s32 	%rd1066, %r1561, 16;
	add.s64 	%rd1067, %rd4, %rd1066;
	ld.global.u32 	%r1586, [%rd1067];
	mul.wide.s32 	%rd1068, %r1556, 16;
	add.s64 	%rd1069, %rd4, %rd1068;
	ld.global.u32 	%r1587, [%rd1069];
	setp.lt.s32 	%p433, %r1586, %r1587;
	selp.b32 	%r1588, %r1556, %r1561, %p433;
	selp.b32 	%r1589, %r1561, %r1556, %p433;
	mul.wide.s32 	%rd1070, %r1565, 16;
	add.s64 	%rd1071, %rd4, %rd1070;
	ld.global.u32 	%r1590, [%rd1071];
	mul.wide.s32 	%rd1072, %r1560, 16;
	add.s64 	%rd1073, %rd4, %rd1072;
	ld.global.u32 	%r1591, [%rd1073];
	setp.lt.s32 	%p434, %r1590, %r1591;
	selp.b32 	%r1592, %r1560, %r1565, %p434;
	selp.b32 	%r1593, %r1565, %r1560, %p434;
	mul.wide.s32 	%rd1074, %r1569, 16;
	add.s64 	%rd1075, %rd4, %rd1074;
	ld.global.u32 	%r1594, [%rd1075];
	mul.wide.s32 	%rd1076, %r1564, 16;
	add.s64 	%rd1077, %rd4, %rd1076;
	ld.global.u32 	%r1595, [%rd1077];
	setp.lt.s32 	%p435, %r1594, %r1595;
	selp.b32 	%r1596, %r1564, %r1569, %p435;
	selp.b32 	%r1597, %r1569, %r1564, %p435;
	mul.wide.s32 	%rd1078, %r1573, 16;
	add.s64 	%rd1079, %rd4, %rd1078;
	ld.global.u32 	%r1598, [%rd1079];
	mul.wide.s32 	%rd1080, %r1568, 16;
	add.s64 	%rd1081, %rd4, %rd1080;
	ld.global.u32 	%r1599, [%rd1081];
	setp.lt.s32 	%p436, %r1598, %r1599;
	selp.b32 	%r1600, %r1568, %r1573, %p436;
	selp.b32 	%r1601, %r1573, %r1568, %p436;
	mul.wide.s32 	%rd1082, %r1577, 16;
	add.s64 	%rd1083, %rd4, %rd1082;
	ld.global.u32 	%r1602, [%rd1083];
	mul.wide.s32 	%rd1084, %r1572, 16;
	add.s64 	%rd1085, %rd4, %rd1084;
	ld.global.u32 	%r1603, [%rd1085];
	setp.lt.s32 	%p437, %r1602, %r1603;
	selp.b32 	%r1604, %r1572, %r1577, %p437;
	selp.b32 	%r1605, %r1577, %r1572, %p437;
	mul.wide.s32 	%rd1086, %r1581, 16;
	add.s64 	%rd1087, %rd4, %rd1086;
	ld.global.u32 	%r1606, [%rd1087];
	mul.wide.s32 	%rd1088, %r1576, 16;
	add.s64 	%rd1089, %rd4, %rd1088;
	ld.global.u32 	%r1607, [%rd1089];
	setp.lt.s32 	%p438, %r1606, %r1607;
	selp.b32 	%r1608, %r1576, %r1581, %p438;
	selp.b32 	%r1609, %r1581, %r1576, %p438;
	mul.wide.s32 	%rd1090, %r1548, 16;
	add.s64 	%rd1091, %rd4, %rd1090;
	ld.global.u32 	%r1610, [%rd1091];
	mul.wide.s32 	%rd1092, %r1580, 16;
	add.s64 	%rd1093, %rd4, %rd1092;
	ld.global.u32 	%r1611, [%rd1093];
	setp.lt.s32 	%p439, %r1610, %r1611;
	selp.b32 	%r1612, %r1580, %r1548, %p439;
	selp.b32 	%r1613, %r1548, %r1580, %p439;
	mul.wide.s32 	%rd1094, %r1585, 16;
	add.s64 	%rd1095, %rd4, %rd1094;
	ld.global.u32 	%r1614, [%rd1095];
	mul.wide.s32 	%rd1096, %r1553, 16;
	add.s64 	%rd1097, %rd4, %rd1096;
	ld.global.u32 	%r1615, [%rd1097];
	setp.lt.s32 	%p440, %r1614, %r1615;
	selp.b32 	%r1616, %r1553, %r1585, %p440;
	selp.b32 	%r1617, %r1585, %r1553, %p440;
	mul.wide.s32 	%rd1098, %r1589, 16;
	add.s64 	%rd1099, %rd4, %rd1098;
	ld.global.u32 	%r1618, [%rd1099];
	mul.wide.s32 	%rd1100, %r1584, 16;
	add.s64 	%rd1101, %rd4, %rd1100;
	ld.global.u32 	%r1619, [%rd1101];
	setp.lt.s32 	%p441, %r1618, %r1619;
	selp.b32 	%r1620, %r1584, %r1589, %p441;
	selp.b32 	%r1621, %r1589, %r1584, %p441;
	mul.wide.s32 	%rd1102, %r1593, 16;
	add.s64 	%rd1103, %rd4, %rd1102;
	ld.global.u32 	%r1622, [%rd1103];
	mul.wide.s32 	%rd1104, %r1588, 16;
	add.s64 	%rd1105, %rd4, %rd1104;
	ld.global.u32 	%r1623, [%rd1105];
	setp.lt.s32 	%p442, %r1622, %r1623;
	selp.b32 	%r1624, %r1588, %r1593, %p442;
	selp.b32 	%r1625, %r1593, %r1588, %p442;
	mul.wide.s32 	%rd1106, %r1597, 16;
	add.s64 	%rd1107, %rd4, %rd1106;
	ld.global.u32 	%r1626, [%rd1107];
	mul.wide.s32 	%rd1108, %r1592, 16;
	add.s64 	%rd1109, %rd4, %rd1108;
	ld.global.u32 	%r1627, [%rd1109];
	setp.lt.s32 	%p443, %r1626, %r1627;
	selp.b32 	%r1628, %r1592, %r1597, %p443;
	selp.b32 	%r1629, %r1597, %r1592, %p443;
	mul.wide.s32 	%rd1110, %r1601, 16;
	add.s64 	%rd1111, %rd4, %rd1110;
	ld.global.u32 	%r1630, [%rd1111];
	mul.wide.s32 	%rd1112, %r1596, 16;
	add.s64 	%rd1113, %rd4, %rd1112;
	ld.global.u32 	%r1631, [%rd1113];
	setp.lt.s32 	%p444, %r1630, %r1631;
	selp.b32 	%r1632, %r1596, %r1601, %p444;
	selp.b32 	%r1633, %r1601, %r1596, %p444;
	mul.wide.s32 	%rd1114, %r1605, 16;
	add.s64 	%rd1115, %rd4, %rd1114;
	ld.global.u32 	%r1634, [%rd1115];
	mul.wide.s32 	%rd1116, %r1600, 16;
	add.s64 	%rd1117, %rd4, %rd1116;
	ld.global.u32 	%r1635, [%rd1117];
	setp.lt.s32 	%p445, %r1634, %r1635;
	selp.b32 	%r1636, %r1600, %r1605, %p445;
	selp.b32 	%r1637, %r1605, %r1600, %p445;
	mul.wide.s32 	%rd1118, %r1609, 16;
	add.s64 	%rd1119, %rd4, %rd1118;
	ld.global.u32 	%r1638, [%rd1119];
	mul.wide.s32 	%rd1120, %r1604, 16;
	add.s64 	%rd1121, %rd4, %rd1120;
	ld.global.u32 	%r1639, [%rd1121];
	setp.lt.s32 	%p446, %r1638, %r1639;
	selp.b32 	%r1640, %r1604, %r1609, %p446;
	selp.b32 	%r1641, %r1609, %r1604, %p446;
	mul.wide.s32 	%rd1122, %r1613, 16;
	add.s64 	%rd1123, %rd4, %rd1122;
	ld.global.u32 	%r1642, [%rd1123];
	mul.wide.s32 	%rd1124, %r1608, 16;
	add.s64 	%rd1125, %rd4, %rd1124;
	ld.global.u32 	%r1643, [%rd1125];
	setp.lt.s32 	%p447, %r1642, %r1643;
	selp.b32 	%r1644, %r1608, %r1613, %p447;
	selp.b32 	%r1645, %r1613, %r1608, %p447;
	mul.wide.s32 	%rd1126, %r1621, 16;
	add.s64 	%rd1127, %rd4, %rd1126;
	ld.global.u32 	%r1646, [%rd1127];
	mul.wide.s32 	%rd1128, %r1616, 16;
	add.s64 	%rd1129, %rd4, %rd1128;
	ld.global.u32 	%r1647, [%rd1129];
	setp.lt.s32 	%p448, %r1646, %r1647;
	selp.b32 	%r1648, %r1616, %r1621, %p448;
	selp.b32 	%r1649, %r1621, %r1616, %p448;
	mul.wide.s32 	%rd1130, %r1625, 16;
	add.s64 	%rd1131, %rd4, %rd1130;
	ld.global.u32 	%r1650, [%rd1131];
	mul.wide.s32 	%rd1132, %r1620, 16;
	add.s64 	%rd1133, %rd4, %rd1132;
	ld.global.u32 	%r1651, [%rd1133];
	setp.lt.s32 	%p449, %r1650, %r1651;
	selp.b32 	%r1652, %r1620, %r1625, %p449;
	selp.b32 	%r1653, %r1625, %r1620, %p449;
	mul.wide.s32 	%rd1134, %r1629, 16;
	add.s64 	%rd1135, %rd4, %rd1134;
	ld.global.u32 	%r1654, [%rd1135];
	mul.wide.s32 	%rd1136, %r1624, 16;
	add.s64 	%rd1137, %rd4, %rd1136;
	ld.global.u32 	%r1655, [%rd1137];
	setp.lt.s32 	%p450, %r1654, %r1655;
	selp.b32 	%r1656, %r1624, %r1629, %p450;
	selp.b32 	%r1657, %r1629, %r1624, %p450;
	mul.wide.s32 	%rd1138, %r1633, 16;
	add.s64 	%rd1139, %rd4, %rd1138;
	ld.global.u32 	%r1658, [%rd1139];
	mul.wide.s32 	%rd1140, %r1628, 16;
	add.s64 	%rd1141, %rd4, %rd1140;
	ld.global.u32 	%r1659, [%rd1141];
	setp.lt.s32 	%p451, %r1658, %r1659;
	selp.b32 	%r1660, %r1628, %r1633, %p451;
	selp.b32 	%r1661, %r1633, %r1628, %p451;
	mul.wide.s32 	%rd1142, %r1637, 16;
	add.s64 	%rd1143, %rd4, %rd1142;
	ld.global.u32 	%r1662, [%rd1143];
	mul.wide.s32 	%rd1144, %r1632, 16;
	add.s64 	%rd1145, %rd4, %rd1144;
	ld.global.u32 	%r1663, [%rd1145];
	setp.lt.s32 	%p452, %r1662, %r1663;
	selp.b32 	%r1664, %r1632, %r1637, %p452;
	selp.b32 	%r1665, %r1637, %r1632, %p452;
	mul.wide.s32 	%rd1146, %r1641, 16;
	add.s64 	%rd1147, %rd4, %rd1146;
	ld.global.u32 	%r1666, [%rd1147];
	mul.wide.s32 	%rd1148, %r1636, 16;
	add.s64 	%rd1149, %rd4, %rd1148;
	ld.global.u32 	%r1667, [%rd1149];
	setp.lt.s32 	%p453, %r1666, %r1667;
	selp.b32 	%r1668, %r1636, %r1641, %p453;
	selp.b32 	%r1669, %r1641, %r1636, %p453;
	mul.wide.s32 	%rd1150, %r1645, 16;
	add.s64 	%rd1151, %rd4, %rd1150;
	ld.global.u32 	%r1670, [%rd1151];
	mul.wide.s32 	%rd1152, %r1640, 16;
	add.s64 	%rd1153, %rd4, %rd1152;
	ld.global.u32 	%r1671, [%rd1153];
	setp.lt.s32 	%p454, %r1670, %r1671;
	selp.b32 	%r1672, %r1640, %r1645, %p454;
	selp.b32 	%r1673, %r1645, %r1640, %p454;
	mul.wide.s32 	%rd1154, %r1612, 16;
	add.s64 	%rd1155, %rd4, %rd1154;
	ld.global.u32 	%r1674, [%rd1155];
	mul.wide.s32 	%rd1156, %r1644, 16;
	add.s64 	%rd1157, %rd4, %rd1156;
	ld.global.u32 	%r1675, [%rd1157];
	setp.lt.s32 	%p455, %r1674, %r1675;
	selp.b32 	%r1676, %r1644, %r1612, %p455;
	selp.b32 	%r1677, %r1612, %r1644, %p455;
	mul.wide.s32 	%rd1158, %r1649, 16;
	add.s64 	%rd1159, %rd4, %rd1158;
	ld.global.u32 	%r1678, [%rd1159];
	mul.wide.s32 	%rd1160, %r1617, 16;
	add.s64 	%rd1161, %rd4, %rd1160;
	ld.global.u32 	%r1679, [%rd1161];
	setp.lt.s32 	%p456, %r1678, %r1679;
	selp.b32 	%r1680, %r1617, %r1649, %p456;
	selp.b32 	%r1681, %r1649, %r1617, %p456;
	mul.wide.s32 	%rd1162, %r1653, 16;
	add.s64 	%rd1163, %rd4, %rd1162;
	ld.global.u32 	%r1682, [%rd1163];
	mul.wide.s32 	%rd1164, %r1648, 16;
	add.s64 	%rd1165, %rd4, %rd1164;
	ld.global.u32 	%r1683, [%rd1165];
	setp.lt.s32 	%p457, %r1682, %r1683;
	selp.b32 	%r1684, %r1648, %r1653, %p457;
	selp.b32 	%r1685, %r1653, %r1648, %p457;
	mul.wide.s32 	%rd1166, %r1657, 16;
	add.s64 	%rd1167, %rd4, %rd1166;
	ld.global.u32 	%r1686, [%rd1167];
	mul.wide.s32 	%rd1168, %r1652, 16;
	add.s64 	%rd1169, %rd4, %rd1168;
	ld.global.u32 	%r1687, [%rd1169];
	setp.lt.s32 	%p458, %r1686, %r1687;
	selp.b32 	%r1688, %r1652, %r1657, %p458;
	selp.b32 	%r1689, %r1657, %r1652, %p458;
	mul.wide.s32 	%rd1170, %r1661, 16;
	add.s64 	%rd1171, %rd4, %rd1170;
	ld.global.u32 	%r1690, [%rd1171];
	mul.wide.s32 	%rd1172, %r1656, 16;
	add.s64 	%rd1173, %rd4, %rd1172;
	ld.global.u32 	%r1691, [%rd1173];
	setp.lt.s32 	%p459, %r1690, %r1691;
	selp.b32 	%r1692, %r1656, %r1661, %p459;
	selp.b32 	%r1693, %r1661, %r1656, %p459;
	mul.wide.s32 	%rd1174, %r1665, 16;
	add.s64 	%rd1175, %rd4, %rd1174;
	ld.global.u32 	%r1694, [%rd1175];
	mul.wide.s32 	%rd1176, %r1660, 16;
	add.s64 	%rd1177, %rd4, %rd1176;
	ld.global.u32 	%r1695, [%rd1177];
	setp.lt.s32 	%p460, %r1694, %r1695;
	selp.b32 	%r1696, %r1660, %r1665, %p460;
	selp.b32 	%r1697, %r1665, %r1660, %p460;
	mul.wide.s32 	%rd1178, %r1669, 16;
	add.s64 	%rd1179, %rd4, %rd1178;
	ld.global.u32 	%r1698, [%rd1179];
	mul.wide.s32 	%rd1180, %r1664, 16;
	add.s64 	%rd1181, %rd4, %rd1180;
	ld.global.u32 	%r1699, [%rd1181];
	setp.lt.s32 	%p461, %r1698, %r1699;
	selp.b32 	%r1700, %r1664, %r1669, %p461;
	selp.b32 	%r1701, %r1669, %r1664, %p461;
	mul.wide.s32 	%rd1182, %r1673, 16;
	add.s64 	%rd1183, %rd4, %rd1182;
	ld.global.u32 	%r1702, [%rd1183];
	mul.wide.s32 	%rd1184, %r1668, 16;
	add.s64 	%rd1185, %rd4, %rd1184;
	ld.global.u32 	%r1703, [%rd1185];
	setp.lt.s32 	%p462, %r1702, %r1703;
	selp.b32 	%r1704, %r1668, %r1673, %p462;
	selp.b32 	%r1705, %r1673, %r1668, %p462;
	mul.wide.s32 	%rd1186, %r1677, 16;
	add.s64 	%rd1187, %rd4, %rd1186;
	ld.global.u32 	%r1706, [%rd1187];
	mul.wide.s32 	%rd1188, %r1672, 16;
	add.s64 	%rd1189, %rd4, %rd1188;
	ld.global.u32 	%r1707, [%rd1189];
	setp.lt.s32 	%p463, %r1706, %r1707;
	selp.b32 	%r1708, %r1672, %r1677, %p463;
	selp.b32 	%r1709, %r1677, %r1672, %p463;
	mul.wide.s32 	%rd1190, %r1685, 16;
	add.s64 	%rd1191, %rd4, %rd1190;
	ld.global.u32 	%r1710, [%rd1191];
	mul.wide.s32 	%rd1192, %r1680, 16;
	add.s64 	%rd1193, %rd4, %rd1192;
	ld.global.u32 	%r1711, [%rd1193];
	setp.lt.s32 	%p464, %r1710, %r1711;
	selp.b32 	%r1712, %r1680, %r1685, %p464;
	selp.b32 	%r1713, %r1685, %r1680, %p464;
	mul.wide.s32 	%rd1194, %r1689, 16;
	add.s64 	%rd1195, %rd4, %rd1194;
	ld.global.u32 	%r1714, [%rd1195];
	mul.wide.s32 	%rd1196, %r1684, 16;
	add.s64 	%rd1197, %rd4, %rd1196;
	ld.global.u32 	%r1715, [%rd1197];
	setp.lt.s32 	%p465, %r1714, %r1715;
	selp.b32 	%r1716, %r1684, %r1689, %p465;
	selp.b32 	%r1717, %r1689, %r1684, %p465;
	mul.wide.s32 	%rd1198, %r1693, 16;
	add.s64 	%rd1199, %rd4, %rd1198;
	ld.global.u32 	%r1718, [%rd1199];
	mul.wide.s32 	%rd1200, %r1688, 16;
	add.s64 	%rd1201, %rd4, %rd1200;
	ld.global.u32 	%r1719, [%rd1201];
	setp.lt.s32 	%p466, %r1718, %r1719;
	selp.b32 	%r1720, %r1688, %r1693, %p466;
	selp.b32 	%r1721, %r1693, %r1688, %p466;
	mul.wide.s32 	%rd1202, %r1697, 16;
	add.s64 	%rd1203, %rd4, %rd1202;
	ld.global.u32 	%r1722, [%rd1203];
	mul.wide.s32 	%rd1204, %r1692, 16;
	add.s64 	%rd1205, %rd4, %rd1204;
	ld.global.u32 	%r1723, [%rd1205];
	setp.lt.s32 	%p467, %r1722, %r1723;
	selp.b32 	%r1724, %r1692, %r1697, %p467;
	selp.b32 	%r1725, %r1697, %r1692, %p467;
	mul.wide.s32 	%rd1206, %r1701, 16;
	add.s64 	%rd1207, %rd4, %rd1206;
	ld.global.u32 	%r1726, [%rd1207];
	mul.wide.s32 	%rd1208, %r1696, 16;
	add.s64 	%rd1209, %rd4, %rd1208;
	ld.global.u32 	%r1727, [%rd1209];
	setp.lt.s32 	%p468, %r1726, %r1727;
	selp.b32 	%r1728, %r1696, %r1701, %p468;
	selp.b32 	%r1729, %r1701, %r1696, %p468;
	mul.wide.s32 	%rd1210, %r1705, 16;
	add.s64 	%rd1211, %rd4, %rd1210;
	ld.global.u32 	%r1730, [%rd1211];
	mul.wide.s32 	%rd1212, %r1700, 16;
	add.s64 	%rd1213, %rd4, %rd1212;
	ld.global.u32 	%r1731, [%rd1213];
	setp.lt.s32 	%p469, %r1730, %r1731;
	selp.b32 	%r1732, %r1700, %r1705, %p469;
	selp.b32 	%r1733, %r1705, %r1700, %p469;
	mul.wide.s32 	%rd1214, %r1709, 16;
	add.s64 	%rd1215, %rd4, %rd1214;
	ld.global.u32 	%r1734, [%rd1215];
	mul.wide.s32 	%rd1216, %r1704, 16;
	add.s64 	%rd1217, %rd4, %rd1216;
	ld.global.u32 	%r1735, [%rd1217];
	setp.lt.s32 	%p470, %r1734, %r1735;
	selp.b32 	%r1736, %r1704, %r1709, %p470;
	selp.b32 	%r1737, %r1709, %r1704, %p470;
	mul.wide.s32 	%rd1218, %r1676, 16;
	add.s64 	%rd1219, %rd4, %rd1218;
	ld.global.u32 	%r1738, [%rd1219];
	mul.wide.s32 	%rd1220, %r1708, 16;
	add.s64 	%rd1221, %rd4, %rd1220;
	ld.global.u32 	%r1739, [%rd1221];
	setp.lt.s32 	%p471, %r1738, %r1739;
	selp.b32 	%r1740, %r1708, %r1676, %p471;
	selp.b32 	%r1741, %r1676, %r1708, %p471;
	mul.wide.s32 	%rd1222, %r1713, 16;
	add.s64 	%rd1223, %rd4, %rd1222;
	ld.global.u32 	%r1742, [%rd1223];
	mul.wide.s32 	%rd1224, %r1681, 16;
	add.s64 	%rd1225, %rd4, %rd1224;
	ld.global.u32 	%r1743, [%rd1225];
	setp.lt.s32 	%p472, %r1742, %r1743;
	selp.b32 	%r1744, %r1681, %r1713, %p472;
	selp.b32 	%r1745, %r1713, %r1681, %p472;
	mul.wide.s32 	%rd1226, %r1717, 16;
	add.s64 	%rd1227, %rd4, %rd1226;
	ld.global.u32 	%r1746, [%rd1227];
	mul.wide.s32 	%rd1228, %r1712, 16;
	add.s64 	%rd1229, %rd4, %rd1228;
	ld.global.u32 	%r1747, [%rd1229];
	setp.lt.s32 	%p473, %r1746, %r1747;
	selp.b32 	%r1748, %r1712, %r1717, %p473;
	selp.b32 	%r1749, %r1717, %r1712, %p473;
	mul.wide.s32 	%rd1230, %r1721, 16;
	add.s64 	%rd1231, %rd4, %rd1230;
	ld.global.u32 	%r1750, [%rd1231];
	mul.wide.s32 	%rd1232, %r1716, 16;
	add.s64 	%rd1233, %rd4, %rd1232;
	ld.global.u32 	%r1751, [%rd1233];
	setp.lt.s32 	%p474, %r1750, %r1751;
	selp.b32 	%r1752, %r1716, %r1721, %p474;
	selp.b32 	%r1753, %r1721, %r1716, %p474;
	mul.wide.s32 	%rd1234, %r1725, 16;
	add.s64 	%rd1235, %rd4, %rd1234;
	ld.global.u32 	%r1754, [%rd1235];
	mul.wide.s32 	%rd1236, %r1720, 16;
	add.s64 	%rd1237, %rd4, %rd1236;
	ld.global.u32 	%r1755, [%rd1237];
	setp.lt.s32 	%p475, %r1754, %r1755;
	selp.b32 	%r1756, %r1720, %r1725, %p475;
	selp.b32 	%r1757, %r1725, %r1720, %p475;
	mul.wide.s32 	%rd1238, %r1729, 16;
	add.s64 	%rd1239, %rd4, %rd1238;
	ld.global.u32 	%r1758, [%rd1239];
	mul.wide.s32 	%rd1240, %r1724, 16;
	add.s64 	%rd1241, %rd4, %rd1240;
	ld.global.u32 	%r1759, [%rd1241];
	setp.lt.s32 	%p476, %r1758, %r1759;
	selp.b32 	%r1760, %r1724, %r1729, %p476;
	selp.b32 	%r1761, %r1729, %r1724, %p476;
	mul.wide.s32 	%rd1242, %r1733, 16;
	add.s64 	%rd1243, %rd4, %rd1242;
	ld.global.u32 	%r1762, [%rd1243];
	mul.wide.s32 	%rd1244, %r1728, 16;
	add.s64 	%rd1245, %rd4, %rd1244;
	ld.global.u32 	%r1763, [%rd1245];
	setp.lt.s32 	%p477, %r1762, %r1763;
	selp.b32 	%r1764, %r1728, %r1733, %p477;
	selp.b32 	%r1765, %r1733, %r1728, %p477;
	mul.wide.s32 	%rd1246, %r1737, 16;
	add.s64 	%rd1247, %rd4, %rd1246;
	ld.global.u32 	%r1766, [%rd1247];
	mul.wide.s32 	%rd1248, %r1732, 16;
	add.s64 	%rd1249, %rd4, %rd1248;
	ld.global.u32 	%r1767, [%rd1249];
	setp.lt.s32 	%p478, %r1766, %r1767;
	selp.b32 	%r1768, %r1732, %r1737, %p478;
	selp.b32 	%r1769, %r1737, %r1732, %p478;
	mul.wide.s32 	%rd1250, %r1741, 16;
	add.s64 	%rd1251, %rd4, %rd1250;
	ld.global.u32 	%r1770, [%rd1251];
	mul.wide.s32 	%rd1252, %r1736, 16;
	add.s64 	%rd1253, %rd4, %rd1252;
	ld.global.u32 	%r1771, [%rd1253];
	setp.lt.s32 	%p479, %r1770, %r1771;
	selp.b32 	%r1772, %r1736, %r1741, %p479;
	selp.b32 	%r1773, %r1741, %r1736, %p479;
	mul.wide.s32 	%rd1254, %r1749, 16;
	add.s64 	%rd1255, %rd4, %rd1254;
	ld.global.u32 	%r1774, [%rd1255];
	mul.wide.s32 	%rd1256, %r1744, 16;
	add.s64 	%rd1257, %rd4, %rd1256;
	ld.global.u32 	%r1775, [%rd1257];
	setp.lt.s32 	%p480, %r1774, %r1775;
	selp.b32 	%r1776, %r1744, %r1749, %p480;
	selp.b32 	%r1777, %r1749, %r1744, %p480;
	mul.wide.s32 	%rd1258, %r1753, 16;
	add.s64 	%rd1259, %rd4, %rd1258;
	ld.global.u32 	%r1778, [%rd1259];
	mul.wide.s32 	%rd1260, %r1748, 16;
	add.s64 	%rd1261, %rd4, %rd1260;
	ld.global.u32 	%r1779, [%rd1261];
	setp.lt.s32 	%p481, %r1778, %r1779;
	selp.b32 	%r1780, %r1748, %r1753, %p481;
	selp.b32 	%r1781, %r1753, %r1748, %p481;
	mul.wide.s32 	%rd1262, %r1757, 16;
	add.s64 	%rd1263, %rd4, %rd1262;
	ld.global.u32 	%r1782, [%rd1263];
	mul.wide.s32 	%rd1264, %r1752, 16;
	add.s64 	%rd1265, %rd4, %rd1264;
	ld.global.u32 	%r1783, [%rd1265];
	setp.lt.s32 	%p482, %r1782, %r1783;
	selp.b32 	%r1784, %r1752, %r1757, %p482;
	selp.b32 	%r1785, %r1757, %r1752, %p482;
	mul.wide.s32 	%rd1266, %r1761, 16;
	add.s64 	%rd1267, %rd4, %rd1266;
	ld.global.u32 	%r1786, [%rd1267];
	mul.wide.s32 	%rd1268, %r1756, 16;
	add.s64 	%rd1269, %rd4, %rd1268;
	ld.global.u32 	%r1787, [%rd1269];
	setp.lt.s32 	%p483, %r1786, %r1787;
	selp.b32 	%r1788, %r1756, %r1761, %p483;
	selp.b32 	%r1789, %r1761, %r1756, %p483;
	mul.wide.s32 	%rd1270, %r1765, 16;
	add.s64 	%rd1271, %rd4, %rd1270;
	ld.global.u32 	%r1790, [%rd1271];
	mul.wide.s32 	%rd1272, %r1760, 16;
	add.s64 	%rd1273, %rd4, %rd1272;
	ld.global.u32 	%r1791, [%rd1273];
	setp.lt.s32 	%p484, %r1790, %r1791;
	selp.b32 	%r1792, %r1760, %r1765, %p484;
	selp.b32 	%r1793, %r1765, %r1760, %p484;
	mul.wide.s32 	%rd1274, %r1769, 16;
	add.s64 	%rd1275, %rd4, %rd1274;
	ld.global.u32 	%r1794, [%rd1275];
	mul.wide.s32 	%rd1276, %r1764, 16;
	add.s64 	%rd1277, %rd4, %rd1276;
	ld.global.u32 	%r1795, [%rd1277];
	setp.lt.s32 	%p485, %r1794, %r1795;
	selp.b32 	%r1796, %r1764, %r1769, %p485;
	selp.b32 	%r1797, %r1769, %r1764, %p485;
	mul.wide.s32 	%rd1278, %r1773, 16;
	add.s64 	%rd1279, %rd4, %rd1278;
	ld.global.u32 	%r1798, [%rd1279];
	mul.wide.s32 	%rd1280, %r1768, 16;
	add.s64 	%rd1281, %rd4, %rd1280;
	ld.global.u32 	%r1799, [%rd1281];
	setp.lt.s32 	%p486, %r1798, %r1799;
	selp.b32 	%r1800, %r1768, %r1773, %p486;
	selp.b32 	%r1801, %r1773, %r1768, %p486;
	mul.wide.s32 	%rd1282, %r1740, 16;
	add.s64 	%rd1283, %rd4, %rd1282;
	ld.global.u32 	%r1802, [%rd1283];
	mul.wide.s32 	%rd1284, %r1772, 16;
	add.s64 	%rd1285, %rd4, %rd1284;
	ld.global.u32 	%r1803, [%rd1285];
	setp.lt.s32 	%p487, %r1802, %r1803;
	selp.b32 	%r1804, %r1772, %r1740, %p487;
	selp.b32 	%r1805, %r1740, %r1772, %p487;
	mul.wide.s32 	%rd1286, %r1777, 16;
	add.s64 	%rd1287, %rd4, %rd1286;
	ld.global.u32 	%r1806, [%rd1287];
	mul.wide.s32 	%rd1288, %r1745, 16;
	add.s64 	%rd1289, %rd4, %rd1288;
	ld.global.u32 	%r1807, [%rd1289];
	setp.lt.s32 	%p488, %r1806, %r1807;
	selp.b32 	%r1808, %r1745, %r1777, %p488;
	selp.b32 	%r1809, %r1777, %r1745, %p488;
	mul.wide.s32 	%rd1290, %r1781, 16;
	add.s64 	%rd1291, %rd4, %rd1290;
	ld.global.u32 	%r1810, [%rd1291];
	mul.wide.s32 	%rd1292, %r1776, 16;
	add.s64 	%rd1293, %rd4, %rd1292;
	ld.global.u32 	%r1811, [%rd1293];
	setp.lt.s32 	%p489, %r1810, %r1811;
	selp.b32 	%r1812, %r1776, %r1781, %p489;
	selp.b32 	%r1813, %r1781, %r1776, %p489;
	mul.wide.s32 	%rd1294, %r1785, 16;
	add.s64 	%rd1295, %rd4, %rd1294;
	ld.global.u32 	%r1814, [%rd1295];
	mul.wide.s32 	%rd1296, %r1780, 16;
	add.s64 	%rd1297, %rd4, %rd1296;
	ld.global.u32 	%r1815, [%rd1297];
	setp.lt.s32 	%p490, %r1814, %r1815;
	selp.b32 	%r1816, %r1780, %r1785, %p490;
	selp.b32 	%r1817, %r1785, %r1780, %p490;
	mul.wide.s32 	%rd1298, %r1789, 16;
	add.s64 	%rd1299, %rd4, %rd1298;
	ld.global.u32 	%r1818, [%rd1299];
	mul.wide.s32 	%rd1300, %r1784, 16;
	add.s64 	%rd1301, %rd4, %rd1300;
	ld.global.u32 	%r1819, [%rd1301];
	setp.lt.s32 	%p491, %r1818, %r1819;
	selp.b32 	%r1820, %r1784, %r1789, %p491;
	selp.b32 	%r1821, %r1789, %r1784, %p491;
	mul.wide.s32 	%rd1302, %r1793, 16;
	add.s64 	%rd1303, %rd4, %rd1302;
	ld.global.u32 	%r1822, [%rd1303];
	mul.wide.s32 	%rd1304, %r1788, 16;
	add.s64 	%rd1305, %rd4, %rd1304;
	ld.global.u32 	%r1823, [%rd1305];
	setp.lt.s32 	%p492, %r1822, %r1823;
	selp.b32 	%r1824, %r1788, %r1793, %p492;
	selp.b32 	%r1825, %r1793, %r1788, %p492;
	mul.wide.s32 	%rd1306, %r1797, 16;
	add.s64 	%rd1307, %rd4, %rd1306;
	ld.global.u32 	%r1826, [%rd1307];
	mul.wide.s32 	%rd1308, %r1792, 16;
	add.s64 	%rd1309, %rd4, %rd1308;
	ld.global.u32 	%r1827, [%rd1309];
	setp.lt.s32 	%p493, %r1826, %r1827;
	selp.b32 	%r1828, %r1792, %r1797, %p493;
	selp.b32 	%r1829, %r1797, %r1792, %p493;
	mul.wide.s32 	%rd1310, %r1801, 16;
	add.s64 	%rd1311, %rd4, %rd1310;
	ld.global.u32 	%r1830, [%rd1311];
	mul.wide.s32 	%rd1312, %r1796, 16;
	add.s64 	%rd1313, %rd4, %rd1312;
	ld.global.u32 	%r1831, [%rd1313];
	setp.lt.s32 	%p494, %r1830, %r1831;
	selp.b32 	%r1832, %r1796, %r1801, %p494;
	selp.b32 	%r1833, %r1801, %r1796, %p494;
	mul.wide.s32 	%rd1314, %r1805, 16;
	add.s64 	%rd1315, %rd4, %rd1314;
	ld.global.u32 	%r1834, [%rd1315];
	mul.wide.s32 	%rd1316, %r1800, 16;
	add.s64 	%rd1317, %rd4, %rd1316;
	ld.global.u32 	%r1835, [%rd1317];
	setp.lt.s32 	%p495, %r1834, %r1835;
	selp.b32 	%r1836, %r1800, %r1805, %p495;
	selp.b32 	%r1837, %r1805, %r1800, %p495;
	mul.wide.s32 	%rd1318, %r1813, 16;
	add.s64 	%rd1319, %rd4, %rd1318;
	ld.global.u32 	%r1838, [%rd1319];
	mul.wide.s32 	%rd1320, %r1808, 16;
	add.s64 	%rd1321, %rd4, %rd1320;
	ld.global.u32 	%r1839, [%rd1321];
	setp.lt.s32 	%p496, %r1838, %r1839;
	selp.b32 	%r1840, %r1808, %r1813, %p496;
	selp.b32 	%r1841, %r1813, %r1808, %p496;
	mul.wide.s32 	%rd1322, %r1817, 16;
	add.s64 	%rd1323, %rd4, %rd1322;
	ld.global.u32 	%r1842, [%rd1323];
	mul.wide.s32 	%rd1324, %r1812, 16;
	add.s64 	%rd1325, %rd4, %rd1324;
	ld.global.u32 	%r1843, [%rd1325];
	setp.lt.s32 	%p497, %r1842, %r1843;
	selp.b32 	%r1844, %r1812, %r1817, %p497;
	selp.b32 	%r1845, %r1817, %r1812, %p497;
	mul.wide.s32 	%rd1326, %r1821, 16;
	add.s64 	%rd1327, %rd4, %rd1326;
	ld.global.u32 	%r1846, [%rd1327];
	mul.wide.s32 	%rd1328, %r1816, 16;
	add.s64 	%rd1329, %rd4, %rd1328;
	ld.global.u32 	%r1847, [%rd1329];
	setp.lt.s32 	%p498, %r1846, %r1847;
	selp.b32 	%r1848, %r1816, %r1821, %p498;
	selp.b32 	%r1849, %r1821, %r1816, %p498;
	mul.wide.s32 	%rd1330, %r1825, 16;
	add.s64 	%rd1331, %rd4, %rd1330;
	ld.global.u32 	%r1850, [%rd1331];
	mul.wide.s32 	%rd1332, %r1820, 16;
	add.s64 	%rd1333, %rd4, %rd1332;
	ld.global.u32 	%r1851, [%rd1333];
	setp.lt.s32 	%p499, %r1850, %r1851;
	selp.b32 	%r1852, %r1820, %r1825, %p499;
	selp.b32 	%r1853, %r1825, %r1820, %p499;
	mul.wide.s32 	%rd1334, %r1829, 16;
	add.s64 	%rd1335, %rd4, %rd1334;
	ld.global.u32 	%r1854, [%rd1335];
	mul.wide.s32 	%rd1336, %r1824, 16;
	add.s64 	%rd1337, %rd4, %rd1336;
	ld.global.u32 	%r1855, [%rd1337];
	setp.lt.s32 	%p500, %r1854, %r1855;
	selp.b32 	%r1856, %r1824, %r1829, %p500;
	selp.b32 	%r1857, %r1829, %r1824, %p500;
	mul.wide.s32 	%rd1338, %r1833, 16;
	add.s64 	%rd1339, %rd4, %rd1338;
	ld.global.u32 	%r1858, [%rd1339];
	mul.wide.s32 	%rd1340, %r1828, 16;
	add.s64 	%rd1341, %rd4, %rd1340;
	ld.global.u32 	%r1859, [%rd1341];
	setp.lt.s32 	%p501, %r1858, %r1859;
	selp.b32 	%r1860, %r1828, %r1833, %p501;
	selp.b32 	%r1861, %r1833, %r1828, %p501;
	mul.wide.s32 	%rd1342, %r1837, 16;
	add.s64 	%rd1343, %rd4, %rd1342;
	ld.global.u32 	%r1862, [%rd1343];
	mul.wide.s32 	%rd1344, %r1832, 16;
	add.s64 	%rd1345, %rd4, %rd1344;
	ld.global.u32 	%r1863, [%rd1345];
	setp.lt.s32 	%p502, %r1862, %r1863;
	selp.b32 	%r1864, %r1832, %r1837, %p502;
	selp.b32 	%r1865, %r1837, %r1832, %p502;
	mul.wide.s32 	%rd1346, %r1804, 16;
	add.s64 	%rd1347, %rd4, %rd1346;
	ld.global.u32 	%r1866, [%rd1347];
	mul.wide.s32 	%rd1348, %r1836, 16;
	add.s64 	%rd1349, %rd4, %rd1348;
	ld.global.u32 	%r1867, [%rd1349];
	setp.lt.s32 	%p503, %r1866, %r1867;
	selp.b32 	%r2171, %r1836, %r1804, %p503;
	selp.b32 	%r1868, %r1804, %r1836, %p503;
	mul.wide.s32 	%rd1350, %r1841, 16;
	add.s64 	%rd1351, %rd4, %rd1350;
	ld.global.u32 	%r1869, [%rd1351];
	mul.wide.s32 	%rd1352, %r1809, 16;
	add.s64 	%rd1353, %rd4, %rd1352;
	ld.global.u32 	%r1870, [%rd1353];
	setp.lt.s32 	%p504, %r1869, %r1870;
	selp.b32 	%r2133, %r1809, %r1841, %p504;
	selp.b32 	%r2134, %r1841, %r1809, %p504;
	mul.wide.s32 	%rd1354, %r1845, 16;
	add.s64 	%rd1355, %rd4, %rd1354;
	ld.global.u32 	%r1871, [%rd1355];
	mul.wide.s32 	%rd1356, %r1840, 16;
	add.s64 	%rd1357, %rd4, %rd1356;
	ld.global.u32 	%r1872, [%rd1357];
	setp.lt.s32 	%p505, %r1871, %r1872;
	selp.b32 	%r2131, %r1840, %r1845, %p505;
	selp.b32 	%r2132, %r1845, %r1840, %p505;
	mul.wide.s32 	%rd1358, %r1849, 16;
	add.s64 	%rd1359, %rd4, %rd1358;
	ld.global.u32 	%r1873, [%rd1359];
	mul.wide.s32 	%rd1360, %r1844, 16;
	add.s64 	%rd1361, %rd4, %rd1360;
	ld.global.u32 	%r1874, [%rd1361];
	setp.lt.s32 	%p506, %r1873, %r1874;
	selp.b32 	%r2129, %r1844, %r1849, %p506;
	selp.b32 	%r2130, %r1849, %r1844, %p506;
	mul.wide.s32 	%rd1362, %r1853, 16;
	add.s64 	%rd1363, %rd4, %rd1362;
	ld.global.u32 	%r1875, [%rd1363];
	mul.wide.s32 	%rd1364, %r1848, 16;
	add.s64 	%rd1365, %rd4, %rd1364;
	ld.global.u32 	%r1876, [%rd1365];
	setp.lt.s32 	%p507, %r1875, %r1876;
	selp.b32 	%r2127, %r1848, %r1853, %p507;
	selp.b32 	%r2128, %r1853, %r1848, %p507;
	mul.wide.s32 	%rd1366, %r1857, 16;
	add.s64 	%rd1367, %rd4, %rd1366;
	ld.global.u32 	%r1877, [%rd1367];
	mul.wide.s32 	%rd1368, %r1852, 16;
	add.s64 	%rd1369, %rd4, %rd1368;
	ld.global.u32 	%r1878, [%rd1369];
	setp.lt.s32 	%p508, %r1877, %r1878;
	selp.b32 	%r2125, %r1852, %r1857, %p508;
	selp.b32 	%r2126, %r1857, %r1852, %p508;
	mul.wide.s32 	%rd1370, %r1861, 16;
	add.s64 	%rd1371, %rd4, %rd1370;
	ld.global.u32 	%r1879, [%rd1371];
	mul.wide.s32 	%rd1372, %r1856, 16;
	add.s64 	%rd1373, %rd4, %rd1372;
	ld.global.u32 	%r1880, [%rd1373];
	setp.lt.s32 	%p509, %r1879, %r1880;
	selp.b32 	%r2123, %r1856, %r1861, %p509;
	selp.b32 	%r2124, %r1861, %r1856, %p509;
	mul.wide.s32 	%rd1374, %r1865, 16;
	add.s64 	%rd1375, %rd4, %rd1374;
	ld.global.u32 	%r1881, [%rd1375];
	mul.wide.s32 	%rd1376, %r1860, 16;
	add.s64 	%rd1377, %rd4, %rd1376;
	ld.global.u32 	%r1882, [%rd1377];
	setp.lt.s32 	%p510, %r1881, %r1882;
	selp.b32 	%r2121, %r1860, %r1865, %p510;
	selp.b32 	%r2122, %r1865, %r1860, %p510;
	mul.wide.s32 	%rd1378, %r1868, 16;
	add.s64 	%rd1379, %rd4, %rd1378;
	ld.global.u32 	%r1883, [%rd1379];
	mul.wide.s32 	%rd1380, %r1864, 16;
	add.s64 	%rd1381, %rd4, %rd1380;
	ld.global.u32 	%r1884, [%rd1381];
	setp.lt.s32 	%p511, %r1883, %r1884;
	selp.b32 	%r2119, %r1864, %r1868, %p511;
	selp.b32 	%r2120, %r1868, %r1864, %p511;
	mad.lo.s32 	%r23, %r1, 68, %r1339;
	mov.b32 	%r2135, 2;
$L__BB10_2:
	mov.u32 	%r41, %r2135;
	bar.sync 	0;
	add.s32 	%r1885, %r41, -1;
	shr.u32 	%r1886, %r41, 1;
	st.shared.u32 	[%r23], %r2134;
	st.shared.u32 	[%r23+4], %r2133;
	st.shared.u32 	[%r23+8], %r2132;
	st.shared.u32 	[%r23+12], %r2131;
	st.shared.u32 	[%r23+16], %r2130;
	st.shared.u32 	[%r23+20], %r2129;
	st.shared.u32 	[%r23+24], %r2128;
	st.shared.u32 	[%r23+28], %r2127;
	st.shared.u32 	[%r23+32], %r2126;
	st.shared.u32 	[%r23+36], %r2125;
	st.shared.u32 	[%r23+40], %r2124;
	st.shared.u32 	[%r23+44], %r2123;
	st.shared.u32 	[%r23+48], %r2122;
	st.shared.u32 	[%r23+52], %r2121;
	st.shared.u32 	[%r23+56], %r2120;
	st.shared.u32 	[%r23+60], %r2119;
	st.shared.u32 	[%r23+64], %r2171;
	bar.sync 	0;
	neg.s32 	%r1887, %r41;
	and.b32  	%r1888, %r1, %r1887;
	mul.lo.s32 	%r1889, %r1888, 17;
	mul.lo.s32 	%r1890, %r1886, 17;
	and.b32  	%r1891, %r1885, %r1;
	mul.lo.s32 	%r1892, %r1891, 17;
	min.u32 	%r42, %r1892, 4352;
	min.u32 	%r43, %r1889, 4352;
	add.s32 	%r1893, %r43, %r1890;
	min.u32 	%r44, %r1893, 4352;
	add.s32 	%r1894, %r44, %r1890;
	min.u32 	%r45, %r1894, 4352;
	sub.s32 	%r1895, %r44, %r43;
	sub.s32 	%r1896, %r45, %r44;
	setp.lt.s32 	%p512, %r42, %r1896;
	sub.s32 	%r1897, %r42, %r1896;
	selp.b32 	%r2138, 0, %r1897, %p512;
	min.s32 	%r2136, %r1895, %r42;
	setp.ge.s32 	%p513, %r2138, %r2136;
	@%p513 bra 	$L__BB10_5;
	add.s32 	%r48, %r44, %r42;
$L__BB10_4:
	sub.s32 	%r1898, %r2136, %r2138;
	shr.u32 	%r1899, %r1898, 31;
	add.s32 	%r1900, %r1898, %r1899;
	shr.s32 	%r1901, %r1900, 1;
	add.s32 	%r1902, %r1901, %r2138;
	add.s32 	%r1903, %r1902, %r43;
	shl.b32 	%r1904, %r1903, 2;
	mov.u32 	%r1905, _ZZN3cub18CUB_300001_SM_10006detail10merge_sort30DeviceMergeSortBlockSortKernelINS2_10policy_hubIN6thrust24THRUST_300001_SM_1000_NS6detail15normal_iteratorINS6_10device_ptrIiEEEEE9Policy600ESB_PNS0_8NullTypeESB_SF_m18CompareIndicesByMtiSE_EEvbT0_T1_T2_T3_T4_PT6_PT7_T5_NS1_7vsmem_tEE19static_temp_storage;
	add.s32 	%r1906, %r1905, %r1904;
	ld.shared.u32 	%r1907, [%r1906];
	not.b32 	%r1908, %r1902;
	add.s32 	%r1909, %r48, %r1908;
	shl.b32 	%r1910, %r1909, 2;
	add.s32 	%r1911, %r1905, %r1910;
	ld.shared.u32 	%r1912, [%r1911];
	mul.wide.s32 	%rd1382, %r1912, 16;
	add.s64 	%rd1383, %rd4, %rd1382;
	ld.global.u32 	%r1913, [%rd1383];
	mul.wide.s32 	%rd1384, %r1907, 16;
	add.s64 	%rd1385, %rd4, %rd1384;
	ld.global.u32 	%r1914, [%rd1385];
	setp.lt.s32 	%p514, %r1913, %r1914;
	add.s32 	%r1915, %r1902, 1;
	selp.b32 	%r2138, %r2138, %r1915, %p514;
	selp.b32 	%r2136, %r1902, %r2136, %p514;
	setp.lt.s32 	%p515, %r2138, %r2136;
	@%p515 bra 	$L__BB10_4;
$L__BB10_5:
	add.s32 	%r54, %r2138, %r43;
	add.s32 	%r1916, %r44, %r42;
	sub.s32 	%r55, %r1916, %r2138;
	shl.b32 	%r1917, %r54, 2;
	mov.u32 	%r1918, _ZZN3cub18CUB_300001_SM_10006detail10merge_sort30DeviceMergeSortBlockSortKernelINS2_10policy_hubIN6thrust24THRUST_300001_SM_1000_NS6detail15normal_iteratorINS6_10device_ptrIiEEEEE9Policy600ESB_PNS0_8NullTypeESB_SF_m18CompareIndicesByMtiSE_EEvbT0_T1_T2_T3_T4_PT6_PT7_T5_NS1_7vsmem_tEE19static_temp_storage;
	add.s32 	%r1919, %r1918, %r1917;
	ld.shared.u32 	%r2141, [%r1919];
	shl.b32 	%r1920, %r55, 2;
	add.s32 	%r1921, %r1918, %r1920;
	ld.shared.u32 	%r2140, [%r1921];
	setp.ge.s32 	%p517, %r55, %r45;
	mov.pred 	%p601, 0;
	@%p517 bra 	$L__BB10_8;
	setp.ge.s32 	%p519, %r54, %r44;
	mov.pred 	%p601, -1;
	@%p519 bra 	$L__BB10_8;
	mul.wide.s32 	%rd1386, %r2140, 16;
	add.s64 	%rd1387, %rd4, %rd1386;
	ld.global.u32 	%r1922, [%rd1387];
	mul.wide.s32 	%rd1388, %r2141, 16;
	add.s64 	%rd1389, %rd4, %rd1388;
	ld.global.u32 	%r1923, [%rd1389];
	setp.lt.s32 	%p601, %r1922, %r1923;
$L__BB10_8:
	selp.b32 	%r2134, %r2140, %r2141, %p601;
	selp.u32 	%r1924, 1, 0, %p601;
	add.s32 	%r59, %r55, %r1924;
	not.pred 	%p520, %p601;
	selp.u32 	%r1925, 1, 0, %p520;
	add.s32 	%r60, %r54, %r1925;
	@%p520 bra 	$L__BB10_10;
	shl.b32 	%r1929, %r59, 2;
	add.s32 	%r1931, %r1918, %r1929;
	ld.shared.u32 	%r2140, [%r1931];
	bra.uni 	$L__BB10_11;
$L__BB10_10:
	shl.b32 	%r1926, %r60, 2;
	add.s32 	%r1928, %r1918, %r1926;
	ld.shared.u32 	%r2141, [%r1928];
$L__BB10_11:
	setp.ge.s32 	%p522, %r59, %r45;
	mov.pred 	%p602, 0;
	@%p522 bra 	$L__BB10_14;
	setp.ge.s32 	%p524, %r60, %r44;
	mov.pred 	%p602, -1;
	@%p524 bra 	$L__BB10_14;
	mul.wide.s32 	%rd1390, %r2140, 16;
	add.s64 	%rd1391, %rd4, %rd1390;
	ld.global.u32 	%r1932, [%rd1391];
	mul.wide.s32 	%rd1392, %r2141, 16;
	add.s64 	%rd1393, %rd4, %rd1392;
	ld.global.u32 	%r1933, [%rd1393];
	setp.lt.s32 	%p602, %r1932, %r1933;
$L__BB10_14:
	selp.b32 	%r2133, %r2140, %r2141, %p602;
	selp.u32 	%r1934, 1, 0, %p602;
	add.s32 	%r66, %r59, %r1934;
	not.pred 	%p525, %p602;
	selp.u32 	%r1935, 1, 0, %p525;
	add.s32 	%r67, %r60, %r1935;
	@%p602 bra 	$L__BB10_16;
	shl.b32 	%r1936, %r67, 2;
	add.s32 	%r1938, %r1918, %r1936;
	ld.shared.u32 	%r2141, [%r1938];
	bra.uni 	$L__BB10_17;
$L__BB10_16:
	shl.b32 	%r1939, %r66, 2;
	add.s32 	%r1941, %r1918, %r1939;
	ld.shared.u32 	%r2140, [%r1941];
$L__BB10_17:
	setp.ge.s32 	%p527, %r66, %r45;
	mov.pred 	%p603, 0;
	@%p527 bra 	$L__BB10_20;
	setp.ge.s32 	%p529, %r67, %r44;
	mov.pred 	%p603, -1;
	@%p529 bra 	$L__BB10_20;
	mul.wide.s32 	%rd1394, %r2140, 16;
	add.s64 	%rd1395, %rd4, %rd1394;
	ld.global.u32 	%r1942, [%rd1395];
	mul.wide.s32 	%rd1396, %r2141, 16;
	add.s64 	%rd1397, %rd4, %rd1396;
	ld.global.u32 	%r1943, [%rd1397];
	setp.lt.s32 	%p603, %r1942, %r1943;
$L__BB10_20:
	selp.b32 	%r2132, %r2140, %r2141, %p603;
	selp.u32 	%r1944, 1, 0, %p603;
	add.s32 	%r73, %r66, %r1944;
	not.pred 	%p530, %p603;
	selp.u32 	%r1945, 1, 0, %p530;
	add.s32 	%r74, %r67, %r1945;
	@%p603 bra 	$L__BB10_22;
	shl.b32 	%r1946, %r74, 2;
	add.s32 	%r1948, %r1918, %r1946;
	ld.shared.u32 	%r2141, [%r1948];
	bra.uni 	$L__BB10_23;
$L__BB10_22:
	shl.b32 	%r1949, %r73, 2;
	add.s32 	%r1951, %r1918, %r1949;
	ld.shared.u32 	%r2140, [%r1951];
$L__BB10_23:
	setp.ge.s32 	%p532, %r73, %r45;
	mov.pred 	%p604, 0;
	@%p532 bra 	$L__BB10_26;
	setp.ge.s32 	%p534, %r74, %r44;
	mov.pred 	%p604, -1;
	@%p534 bra 	$L__BB10_26;
	mul.wide.s32 	%rd1398, %r2140, 16;
	add.s64 	%rd1399, %rd4, %rd1398;
	ld.global.u32 	%r1952, [%rd1399];
	mul.wide.s32 	%rd1400, %r2141, 16;
	add.s64 	%rd1401, %rd4, %rd1400;
	ld.global.u32 	%r1953, [%rd1401];
	setp.lt.s32 	%p604, %r1952, %r1953;
$L__BB10_26:
	selp.b32 	%r2131, %r2140, %r2141, %p604;
	selp.u32 	%r1954, 1, 0, %p604;
	add.s32 	%r80, %r73, %r1954;
	not.pred 	%p535, %p604;
	selp.u32 	%r1955, 1, 0, %p535;
	add.s32 	%r81, %r74, %r1955;
	@%p604 bra 	$L__BB10_28;
	shl.b32 	%r1956, %r81, 2;
	add.s32 	%r1958, %r1918, %r1956;
	ld.shared.u32 	%r2141, [%r1958];
	bra.uni 	$L__BB10_29;
$L__BB10_28:
	shl.b32 	%r1959, %r80, 2;
	add.s32 	%r1961, %r1918, %r1959;
	ld.shared.u32 	%r2140, [%r1961];
$L__BB10_29:
	setp.ge.s32 	%p537, %r80, %r45;
	mov.pred 	%p605, 0;
	@%p537 bra 	$L__BB10_32;
	setp.ge.s32 	%p539, %r81, %r44;
	mov.pred 	%p605, -1;
	@%p539 bra 	$L__BB10_32;
	mul.wide.s32 	%rd1402, %r2140, 16;
	add.s64 	%rd1403, %rd4, %rd1402;
	ld.global.u32 	%r1962, [%rd1403];
	mul.wide.s32 	%rd1404, %r2141, 16;
	add.s64 	%rd1405, %rd4, %rd1404;
	ld.global.u32 	%r1963, [%rd1405];
	setp.lt.s32 	%p605, %r1962, %r1963;
$L__BB10_32:
	selp.b32 	%r2130, %r2140, %r2141, %p605;
	selp.u32 	%r1964, 1, 0, %p605;
	add.s32 	%r87, %r80, %r1964;
	not.pred 	%p540, %p605;
	selp.u32 	%r1965, 1, 0, %p540;
	add.s32 	%r88, %r81, %r1965;
	@%p605 bra 	$L__BB10_34;
	shl.b32 	%r1966, %r88, 2;
	add.s32 	%r1968, %r1918, %r1966;
	ld.shared.u32 	%r2141, [%r1968];
	bra.uni 	$L__BB10_35;
$L__BB10_34:
	shl.b32 	%r1969, %r87, 2;
	add.s32 	%r1971, %r1918, %r1969;
	ld.shared.u32 	%r2140, [%r1971];
$L__BB10_35:
	setp.ge.s32 	%p542, %r87, %r45;
	mov.pred 	%p606, 0;
	@%p542 bra 	$L__BB10_38;
	setp.ge.s32 	%p544, %r88, %r44;
	mov.pred 	%p606, -1;
	@%p544 bra 	$L__BB10_38;
	mul.wide.s32 	%rd1406, %r2140, 16;
	add.s64 	%rd1407, %rd4, %rd1406;
	ld.global.u32 	%r1972, [%rd1407];
	mul.wide.s32 	%rd1408, %r2141, 16;
	add.s64 	%rd1409, %rd4, %rd1408;
	ld.global.u32 	%r1973, [%rd1409];
	setp.lt.s32 	%p606, %r1972, %r1973;
$L__BB10_38:
	selp.b32 	%r2129, %r2140, %r2141, %p606;
	selp.u32 	%r1974, 1, 0, %p606;
	add.s32 	%r94, %r87, %r1974;
	not.pred 	%p545, %p606;
	selp.u32 	%r1975, 1, 0, %p545;
	add.s32 	%r95, %r88, %r1975;
	@%p606 bra 	$L__BB10_40;
	shl.b32 	%r1976, %r95, 2;
	add.s32 	%r1978, %r1918, %r1976;
	ld.shared.u32 	%r2141, [%r1978];
	bra.uni 	$L__BB10_41;
$L__BB10_40:
	shl.b32 	%r1979, %r94, 2;
	add.s32 	%r1981, %r1918, %r1979;
	ld.shared.u32 	%r2140, [%r1981];
$L__BB10_41:
	setp.ge.s32 	%p547, %r94, %r45;
	mov.pred 	%p607, 0;
	@%p547 bra 	$L__BB10_44;
	setp.ge.s32 	%p549, %r95, %r44;
	mov.pred 	%p607, -1;
	@%p549 bra 	$L__BB10_44;
	mul.wide.s32 	%rd1410, %r2140, 16;
	add.s64 	%rd1411, %rd4, %rd1410;
	ld.global.u32 	%r1982, [%rd1411];
	mul.wide.s32 	%rd1412, %r2141, 16;
	add.s64 	%rd1413, %rd4, %rd1412;
	ld.global.u32 	%r1983, [%rd1413];
	setp.lt.s32 	%p607, %r1982, %r1983;
$L__BB10_44:
	selp.b32 	%r2128, %r2140, %r2141, %p607;
	selp.u32 	%r1984, 1, 0, %p607;
	add.s32 	%r101, %r94, %r1984;
	not.pred 	%p550, %p607;
	selp.u32 	%r1985, 1, 0, %p550;
	add.s32 	%r102, %r95, %r1985;
	@%p607 bra 	$L__BB10_46;
	shl.b32 	%r1986, %r102, 2;
	add.s32 	%r1988, %r1918, %r1986;
	ld.shared.u32 	%r2141, [%r1988];
	bra.uni 	$L__BB10_47;
$L__BB10_46:
	shl.b32 	%r1989, %r101, 2;
	add.s32 	%r1991, %r1918, %r1989;
	ld.shared.u32 	%r2140, [%r1991];
$L__BB10_47:
	setp.ge.s32 	%p552, %r101, %r45;
	mov.pred 	%p608, 0;
	@%p552 bra 	$L__BB10_50;
	setp.ge.s32 	%p554, %r102, %r44;
	mov.pred 	%p608, -1;
	@%p554 bra 	$L__BB10_50;
	mul.wide.s32 	%rd1414, %r2140, 16;
	add.s64 	%rd1415, %rd4, %rd1414;
	ld.global.u32 	%r1992, [%rd1415];
	mul.wide.s32 	%rd1416, %r2141, 16;
	add.s64 	%rd1417, %rd4, %rd1416;
	ld.global.u32 	%r1993, [%rd1417];
	setp.lt.s32 	%p608, %r1992, %r1993;
$L__BB10_50:
	selp.b32 	%r2127, %r2140, %r2141, %p608;
	selp.u32 	%r1994, 1, 0, %p608;
	add.s32 	%r108, %r101, %r1994;
	not.pred 	%p555, %p608;
	selp.u32 	%r1995, 1, 0, %p555;
	add.s32 	%r109, %r102, %r1995;
	@%p608 bra 	$L__BB10_52;
	shl.b32 	%r1996, %r109, 2;
	add.s32 	%r1998, %r1918, %r1996;
	ld.shared.u32 	%r2141, [%r1998];
	bra.uni 	$L__BB10_53;
$L__BB10_52:
	shl.b32 	%r1999, %r108, 2;
	add.s32 	%r2001, %r1918, %r1999;
	ld.shared.u32 	%r2140, [%r2001];
$L__BB10_53:
	setp.ge.s32 	%p557, %r108, %r45;
	mov.pred 	%p609, 0;
	@%p557 bra 	$L__BB10_56;
	setp.ge.s32 	%p559, %r109, %r44;
	mov.pred 	%p609, -1;
	@%p559 bra 	$L__BB10_56;
	mul.wide.s32 	%rd1418, %r2140, 16;
	add.s64 	%rd1419, %rd4, %rd1418;
	ld.global.u32 	%r2002, [%rd1419];
	mul.wide.s32 	%rd1420, %r2141, 16;
	add.s64 	%rd1421, %rd4, %rd1420;
	ld.global.u32 	%r2003, [%rd1421];
	setp.lt.s32 	%p609, %r2002, %r2003;
$L__BB10_56:
	selp.b32 	%r2126, %r2140, %r2141, %p609;
	selp.u32 	%r2004, 1, 0, %p609;
	add.s32 	%r115, %r108, %r2004;
	not.pred 	%p560, %p609;
	selp.u32 	%r2005, 1, 0, %p560;
	add.s32 	%r116, %r109, %r2005;
	@%p609 bra 	$L__BB10_58;
	shl.b32 	%r2006, %r116, 2;
	add.s32 	%r2008, %r1918, %r2006;
	ld.shared.u32 	%r2141, [%r2008];
	bra.uni 	$L__BB10_59;
$L__BB10_58:
	shl.b32 	%r2009, %r115, 2;
	add.s32 	%r2011, %r1918, %r2009;
	ld.shared.u32 	%r2140, [%r2011];
$L__BB10_59:
	setp.ge.s32 	%p562, %r115, %r45;
	mov.pred 	%p610, 0;
	@%p562 bra 	$L__BB10_62;
	setp.ge.s32 	%p564, %r116, %r44;
	mov.pred 	%p610, -1;
	@%p564 bra 	$L__BB10_62;
	mul.wide.s32 	%rd1422, %r2140, 16;
	add.s64 	%rd1423, %rd4, %rd1422;
	ld.global.u32 	%r2012, [%rd1423];
	mul.wide.s32 	%rd1424, %r2141, 16;
	add.s64 	%rd1425, %rd4, %rd1424;
	ld.global.u32 	%r2013, [%rd1425];
	setp.lt.s32 	%p610, %r2012, %r2013;
$L__BB10_62:
	selp.b32 	%r2125, %r2140, %r2141, %p610;
	selp.u32 	%r2014, 1, 0, %p610;
	add.s32 	%r122, %r115, %r2014;
	not.pred 	%p565, %p610;
	selp.u32 	%r2015, 1, 0, %p565;
	add.s32 	%r123, %r116, %r2015;
	@%p610 bra 	$L__BB10_64;
	shl.b32 	%r2016, %r123, 2;
	add.s32 	%r2018, %r1918, %r2016;
	ld.shared.u32 	%r2141, [%r2018];
	bra.uni 	$L__BB10_65;
$L__BB10_64:
	shl.b32 	%r2019, %r122, 2;
	add.s32 	%r2021, %r1918, %r2019;
	ld.shared.u32 	%r2140, [%r2021];
$L__BB10_65:
	setp.ge.s32 	%p567, %r122, %r45;
	mov.pred 	%p611, 0;
	@%p567 bra 	$L__BB10_68;
	setp.ge.s32 	%p569, %r123, %r44;
	mov.pred 	%p611, -1;
	@%p569 bra 	$L__BB10_68;
	mul.wide.s32 	%rd1426, %r2140, 16;
	add.s64 	%rd1427, %rd4, %rd1426;
	ld.global.u32 	%r2022, [%rd1427];
	mul.wide.s32 	%rd1428, %r2141, 16;
	add.s64 	%rd1429, %rd4, %rd1428;
	ld.global.u32 	%r2023, [%rd1429];
	setp.lt.s32 	%p611, %r2022, %r2023;
$L__BB10_68:
	selp.b32 	%r2124, %r2140, %r2141, %p611;
	selp.u32 	%r2024, 1, 0, %p611;
	add.s32 	%r129, %r122, %r2024;
	not.pred 	%p570, %p611;
	selp.u32 	%r2025, 1, 0, %p570;
	add.s32 	%r130, %r123, %r2025;
	@%p611 bra 	$L__BB10_70;
	shl.b32 	%r2026, %r130, 2;
	add.s32 	%r2028, %r1918, %r2026;
	ld.shared.u32 	%r2141, [%r2028];
	bra.uni 	$L__BB10_71;
$L__BB10_70:
	shl.b32 	%r2029, %r129, 2;
	add.s32 	%r2031, %r1918, %r2029;
	ld.shared.u32 	%r2140, [%r2031];
$L__BB10_71:
	setp.ge.s32 	%p572, %r129, %r45;
	mov.pred 	%p612, 0;
	@%p572 bra 	$L__BB10_74;
	setp.ge.s32 	%p574, %r130, %r44;
	mov.pred 	%p612, -1;
	@%p574 bra 	$L__BB10_74;
	mul.wide.s32 	%rd1430, %r2140, 16;
	add.s64 	%rd1431, %rd4, %rd1430;
	ld.global.u32 	%r2032, [%rd1431];
	mul.wide.s32 	%rd1432, %r2141, 16;
	add.s64 	%rd1433, %rd4, %rd1432;
	ld.global.u32 	%r2033, [%rd1433];
	setp.lt.s32 	%p612, %r2032, %r2033;
$L__BB10_74:
	selp.b32 	%r2123, %r2140, %r2141, %p612;
	selp.u32 	%r2034, 1, 0, %p612;
	add.s32 	%r136, %r129, %r2034;
	not.pred 	%p575, %p612;
	selp.u32 	%r2035, 1, 0, %p575;
	add.s32 	%r137, %r130, %r2035;
	@%p612 bra 	$L__BB10_76;
	shl.b32 	%r2036, %r137, 2;
	add.s32 	%r2038, %r1918, %r2036;
	ld.shared.u32 	%r2141, [%r2038];
	bra.uni 	$L__BB10_77;
$L__BB10_76:
	shl.b32 	%r2039, %r136, 2;
	add.s32 	%r2041, %r1918, %r2039;
	ld.shared.u32 	%r2140, [%r2041];
$L__BB10_77:
	setp.ge.s32 	%p577, %r136, %r45;
	mov.pred 	%p613, 0;
	@%p577 bra 	$L__BB10_80;
	setp.ge.s32 	%p579, %r137, %r44;
	mov.pred 	%p613, -1;
	@%p579 bra 	$L__BB10_80;
	mul.wide.s32 	%rd1434, %r2140, 16;
	add.s64 	%rd1435, %rd4, %rd1434;
	ld.global.u32 	%r2042, [%rd1435];
	mul.wide.s32 	%rd1436, %r2141, 16;
	add.s64 	%rd1437, %rd4, %rd1436;
	ld.global.u32 	%r2043, [%rd1437];
	setp.lt.s32 	%p613, %r2042, %r2043;
$L__BB10_80:
	selp.b32 	%r2122, %r2140, %r2141, %p613;
	selp.u32 	%r2044, 1, 0, %p613;
	add.s32 	%r143, %r136, %r2044;
	not.pred 	%p580, %p613;
	selp.u32 	%r2045, 1, 0, %p580;
	add.s32 	%r144, %r137, %r2045;
	@%p613 bra 	$L__BB10_82;
	shl.b32 	%r2046, %r144, 2;
	mov.u32 	%r2047, _ZZN3cub18CUB_300001_SM_10006detail10merge_sort30DeviceMergeSortBlockSortKernelINS2_10policy_hubIN6thrust24THRUST_300001_SM_1000_NS6detail15normal_iteratorINS6_10device_ptrIiEEEEE9Policy600ESB_PNS0_8NullTypeESB_SF_m18CompareIndicesByMtiSE_EEvbT0_T1_T2_T3_T4_PT6_PT7_T5_NS1_7vsmem_tEE19static_temp_storage;
	add.s32 	%r2048, %r2047, %r2046;
	ld.shared.u32 	%r2141, [%r2048];
	bra.uni 	$L__BB10_83;
$L__BB10_82:
	shl.b32 	%r2049, %r143, 2;
	mov.u32 	%r2050, _ZZN3cub18CUB_300001_SM_10006detail10merge_sort30DeviceMergeSortBlockSortKernelINS2_10policy_hubIN6thrust24THRUST_300001_SM_1000_NS6detail15normal_iteratorINS6_10device_ptrIiEEEEE9Policy600ESB_PNS0_8NullTypeESB_SF_m18CompareIndicesByMtiSE_EEvbT0_T1_T2_T3_T4_PT6_PT7_T5_NS1_7vsmem_tEE19static_temp_storage;
	add.s32 	%r2051, %r2050, %r2049;
	ld.shared.u32 	%r2140, [%r2051];
$L__BB10_83:
	setp.ge.s32 	%p582, %r143, %r45;
	mov.pred 	%p614, 0;
	@%p582 bra 	$L__BB10_86;
	setp.ge.s32 	%p584, %r144, %r44;
	mov.pred 	%p614, -1;
	@%p584 bra 	$L__BB10_86;
	mul.wide.s32 	%rd1438, %r2140, 16;
	add.s64 	%rd1439, %rd4, %rd1438;
	ld.global.u32 	%r2052, [%rd1439];
	mul.wide.s32 	%rd1440, %r2141, 16;
	add.s64 	%rd1441, %rd4, %rd1440;
	ld.global.u32 	%r2053, [%rd1441];
	setp.lt.s32 	%p614, %r2052, %r2053;
$L__BB10_86:
	selp.b32 	%r2121, %r2140, %r2141, %p614;
	selp.u32 	%r2054, 1, 0, %p614;
	add.s32 	%r150, %r143, %r2054;
	not.pred 	%p585, %p614;
	selp.u32 	%r2055, 1, 0, %p585;
	add.s32 	%r151, %r144, %r2055;
	@%p614 bra 	$L__BB10_88;
	shl.b32 	%r2056, %r151, 2;
	mov.u32 	%r2057, _ZZN3cub18CUB_300001_SM_10006detail10merge_sort30DeviceMergeSortBlockSortKernelINS2_10policy_hubIN6thrust24THRUST_300001_SM_1000_NS6detail15normal_iteratorINS6_10device_ptrIiEEEEE9Policy600ESB_PNS0_8NullTypeESB_SF_m18CompareIndicesByMtiSE_EEvbT0_T1_T2_T3_T4_PT6_PT7_T5_NS1_7vsmem_tEE19static_temp_storage;
	add.s32 	%r2058, %r2057, %r2056;
	ld.shared.u32 	%r2141, [%r2058];
	bra.uni 	$L__BB10_89;
$L__BB10_88:
	shl.b32 	%r2059, %r150, 2;
	mov.u32 	%r2060, _ZZN3cub18CUB_300001_SM_10006detail10merge_sort30DeviceMergeSortBlockSortKernelINS2_10policy_hubIN6thrust24THRUST_300001_SM_1000_NS6detail15normal_iteratorINS6_10device_ptrIiEEEEE9Policy600ESB_PNS0_8NullTypeESB_SF_m18CompareIndicesByMtiSE_EEvbT0_T1_T2_T3_T4_PT6_PT7_T5_NS1_7vsmem_tEE19static_temp_storage;
	add.s32 	%r2061, %r2060, %r2059;
	ld.shared.u32 	%r2140, [%r2061];
$L__BB10_89:
	setp.ge.s32 	%p587, %r150, %r45;
	mov.pred 	%p615, 0;
	@%p587 bra 	$L__BB10_92;
	setp.ge.s32 	%p589, %r151, %r44;
	mov.pred 	%p615, -1;
	@%p589 bra 	$L__BB10_92;
	mul.wide.s32 	%rd1442, %r2140, 16;
	add.s64 	%rd1443, %rd4, %rd1442;
	ld.global.u32 	%r2062, [%rd1443];
	mul.wide.s32 	%rd1444, %r2141, 16;
	add.s64 	%rd1445, %rd4, %rd1444;
	ld.global.u32 	%r2063, [%rd1445];
	setp.lt.s32 	%p615, %r2062, %r2063;
$L__BB10_92:
	selp.b32 	%r2120, %r2140, %r2141, %p615;
	selp.u32 	%r2064, 1, 0, %p615;
	add.s32 	%r157, %r150, %r2064;
	not.pred 	%p590, %p615;
	selp.u32 	%r2065, 1, 0, %p590;
	add.s32 	%r158, %r151, %r2065;
	@%p615 bra 	$L__BB10_94;
	shl.b32 	%r2066, %r158, 2;
	mov.u32 	%r2067, _ZZN3cub18CUB_300001_SM_10006detail10merge_sort30DeviceMergeSortBlockSortKernelINS2_10policy_hubIN6thrust24THRUST_300001_SM_1000_NS6detail15normal_iteratorINS6_10device_ptrIiEEEEE9Policy600ESB_PNS0_8NullTypeESB_SF_m18CompareIndicesByMtiSE_EEvbT0_T1_T2_T3_T4_PT6_PT7_T5_NS1_7vsmem_tEE19static_temp_storage;
	add.s32 	%r2068, %r2067, %r2066;
	ld.shared.u32 	%r2141, [%r2068];
	bra.uni 	$L__BB10_95;
$L__BB10_94:
	shl.b32 	%r2069, %r157, 2;
	mov.u32 	%r2070, _ZZN3cub18CUB_300001_SM_10006detail10merge_sort30DeviceMergeSortBlockSortKernelINS2_10policy_hubIN6thrust24THRUST_300001_SM_1000_NS6detail15normal_iteratorINS6_10device_ptrIiEEEEE9Policy600ESB_PNS0_8NullTypeESB_SF_m18CompareIndicesByMtiSE_EEvbT0_T1_T2_T3_T4_PT6_PT7_T5_NS1_7vsmem_tEE19static_temp_storage;
	add.s32 	%r2071, %r2070, %r2069;
	ld.shared.u32 	%r2140, [%r2071];
$L__BB10_95:
	setp.ge.s32 	%p592, %r157, %r45;
	mov.pred 	%p616, 0;
	@%p592 bra 	$L__BB10_98;
	setp.ge.s32 	%p594, %r158, %r44;
	mov.pred 	%p616, -1;
	@%p594 bra 	$L__BB10_98;
	mul.wide.s32 	%rd1446, %r2140, 16;
	add.s64 	%rd1447, %rd4, %rd1446;
	ld.global.u32 	%r2072, [%rd1447];
	mul.wide.s32 	%rd1448, %r2141, 16;
	add.s64 	%rd1449, %rd4, %rd1448;
	ld.global.u32 	%r2073, [%rd1449];
	setp.lt.s32 	%p616, %r2072, %r2073;
$L__BB10_98:
	selp.b32 	%r2119, %r2140, %r2141, %p616;
	selp.u32 	%r2074, 1, 0, %p616;
	add.s32 	%r164, %r157, %r2074;
	not.pred 	%p595, %p616;
	selp.u32 	%r2075, 1, 0, %p595;
	add.s32 	%r165, %r158, %r2075;
	@%p616 bra 	$L__BB10_100;
	shl.b32 	%r2076, %r165, 2;
	mov.u32 	%r2077, _ZZN3cub18CUB_300001_SM_10006detail10merge_sort30DeviceMergeSortBlockSortKernelINS2_10policy_hubIN6thrust24THRUST_300001_SM_1000_NS6detail15normal_iteratorINS6_10device_ptrIiEEEEE9Policy600ESB_PNS0_8NullTypeESB_SF_m18CompareIndicesByMtiSE_EEvbT0_T1_T2_T3_T4_PT6_PT7_T5_NS1_7vsmem_tEE19static_temp_storage;
	add.s32 	%r2078, %r2077, %r2076;
	ld.shared.u32 	%r2141, [%r2078];
	bra.uni 	$L__BB10_101;
$L__BB10_100:
	shl.b32 	%r2079, %r164, 2;
	mov.u32 	%r2080, _ZZN3cub18CUB_300001_SM_10006detail10merge_sort30DeviceMergeSortBlockSortKernelINS2_10policy_hubIN6thrust24THRUST_300001_SM_1000_NS6detail15normal_iteratorINS6_10device_ptrIiEEEEE9Policy600ESB_PNS0_8NullTypeESB_SF_m18CompareIndicesByMtiSE_EEvbT0_T1_T2_T3_T4_PT6_PT7_T5_NS1_7vsmem_tEE19static_temp_storage;
	add.s32 	%r2081, %r2080, %r2079;
	ld.shared.u32 	%r2140, [%r2081];
$L__BB10_101:
	setp.ge.s32 	%p596, %r164, %r45;
	mov.u32 	%r2171, %r2141;
	@%p596 bra 	$L__BB10_104;
	setp.ge.s32 	%p597, %r165, %r44;
	mov.u32 	%r2171, %r2140;
	@%p597 bra 	$L__BB10_104;
	mul.wide.s32 	%rd1450, %r2140, 16;
	add.s64 	%rd1451, %rd4, %rd1450;
	ld.global.u32 	%r2082, [%rd1451];
	mul.wide.s32 	%rd1452, %r2141, 16;
	add.s64 	%rd1453, %rd4, %rd1452;
	ld.global.u32 	%r2083, [%rd1453];
	setp.lt.s32 	%p598, %r2082, %r2083;
	selp.b32 	%r2171, %r2140, %r2141, %p598;
$L__BB10_104:
	shl.b32 	%r2135, %r41, 1;
	setp.lt.u32 	%p599, %r41, 129;
	@%p599 bra 	$L__BB10_2;
	ld.param.s8 	%rs3, [_ZN3cub18CUB_300001_SM_10006detail10merge_sort30DeviceMergeSortBlockSortKernelINS2_10policy_hubIN6thrust24THRUST_300001_SM_1000_NS6detail15normal_iteratorINS6_10device_ptrIiEEEEE9Policy600ESB_PNS0_8NullTypeESB_SF_m18CompareIndicesByMtiSE_EEvbT0_T1_T2_T3_T4_PT6_PT7_T5_NS1_7vsmem_tE_param_0];
	bar.sync 	0;
	setp.eq.s16 	%p600, %rs3, 0;
	@%p600 bra 	$L__BB10_107;
	st.shared.u32 	[%r5], %r2134;
	st.shared.u32 	[%r5+4], %r2133;
	st.shared.u32 	[%r5+8], %r2132;
	st.shared.u32 	[%r5+12], %r2131;
	st.shared.u32 	[%r5+16], %r2130;
	st.shared.u32 	[%r5+20], %r2129;
	st.shared.u32 	[%r5+24], %r2128;
	st.shared.u32 	[%r5+28], %r2127;
	st.shared.u32 	[%r5+32], %r2126;
	st.shared.u32 	[%r5+36], %r2125;
	st.shared.u32 	[%r5+40], %r2124;
	st.shared.u32 	[%r5+44], %r2123;
	st.shared.u32 	[%r5+48], %r2122;
	st.shared.u32 	[%r5+52], %r2121;
	st.shared.u32 	[%r5+56], %r2120;
	st.shared.u32 	[%r5+60], %r2119;
	st.shared.u32 	[%r5+64], %r2171;
	bar.warp.sync 	-1;
	ld.shared.u32 	%r2084, [%r4];
	ld.shared.u32 	%r2085, [%r4+128];
	ld.shared.u32 	%r2086, [%r4+256];
	ld.shared.u32 	%r2087, [%r4+384];
	ld.shared.u32 	%r2088, [%r4+512];
	ld.shared.u32 	%r2089, [%r4+640];
	ld.shared.u32 	%r2090, [%r4+768];
	ld.shared.u32 	%r2091, [%r4+896];
	ld.shared.u32 	%r2092, [%r4+1024];
	ld.shared.u32 	%r2093, [%r4+1152];
	ld.shared.u32 	%r2094, [%r4+1280];
	ld.shared.u32 	%r2095, [%r4+1408];
	ld.shared.u32 	%r2096, [%r4+1536];
	ld.shared.u32 	%r2097, [%r4+1664];
	ld.shared.u32 	%r2098, [%r4+1792];
	ld.shared.u32 	%r2099, [%r4+1920];
	ld.shared.u32 	%r2100, [%r4+2048];
	cvt.u64.u32 	%rd1454, %r3;
	cvt.u64.u32 	%rd1455, %r2;
	add.s64 	%rd1456, %rd5, %rd1455;
	add.s64 	%rd1457, %rd1456, %rd1454;
	shl.b64 	%rd1458, %rd1457, 2;
	add.s64 	%rd1459, %rd3, %rd1458;
	st.global.u32 	[%rd1459], %r2084;
	st.global.u32 	[%rd1459+128], %r2085;
	st.global.u32 	[%rd1459+256], %r2086;
	st.global.u32 	[%rd1459+384], %r2087;
	st.global.u32 	[%rd1459+512], %r2088;
	st.global.u32 	[%rd1459+640], %r2089;
	st.global.u32 	[%rd1459+768], %r2090;
	st.global.u32 	[%rd1459+896], %r2091;
	st.global.u32 	[%rd1459+1024], %r2092;
	st.global.u32 	[%rd1459+1152], %r2093;
	st.global.u32 	[%rd1459+1280], %r2094;
	st.global.u32 	[%rd1459+1408], %r2095;
	st.global.u32 	[%rd1459+1536], %r2096;
	st.global.u32 	[%rd1459+1664], %r2097;
	st.global.u32 	[%rd1459+1792], %r2098;
	st.global.u32 	[%rd1459+1920], %r2099;
	st.global.u32 	[%rd1459+2048], %r2100;
	bra.uni 	$L__BB10_351;
$L__BB10_107:
	st.shared.u32 	[%r5], %r2134;
	st.shared.u32 	[%r5+4], %r2133;
	st.shared.u32 	[%r5+8], %r2132;
	st.shared.u32 	[%r5+12], %r2131;
	st.shared.u32 	[%r5+16], %r2130;
	st.shared.u32 	[%r5+20], %r2129;
	st.shared.u32 	[%r5+24], %r2128;
	st.shared.u32 	[%r5+28], %r2127;
	st.shared.u32 	[%r5+32], %r2126;
	st.shared.u32 	[%r5+36], %r2125;
	st.shared.u32 	[%r5+40], %r2124;
	st.shared.u32 	[%r5+44], %r2123;
	st.shared.u32 	[%r5+48], %r2122;
	st.shared.u32 	[%r5+52], %r2121;
	st.shared.u32 	[%r5+56], %r2120;
	st.shared.u32 	[%r5+60], %r2119;
	st.shared.u32 	[%r5+64], %r2171;
	bar.warp.sync 	-1;
	ld.shared.u32 	%r2101, [%r4];
	ld.shared.u32 	%r2102, [%r4+128];
	ld.shared.u32 	%r2103, [%r4+256];
	ld.shared.u32 	%r2104, [%r4+384];
	ld.shared.u32 	%r2105, [%r4+512];
	ld.shared.u32 	%r2106, [%r4+640];
	ld.shared.u32 	%r2107, [%r4+768];
	ld.shared.u32 	%r2108, [%r4+896];
	ld.shared.u32 	%r2109, [%r4+1024];
	ld.shared.u32 	%r2110, [%r4+1152];
	ld.shared.u32 	%r2111, [%r4+1280];
	ld.shared.u32 	%r2112, [%r4+1408];
	ld.shared.u32 	%r2113, [%r4+1536];
	ld.shared.u32 	%r2114, [%r4+1664];
	ld.shared.u32 	%r2115, [%r4+1792];
	ld.shared.u32 	%r2116, [%r4+1920];
	ld.shared.u32 	%r2117, [%r4+2048];
	add.s64 	%rd1461, %rd1, %rd836;
	st.global.u32 	[%rd1461], %r2101;
	st.global.u32 	[%rd1461+128], %r2102;
	st.global.u32 	[%rd1461+256], %r2103;
	st.global.u32 	[%rd1461+384], %r2104;
	st.global.u32 	[%rd1461+512], %r2105;
	st.global.u32 	[%rd1461+640], %r2106;
	st.global.u32 	[%rd1461+768], %r2107;
	st.global.u32 	[%rd1461+896], %r2108;
	st.global.u32 	[%rd1461+1024], %r2109;
	st.global.u32 	[%rd1461+1152], %r2110;
	st.global.u32 	[%rd1461+1280], %r2111;
	st.global.u32 	[%rd1461+1408], %r2112;
	st.global.u32 	[%rd1461+1536], %r2113;
	st.global.u32 	[%rd1461+1664], %r2114;
	st.global.u32 	[%rd1461+1792], %r2115;
	st.global.u32 	[%rd1461+1920], %r2116;
	st.global.u32 	[%rd1461+2048], %r2117;
	bra.uni 	$L__BB10_351;
$L__BB10_108:
	cvt.u32.u64 	%r514, %rd5;
	cvt.u32.u64 	%r515, %rd8;
	sub.s32 	%r516, %r515, %r514;
	min.s32 	%r173, %r516, 4352;
	// begin inline asm
	griddepcontrol.wait;
	// end inline asm
	shl.b64 	%rd16, %rd5, 2;
	add.s64 	%rd17, %rd2, %rd16;
	mov.u32 	%r174, %tid.x;
	ld.global.u32 	%r2188, [%rd17];
	and.b32  	%r517, %r174, 31;
	and.b32  	%r518, %r174, 992;
	mul.lo.s32 	%r519, %r518, 17;
	or.b32  	%r176, %r519, %r517;
	setp.ge.s32 	%p66, %r176, %r173;
	mov.u32 	%r2172, %r2188;
	@%p66 bra 	$L__BB10_110;
	cvt.u64.u32 	%rd18, %r176;
	add.s64 	%rd19, %rd5, %rd18;
	shl.b64 	%rd20, %rd19, 2;
	add.s64 	%rd21, %rd2, %rd20;
	ld.global.u32 	%r2172, [%rd21];
$L__BB10_110:
	add.s32 	%r520, %r176, 32;
	setp.ge.s32 	%p67, %r520, %r173;
	mov.u32 	%r2173, %r2188;
	@%p67 bra 	$L__BB10_112;
	cvt.u64.u32 	%rd22, %r176;
	add.s64 	%rd23, %rd5, %rd22;
	shl.b64 	%rd24, %rd23, 2;
	add.s64 	%rd25, %rd2, %rd24;
	ld.global.u32 	%r2173, [%rd25+128];
$L__BB10_112:
	add.s32 	%r521, %r176, 64;
	setp.ge.s32 	%p68, %r521, %r173;
	mov.u32 	%r2174, %r2188;
	@%p68 bra 	$L__BB10_114;
	cvt.u64.u32 	%rd26, %r176;
	add.s64 	%rd27, %rd5, %rd26;
	shl.b64 	%rd28, %rd27, 2;
	add.s64 	%rd29, %rd2, %rd28;
	ld.global.u32 	%r2174, [%rd29+256];
$L__BB10_114:
	add.s32 	%r522, %r176, 96;
	setp.ge.s32 	%p69, %r522, %r173;
	mov.u32 	%r2175, %r2188;
	@%p69 bra 	$L__BB10_116;
	cvt.u64.u32 	%rd30, %r176;
	add.s64 	%rd31, %rd5, %rd30;
	shl.b64 	%rd32, %rd31, 2;
	add.s64 	%rd33, %rd2, %rd32;
	ld.global.u32 	%r2175, [%rd33+384];
$L__BB10_116:
	add.s32 	%r523, %r176, 128;
	setp.ge.s32 	%p70, %r523, %r173;
	mov.u32 	%r2176, %r2188;
	@%p70 bra 	$L__BB10_118;
	cvt.u64.u32 	%rd34, %r176;
	add.s64 	%rd35, %rd5, %rd34;
	shl.b64 	%rd36, %rd35, 2;
	add.s64 	%rd37, %rd2, %rd36;
	ld.global.u32 	%r2176, [%rd37+512];
$L__BB10_118:
	add.s32 	%r524, %r176, 160;
	setp.ge.s32 	%p71, %r524, %r173;
	mov.u32 	%r2177, %r2188;
	@%p71 bra 	$L__BB10_120;
	cvt.u64.u32 	%rd38, %r176;
	add.s64 	%rd39, %rd5, %rd38;
	shl.b64 	%rd40, %rd39, 2;
	add.s64 	%rd41, %rd2, %rd40;
	ld.global.u32 	%r2177, [%rd41+640];
$L__BB10_120:
	add.s32 	%r189, %r176, 192;
	setp.ge.s32 	%p72, %r189, %r173;
	mov.u32 	%r2178, %r2188;
	@%p72 bra 	$L__BB10_122;
	cvt.u64.u32 	%rd42, %r176;
	add.s64 	%rd43, %rd5, %rd42;
	shl.b64 	%rd44, %rd43, 2;
	add.s64 	%rd45, %rd2, %rd44;
	ld.global.u32 	%r2178, [%rd45+768];
$L__BB10_122:
	add.s32 	%r192, %r176, 224;
	setp.ge.s32 	%p73, %r192, %r173;
	mov.u32 	%r2179, %r2188;
	@%p73 bra 	$L__BB10_124;
	cvt.u64.u32 	%rd46, %r176;
	add.s64 	%rd47, %rd5, %rd46;
	shl.b64 	%rd48, %rd47, 2;
	add.s64 	%rd49, %rd2, %rd48;
	ld.global.u32 	%r2179, [%rd49+896];
$L__BB10_124:
	add.s32 	%r195, %r176, 256;
	setp.ge.s32 	%p74, %r195, %r173;
	mov.u32 	%r2180, %r2188;
	@%p74 bra 	$L__BB10_126;
	cvt.u64.u32 	%rd50, %r176;
	add.s64 	%rd51, %rd5, %rd50;
	shl.b64 	%rd52, %rd51, 2;
	add.s64 	%rd53, %rd2, %rd52;
	ld.global.u32 	%r2180, [%rd53+1024];
$L__BB10_126:
	add.s32 	%r198, %r176, 288;
	setp.ge.s32 	%p75, %r198, %r173;
	mov.u32 	%r2181, %r2188;
	@%p75 bra 	$L__BB10_128;
	cvt.u64.u32 	%rd54, %r176;
	add.s64 	%rd55, %rd5, %rd54;
	shl.b64 	%rd56, %rd55, 2;
	add.s64 	%rd57, %rd2, %rd56;
	ld.global.u32 	%r2181, [%rd57+1152];
$L__BB10_128:
	add.s32 	%r201, %r176, 320;
	setp.ge.s32 	%p76, %r201, %r173;
	mov.u32 	%r2182, %r2188;
	@%p76 bra 	$L__BB10_130;
	cvt.u64.u32 	%rd58, %r176;
	add.s64 	%rd59, %rd5, %rd58;
	shl.b64 	%rd60, %rd59, 2;
	add.s64 	%rd61, %rd2, %rd60;
	ld.global.u32 	%r2182, [%rd61+1280];
$L__BB10_130:
	add.s32 	%r204, %r176, 352;
	setp.ge.s32 	%p77, %r204, %r173;
	mov.u32 	%r2183, %r2188;
	@%p77 bra 	$L__BB10_132;
	cvt.u64.u32 	%rd62, %r176;
	add.s64 	%rd63, %rd5, %rd62;
	shl.b64 	%rd64, %rd63, 2;
	add.s64 	%rd65, %rd2, %rd64;
	ld.global.u32 	%r2183, [%rd65+1408];
$L__BB10_132:
	add.s32 	%r525, %r176, 384;
	setp.ge.s32 	%p78, %r525, %r173;
	mov.u32 	%r2184, %r2188;
	@%p78 bra 	$L__BB10_134;
	cvt.u64.u32 	%rd66, %r176;
	add.s64 	%rd67, %rd5, %rd66;
	shl.b64 	%rd68, %rd67, 2;
	add.s64 	%rd69, %rd2, %rd68;
	ld.global.u32 	%r2184, [%rd69+1536];
$L__BB10_134:
	add.s32 	%r526, %r176, 416;
	setp.ge.s32 	%p79, %r526, %r173;
	mov.u32 	%r2185, %r2188;
	@%p79 bra 	$L__BB10_136;
	cvt.u64.u32 	%rd70, %r176;
	add.s64 	%rd71, %rd5, %rd70;
	shl.b64 	%rd72, %rd71, 2;
	add.s64 	%rd73, %rd2, %rd72;
	ld.global.u32 	%r2185, [%rd73+1664];
$L__BB10_136:
	add.s32 	%r527, %r176, 448;
	setp.ge.s32 	%p80, %r527, %r173;
	mov.u32 	%r2186, %r2188;
	@%p80 bra 	$L__BB10_138;
	cvt.u64.u32 	%rd74, %r176;
	add.s64 	%rd75, %rd5, %rd74;
	shl.b64 	%rd76, %rd75, 2;
	add.s64 	%rd77, %rd2, %rd76;
	ld.global.u32 	%r2186, [%rd77+1792];
$L__BB10_138:
	add.s32 	%r213, %r176, 480;
	setp.ge.s32 	%p81, %r213, %r173;
	mov.u32 	%r2187, %r2188;
	@%p81 bra 	$L__BB10_140;
	cvt.u64.u32 	%rd78, %r176;
	add.s64 	%rd79, %rd5, %rd78;
	shl.b64 	%rd80, %rd79, 2;
	add.s64 	%rd81, %rd2, %rd80;
	ld.global.u32 	%r2187, [%rd81+1920];
$L__BB10_140:
	add.s32 	%r216, %r176, 512;
	setp.ge.s32 	%p82, %r216, %r173;
	@%p82 bra 	$L__BB10_142;
	cvt.u64.u32 	%rd82, %r176;
	add.s64 	%rd83, %rd5, %rd82;
	shl.b64 	%rd84, %rd83, 2;
	add.s64 	%rd85, %rd2, %rd84;
	ld.global.u32 	%r2188, [%rd85+2048];
$L__BB10_142:
	// begin inline asm
	mov.u32 %r528, %laneid;
	// end inline asm
	shr.u32 	%r529, %r174, 5;
	mad.lo.s32 	%r530, %r529, 544, %r528;
	shl.b32 	%r531, %r530, 2;
	mov.u32 	%r532, _ZZN3cub18CUB_300001_SM_10006detail10merge_sort30DeviceMergeSortBlockSortKernelINS2_10policy_hubIN6thrust24THRUST_300001_SM_1000_NS6detail15normal_iteratorINS6_10device_ptrIiEEEEE9Policy600ESB_PNS0_8NullTypeESB_SF_m18CompareIndicesByMtiSE_EEvbT0_T1_T2_T3_T4_PT6_PT7_T5_NS1_7vsmem_tEE19static_temp_storage;
	add.s32 	%r219, %r532, %r531;
	st.shared.u32 	[%r219], %r2172;
	st.shared.u32 	[%r219+128], %r2173;
	st.shared.u32 	[%r219+256], %r2174;
	st.shared.u32 	[%r219+384], %r2175;
	st.shared.u32 	[%r219+512], %r2176;
	st.shared.u32 	[%r219+640], %r2177;
	st.shared.u32 	[%r219+768], %r2178;
	st.shared.u32 	[%r219+896], %r2179;
	st.shared.u32 	[%r219+1024], %r2180;
	st.shared.u32 	[%r219+1152], %r2181;
	st.shared.u32 	[%r219+1280], %r2182;
	st.shared.u32 	[%r219+1408], %r2183;
	st.shared.u32 	[%r219+1536], %r2184;
	st.shared.u32 	[%r219+1664], %r2185;
	st.shared.u32 	[%r219+1792], %r2186;
	st.shared.u32 	[%r219+1920], %r2187;
	st.shared.u32 	[%r219+2048], %r2188;
	bar.warp.sync 	-1;
	shl.b32 	%r533, %r528, 4;
	add.s32 	%r534, %r530, %r533;
	shl.b32 	%r535, %r534, 2;
	add.s32 	%r220, %r532, %r535;
	ld.shared.u32 	%r2252, [%r220];
	ld.shared.u32 	%r222, [%r220+4];
	ld.shared.u32 	%r223, [%r220+8];
	ld.shared.u32 	%r224, [%r220+12];
	ld.shared.u32 	%r225, [%r220+16];
	ld.shared.u32 	%r226, [%r220+20];
	ld.shared.u32 	%r227, [%r220+24];
	ld.shared.u32 	%r228, [%r220+28];
	ld.shared.u32 	%r229, [%r220+32];
	ld.shared.u32 	%r230, [%r220+36];
	ld.shared.u32 	%r231, [%r220+40];
	ld.shared.u32 	%r232, [%r220+44];
	ld.shared.u32 	%r233, [%r220+48];
	ld.shared.u32 	%r234, [%r220+52];
	ld.shared.u32 	%r235, [%r220+56];
	ld.shared.u32 	%r236, [%r220+60];
	ld.shared.u32 	%r237, [%r220+64];
	bar.sync 	0;
	// begin inline asm
	griddepcontrol.launch_dependents;
	// end inline asm
	mul.lo.s32 	%r238, %r174, 17;
	add.s32 	%r536, %r238, 1;
	setp.ge.u32 	%p83, %r536, %r173;
	mov.u32 	%r2234, %r2252;
	mov.u32 	%r2191, %r2252;
	@%p83 bra 	$L__BB10_144;
	mul.wide.s32 	%rd86, %r2252, 16;
	add.s64 	%rd87, %rd4, %rd86;
	ld.global.u32 	%r537, [%rd87];
	mul.wide.s32 	%rd88, %r222, 16;
	add.s64 	%rd89, %rd4, %rd88;
	ld.global.u32 	%r538, [%rd89];
	setp.lt.s32 	%p84, %r537, %r538;
	selp.b32 	%r2191, %r222, %r2252, %p84;
	mov.u32 	%r2234, %r222;
$L__BB10_144:
	add.s32 	%r539, %r238, 2;
	setp.ge.u32 	%p85, %r539, %r173;
	mov.u32 	%r2193, %r2191;
	@%p85 bra 	$L__BB10_146;
	mul.wide.s32 	%rd90, %r2191, 16;
	add.s64 	%rd91, %rd4, %rd90;
	ld.global.u32 	%r540, [%rd91];
	mul.wide.s32 	%rd92, %r223, 16;
	add.s64 	%rd93, %rd4, %rd92;
	ld.global.u32 	%r541, [%rd93];
	setp.lt.s32 	%p86, %r540, %r541;
	selp.b32 	%r2193, %r223, %r2191, %p86;
	mov.u32 	%r2191, %r223;
$L__BB10_146:
	add.s32 	%r542, %r238, 3;
	setp.ge.u32 	%p87, %r542, %r173;
	mov.u32 	%r2195, %r2193;
	@%p87 bra 	$L__BB10_148;
	mul.wide.s32 	%rd94, %r2193, 16;
	add.s64 	%rd95, %rd4, %rd94;
	ld.global.u32 	%r543, [%rd95];
	mul.wide.s32 	%rd96, %r224, 16;
	add.s64 	%rd97, %rd4, %rd96;
	ld.global.u32 	%r544, [%rd97];
	setp.lt.s32 	%p88, %r543, %r544;
	selp.b32 	%r2195, %r224, %r2193, %p88;
	mov.u32 	%r2193, %r224;
$L__BB10_148:
	add.s32 	%r545, %r238, 4;
	setp.ge.u32 	%p89, %r545, %r173;
	mov.u32 	%r2197, %r2195;
	@%p89 bra 	$L__BB10_150;
	mul.wide.s32 	%rd98, %r2195, 16;
	add.s64 	%rd99, %rd4, %rd98;
	ld.global.u32 	%r546, [%rd99];
	mul.wide.s32 	%rd100, %r225, 16;
	add.s64 	%rd101, %rd4, %rd100;
	ld.global.u32 	%r547, [%rd101];
	setp.lt.s32 	%p90, %r546, %r547;
	selp.b32 	%r2197, %r225, %r2195, %p90;
	mov.u32 	%r2195, %r225;
$L__BB10_150:
	add.s32 	%r548, %r238, 5;
	setp.ge.u32 	%p91, %r548, %r173;
	mov.u32 	%r2199, %r2197;
	@%p91 bra 	$L__BB10_152;
	mul.wide.s32 	%rd102, %r2197, 16;
	add.s64 	%rd103, %rd4, %rd102;
	ld.global.u32 	%r549, [%rd103];
	mul.wide.s32 	%rd104, %r226, 16;
	add.s64 	%rd105, %rd4, %rd104;
	ld.global.u32 	%r550, [%rd105];
	setp.lt.s32 	%p92, %r549, %r550;
	selp.b32 	%r2199, %r226, %r2197, %p92;
	mov.u32 	%r2197, %r226;
$L__BB10_152:
	add.s32 	%r551, %r238, 6;
	setp.ge.u32 	%p93, %r551, %r173;
	mov.u32 	%r2201, %r2199;
	@%p93 bra 	$L__BB10_154;
	mul.wide.s32 	%rd106, %r2199, 16;
	add.s64 	%rd107, %rd4, %rd106;
	ld.global.u32 	%r552, [%rd107];
	mul.wide.s32 	%rd108, %r227, 16;
	add.s64 	%rd109, %rd4, %rd108;
	ld.global.u32 	%r553, [%rd109];
	setp.lt.s32 	%p94, %r552, %r553;
	selp.b32 	%r2201, %r227, %r2199, %p94;
	mov.u32 	%r2199, %r227;
$L__BB10_154:
	add.s32 	%r554, %r238, 7;
	setp.ge.u32 	%p95, %r554, %r173;
	mov.u32 	%r2203, %r2201;
	@%p95 bra 	$L__BB10_156;
	mul.wide.s32 	%rd110, %r2201, 16;
	add.s64 	%rd111, %rd4, %rd110;
	ld.global.u32 	%r555, [%rd111];
	mul.wide.s32 	%rd112, %r228, 16;
	add.s64 	%rd113, %rd4, %rd112;
	ld.global.u32 	%r556, [%rd113];
	setp.lt.s32 	%p96, %r555, %r556;
	selp.b32 	%r2203, %r228, %r2201, %p96;
	mov.u32 	%r2201, %r228;
$L__BB10_156:
	add.s32 	%r557, %r238, 8;
	setp.ge.u32 	%p97, %r557, %r173;
	mov.u32 	%r2205, %r2203;
	@%p97 bra 	$L__BB10_158;
	mul.wide.s32 	%rd114, %r2203, 16;
	add.s64 	%rd115, %rd4, %rd114;
	ld.global.u32 	%r558, [%rd115];
	mul.wide.s32 	%rd116, %r229, 16;
	add.s64 	%rd117, %rd4, %rd116;
	ld.global.u32 	%r559, [%rd117];
	setp.lt.s32 	%p98, %r558, %r559;
	selp.b32 	%r2205, %r229, %r2203, %p98;
	mov.u32 	%r2203, %r229;
$L__BB10_158:
	add.s32 	%r560, %r238, 9;
	setp.ge.u32 	%p99, %r560, %r173;
	mov.u32 	%r2207, %r2205;
	@%p99 bra 	$L__BB10_160;
	mul.wide.s32 	%rd118, %r2205, 16;
	add.s64 	%rd119, %rd4, %rd118;
	ld.global.u32 	%r561, [%rd119];
	mul.wide.s32 	%rd120, %r230, 16;
	add.s64 	%rd121, %rd4, %rd120;
	ld.global.u32 	%r562, [%rd121];
	setp.lt.s32 	%p100, %r561, %r562;
	selp.b32 	%r2207, %r230, %r2205, %p100;
	mov.u32 	%r2205, %r230;
$L__BB10_160:
	add.s32 	%r563, %r238, 10;
	setp.ge.u32 	%p101, %r563, %r173;
	mov.u32 	%r2209, %r2207;
	@%p101 bra 	$L__BB10_162;
	mul.wide.s32 	%rd122, %r2207, 16;
	add.s64 	%rd123, %rd4, %rd122;
	ld.global.u32 	%r564, [%rd123];
	mul.wide.s32 	%rd124, %r231, 16;
	add.s64 	%rd125, %rd4, %rd124;
	ld.global.u32 	%r565, [%rd125];
	setp.lt.s32 	%p102, %r564, %r565;
	selp.b32 	%r2209, %r231, %r2207, %p102;
	mov.u32 	%r2207, %r231;
$L__BB10_162:
	add.s32 	%r566, %r238, 11;
	setp.ge.u32 	%p103, %r566, %r173;
	mov.u32 	%r2211, %r2209;
	@%p103 bra 	$L__BB10_164;
	mul.wide.s32 	%rd126, %r2209, 16;
	add.s64 	%rd127, %rd4, %rd126;
	ld.global.u32 	%r567, [%rd127];
	mul.wide.s32 	%rd128, %r232, 16;
	add.s64 	%rd129, %rd4, %rd128;
	ld.global.u32 	%r568, [%rd129];
	setp.lt.s32 	%p104, %r567, %r568;
	selp.b32 	%r2211, %r232, %r2209, %p104;
	mov.u32 	%r2209, %r232;
$L__BB10_164:
	add.s32 	%r569, %r238, 12;
	setp.ge.u32 	%p105, %r569, %r173;
	mov.u32 	%r2213, %r2211;
	@%p105 bra 	$L__BB10_166;
	mul.wide.s32 	%rd130, %r2211, 16;
	add.s64 	%rd131, %rd4, %rd130;
	ld.global.u32 	%r570, [%rd131];
	mul.wide.s32 	%rd132, %r233, 16;
	add.s64 	%rd133, %rd4, %rd132;
	ld.global.u32 	%r571, [%rd133];
	setp.lt.s32 	%p106, %r570, %r571;
	selp.b32 	%r2213, %r233, %r2211, %p106;
	mov.u32 	%r2211, %r233;
$L__BB10_166:
	add.s32 	%r572, %r238, 13;
	setp.ge.u32 	%p107, %r572, %r173;
	mov.u32 	%r2215, %r2213;
	@%p107 bra 	$L__BB10_168;
	mul.wide.s32 	%rd134, %r2213, 16;
	add.s64 	%rd135, %rd4, %rd134;
	ld.global.u32 	%r573, [%rd135];
	mul.wide.s32 	%rd136, %r234, 16;
	add.s64 	%rd137, %rd4, %rd136;
	ld.global.u32 	%r574, [%rd137];
	setp.lt.s32 	%p108, %r573, %r574;
	selp.b32 	%r2215, %r234, %r2213, %p108;
	mov.u32 	%r2213, %r234;
$L__BB10_168:
	add.s32 	%r575, %r238, 14;
	setp.ge.u32 	%p109, %r575, %r173;
	mov.u32 	%r2217, %r2215;
	@%p109 bra 	$L__BB10_170;
	mul.wide.s32 	%rd138, %r2215, 16;
	add.s64 	%rd139, %rd4, %rd138;
	ld.global.u32 	%r576, [%rd139];
	mul.wide.s32 	%rd140, %r235, 16;
	add.s64 	%rd141, %rd4, %rd140;
	ld.global.u32 	%r577, [%rd141];
	setp.lt.s32 	%p110, %r576, %r577;
	selp.b32 	%r2217, %r235, %r2215, %p110;
	mov.u32 	%r2215, %r235;
$L__BB10_170:
	add.s32 	%r578, %r238, 15;
	setp.ge.u32 	%p111, %r578, %r173;
	mov.u32 	%r2218, %r2217;
	@%p111 bra 	$L__BB10_172;
	mul.wide.s32 	%rd142, %r2217, 16;
	add.s64 	%rd143, %rd4, %rd142;
	ld.global.u32 	%r579, [%rd143];
	mul.wide.s32 	%rd144, %r236, 16;
	add.s64 	%rd145, %rd4, %rd144;
	ld.global.u32 	%r580, [%rd145];
	setp.lt.s32 	%p112, %r579, %r580;
	selp.b32 	%r2218, %r236, %r2217, %p112;
	mov.u32 	%r2217, %r236;
$L__BB10_172:
	add.s32 	%r581, %r238, 16;
	setp.lt.u32 	%p113, %r581, %r173;
	selp.b32 	%r2289, %r237, %r2218, %p113;
	setp.ge.u32 	%p114, %r238, %r173;
	@%p114 bra 	$L__BB10_174;
	mul.wide.s32 	%rd146, %r2234, 16;
	add.s64 	%rd147, %rd4, %rd146;
	ld.global.u32 	%r582, [%rd147];
	mul.wide.s32 	%rd148, %r2252, 16;
	add.s64 	%rd149, %rd4, %rd148;
	ld.global.u32 	%r583, [%rd149];
	setp.lt.s32 	%p115, %r582, %r583;
	selp.b32 	%r584, %r2252, %r2234, %p115;
	selp.b32 	%r585, %r2234, %r2252, %p115;
	mul.wide.s32 	%rd150, %r2193, 16;
	add.s64 	%rd151, %rd4, %rd150;
	ld.global.u32 	%r586, [%rd151];
	mul.wide.s32 	%rd152, %r2191, 16;
	add.s64 	%rd153, %rd4, %rd152;
	ld.global.u32 	%r587, [%rd153];
	setp.lt.s32 	%p116, %r586, %r587;
	selp.b32 	%r588, %r2191, %r2193, %p116;
	selp.b32 	%r589, %r2193, %r2191, %p116;
	mul.wide.s32 	%rd154, %r2197, 16;
	add.s64 	%rd155, %rd4, %rd154;
	ld.global.u32 	%r590, [%rd155];
	mul.wide.s32 	%rd156, %r2195, 16;
	add.s64 	%rd157, %rd4, %rd156;
	ld.global.u32 	%r591, [%rd157];
	setp.lt.s32 	%p117, %r590, %r591;
	selp.b32 	%r592, %r2195, %r2197, %p117;
	selp.b32 	%r593, %r2197, %r2195, %p117;
	mul.wide.s32 	%rd158, %r2201, 16;
	add.s64 	%rd159, %rd4, %rd158;
	ld.global.u32 	%r594, [%rd159];
	mul.wide.s32 	%rd160, %r2199, 16;
	add.s64 	%rd161, %rd4, %rd160;
	ld.global.u32 	%r595, [%rd161];
	setp.lt.s32 	%p118, %r594, %r595;
	selp.b32 	%r596, %r2199, %r2201, %p118;
	selp.b32 	%r597, %r2201, %r2199, %p118;
	mul.wide.s32 	%rd162, %r2205, 16;
	add.s64 	%rd163, %rd4, %rd162;
	ld.global.u32 	%r598, [%rd163];
	mul.wide.s32 	%rd164, %r2203, 16;
	add.s64 	%rd165, %rd4, %rd164;
	ld.global.u32 	%r599, [%rd165];
	setp.lt.s32 	%p119, %r598, %r599;
	selp.b32 	%r600, %r2203, %r2205, %p119;
	selp.b32 	%r601, %r2205, %r2203, %p119;
	mul.wide.s32 	%rd166, %r2209, 16;
	add.s64 	%rd167, %rd4, %rd166;
	ld.global.u32 	%r602, [%rd167];
	mul.wide.s32 	%rd168, %r2207, 16;
	add.s64 	%rd169, %rd4, %rd168;
	ld.global.u32 	%r603, [%rd169];
	setp.lt.s32 	%p120, %r602, %r603;
	selp.b32 	%r604, %r2207, %r2209, %p120;
	selp.b32 	%r605, %r2209, %r2207, %p120;
	mul.wide.s32 	%rd170, %r2213, 16;
	add.s64 	%rd171, %rd4, %rd170;
	ld.global.u32 	%r606, [%rd171];
	mul.wide.s32 	%rd172, %r2211, 16;
	add.s64 	%rd173, %rd4, %rd172;
	ld.global.u32 	%r607, [%rd173];
	setp.lt.s32 	%p121, %r606, %r607;
	selp.b32 	%r608, %r2211, %r2213, %p121;
	selp.b32 	%r609, %r2213, %r2211, %p121;
	mul.wide.s32 	%rd174, %r2217, 16;
	add.s64 	%rd175, %rd4, %rd174;
	ld.global.u32 	%r610, [%rd175];
	mul.wide.s32 	%rd176, %r2215, 16;
	add.s64 	%rd177, %rd4, %rd176;
	ld.global.u32 	%r611, [%rd177];
	setp.lt.s32 	%p122, %r610, %r611;
	selp.b32 	%r612, %r2215, %r2217, %p122;
	selp.b32 	%r613, %r2217, %r2215, %p122;
	mul.wide.s32 	%rd178, %r589, 16;
	add.s64 	%rd179, %rd4, %rd178;
	ld.global.u32 	%r614, [%rd179];
	mul.wide.s32 	%rd180, %r584, 16;
	add.s64 	%rd181, %rd4, %rd180;
	ld.global.u32 	%r615, [%rd181];
	setp.lt.s32 	%p123, %r614, %r615;
	selp.b32 	%r616, %r584, %r589, %p123;
	selp.b32 	%r617, %r589, %r584, %p123;
	mul.wide.s32 	%rd182, %r593, 16;
	add.s64 	%rd183, %rd4, %rd182;
	ld.global.u32 	%r618, [%rd183];
	mul.wide.s32 	%rd184, %r588, 16;
	add.s64 	%rd185, %rd4, %rd184;
	ld.global.u32 	%r619, [%rd185];
	setp.lt.s32 	%p124, %r618, %r619;
	selp.b32 	%r620, %r588, %r593, %p124;
	selp.b32 	%r621, %r593, %r588, %p124;
	mul.wide.s32 	%rd186, %r597, 16;
	add.s64 	%rd187, %rd4, %rd186;
	ld.global.u32 	%r622, [%rd187];
	mul.wide.s32 	%rd188, %r592, 16;
	add.s64 	%rd189, %rd4, %rd188;
	ld.global.u32 	%r623, [%rd189];
	setp.lt.s32 	%p125, %r622, %r623;
	selp.b32 	%r624, %r592, %r597, %p125;
	selp.b32 	%r625, %r597, %r592, %p125;
	mul.wide.s32 	%rd190, %r601, 16;
	add.s64 	%rd191, %rd4, %rd190;
	ld.global.u32 	%r626, [%rd191];
	mul.wide.s32 	%rd192, %r596, 16;
	add.s64 	%rd193, %rd4, %rd192;
	ld.global.u32 	%r627, [%rd193];
	setp.lt.s32 	%p126, %r626, %r627;
	selp.b32 	%r628, %r596, %r601, %p126;
	selp.b32 	%r629, %r601, %r596, %p126;
	mul.wide.s32 	%rd194, %r605, 16;
	add.s64 	%rd195, %rd4, %rd194;
	ld.global.u32 	%r630, [%rd195];
	mul.wide.s32 	%rd196, %r600, 16;
	add.s64 	%rd197, %rd4, %rd196;
	ld.global.u32 	%r631, [%rd197];
	setp.lt.s32 	%p127, %r630, %r631;
	selp.b32 	%r632, %r600, %r605, %p127;
	selp.b32 	%r633, %r605, %r600, %p127;
	mul.wide.s32 	%rd198, %r609, 16;
	add.s64 	%rd199, %rd4, %rd198;
	ld.global.u32 	%r634, [%rd199];
	mul.wide.s32 	%rd200, %r604, 16;
	add.s64 	%rd201, %rd4, %rd200;
	ld.global.u32 	%r635, [%rd201];
	setp.lt.s32 	%p128, %r634, %r635;
	selp.b32 	%r636, %r604, %r609, %p128;
	selp.b32 	%r637, %r609, %r604, %p128;
	mul.wide.s32 	%rd202, %r613, 16;
	add.s64 	%rd203, %rd4, %rd202;
	ld.global.u32 	%r638, [%rd203];
	mul.wide.s32 	%rd204, %r608, 16;
	add.s64 	%rd205, %rd4, %rd204;
	ld.global.u32 	%r639, [%rd205];
	setp.lt.s32 	%p129, %r638, %r639;
	selp.b32 	%r640, %r608, %r613, %p129;
	selp.b32 	%r641, %r613, %r608, %p129;
	mul.wide.s32 	%rd206, %r2289, 16;
	add.s64 	%rd207, %rd4, %rd206;
	ld.global.u32 	%r642, [%rd207];
	mul.wide.s32 	%rd208, %r612, 16;
	add.s64 	%rd209, %rd4, %rd208;
	ld.global.u32 	%r643, [%rd209];
	setp.lt.s32 	%p130, %r642, %r643;
	selp.b32 	%r644, %r612, %r2289, %p130;
	selp.b32 	%r645, %r2289, %r612, %p130;
	mul.wide.s32 	%rd210, %r617, 16;
	add.s64 	%rd211, %rd4, %rd210;
	ld.global.u32 	%r646, [%rd211];
	mul.wide.s32 	%rd212, %r585, 16;
	add.s64 	%rd213, %rd4, %rd212;
	ld.global.u32 	%r647, [%rd213];
	setp.lt.s32 	%p131, %r646, %r647;
	selp.b32 	%r648, %r585, %r617, %p131;
	selp.b32 	%r649, %r617, %r585, %p131;
	mul.wide.s32 	%rd214, %r621, 16;
	add.s64 	%rd215, %rd4, %rd214;
	ld.global.u32 	%r650, [%rd215];
	mul.wide.s32 	%rd216, %r616, 16;
	add.s64 	%rd217, %rd4, %rd216;
	ld.global.u32 	%r651, [%rd217];
	setp.lt.s32 	%p132, %r650, %r651;
	selp.b32 	%r652, %r616, %r621, %p132;
	selp.b32 	%r653, %r621, %r616, %p132;
	mul.wide.s32 	%rd218, %r625, 16;
	add.s64 	%rd219, %rd4, %rd218;
	ld.global.u32 	%r654, [%rd219];
	mul.wide.s32 	%rd220, %r620, 16;
	add.s64 	%rd221, %rd4, %rd220;
	ld.global.u32 	%r655, [%rd221];
	setp.lt.s32 	%p133, %r654, %r655;
	selp.b32 	%r656, %r620, %r625, %p133;
	selp.b32 	%r657, %r625, %r620, %p133;
	mul.wide.s32 	%rd222, %r629, 16;
	add.s64 	%rd223, %rd4, %rd222;
	ld.global.u32 	%r658, [%rd223];
	mul.wide.s32 	%rd224, %r624, 16;
	add.s64 	%rd225, %rd4, %rd224;
	ld.global.u32 	%r659, [%rd225];
	setp.lt.s32 	%p134, %r658, %r659;
	selp.b32 	%r660, %r624, %r629, %p134;
	selp.b32 	%r661, %r629, %r624, %p134;
	mul.wide.s32 	%rd226, %r633, 16;
	add.s64 	%rd227, %rd4, %rd226;
	ld.global.u32 	%r662, [%rd227];
	mul.wide.s32 	%rd228, %r628, 16;
	add.s64 	%rd229, %rd4, %rd228;
	ld.global.u32 	%r663, [%rd229];
	setp.lt.s32 	%p135, %r662, %r663;
	selp.b32 	%r664, %r628, %r633, %p135;
	selp.b32 	%r665, %r633, %r628, %p135;
	mul.wide.s32 	%rd230, %r637, 16;
	add.s64 	%rd231, %rd4, %rd230;
	ld.global.u32 	%r666, [%rd231];
	mul.wide.s32 	%rd232, %r632, 16;
	add.s64 	%rd233, %rd4, %rd232;
	ld.global.u32 	%r667, [%rd233];
	setp.lt.s32 	%p136, %r666, %r667;
	selp.b32 	%r668, %r632, %r637, %p136;
	selp.b32 	%r669, %r637, %r632, %p136;
	mul.wide.s32 	%rd234, %r641, 16;
	add.s64 	%rd235, %rd4, %rd234;
	ld.global.u32 	%r670, [%rd235];
	mul.wide.s32 	%rd236, %r636, 16;
	add.s64 	%rd237, %rd4, %rd236;
	ld.global.u32 	%r671, [%rd237];
	setp.lt.s32 	%p137, %r670, %r671;
	selp.b32 	%r672, %r636, %r641, %p137;
	selp.b32 	%r673, %r641, %r636, %p137;
	mul.wide.s32 	%rd238, %r645, 16;
	add.s64 	%rd239, %rd4, %rd238;
	ld.global.u32 	%r674, [%rd239];
	mul.wide.s32 	%rd240, %r640, 16;
	add.s64 	%rd241, %rd4, %rd240;
	ld.global.u32 	%r675, [%rd241];
	setp.lt.s32 	%p138, %r674, %r675;
	selp.b32 	%r676, %r640, %r645, %p138;
	selp.b32 	%r677, %r645, %r640, %p138;
	mul.wide.s32 	%rd242, %r653, 16;
	add.s64 	%rd243, %rd4, %rd242;
	ld.global.u32 	%r678, [%rd243];
	mul.wide.s32 	%rd244, %r648, 16;
	add.s64 	%rd245, %rd4, %rd244;
	ld.global.u32 	%r679, [%rd245];
	setp.lt.s32 	%p139, %r678, %r679;
	selp.b32 	%r680, %r648, %r653, %p139;
	selp.b32 	%r681, %r653, %r648, %p139;
	mul.wide.s32 	%rd246, %r657, 16;
	add.s64 	%rd247, %rd4, %rd246;
	ld.global.u32 	%r682, [%rd247];
	mul.wide.s32 	%rd248, %r652, 16;
	add.s64 	%rd249, %rd4, %rd248;
	ld.global.u32 	%r683, [%rd249];
	setp.lt.s32 	%p140, %r682, %r683;
	selp.b32 	%r684, %r652, %r657, %p140;
	selp.b32 	%r685, %r657, %r652, %p140;
	mul.wide.s32 	%rd250, %r661, 16;
	add.s64 	%rd251, %rd4, %rd250;
	ld.global.u32 	%r686, [%rd251];
	mul.wide.s32 	%rd252, %r656, 16;
	add.s64 	%rd253, %rd4, %rd252;
	ld.global.u32 	%r687, [%rd253];
	setp.lt.s32 	%p141, %r686, %r687;
	selp.b32 	%r688, %r656, %r661, %p141;
	selp.b32 	%r689, %r661, %r656, %p141;
	mul.wide.s32 	%rd254, %r665, 16;
	add.s64 	%rd255, %rd4, %rd254;
	ld.global.u32 	%r690, [%rd255];
	mul.wide.s32 	%rd256, %r660, 16;
	add.s64 	%rd257, %rd4, %rd256;
	ld.global.u32 	%r691, [%rd257];
	setp.lt.s32 	%p142, %r690, %r691;
	selp.b32 	%r692, %r660, %r665, %p142;
	selp.b32 	%r693, %r665, %r660, %p142;
	mul.wide.s32 	%rd258, %r669, 16;
	add.s64 	%rd259, %rd4, %rd258;
	ld.global.u32 	%r694, [%rd259];
	mul.wide.s32 	%rd260, %r664, 16;
	add.s64 	%rd261, %rd4, %rd260;
	ld.global.u32 	%r695, [%rd261];
	setp.lt.s32 	%p143, %r694, %r695;
	selp.b32 	%r696, %r664, %r669, %p143;
	selp.b32 	%r697, %r669, %r664, %p143;
	mul.wide.s32 	%rd262, %r673, 16;
	add.s64 	%rd263, %rd4, %rd262;
	ld.global.u32 	%r698, [%rd263];
	mul.wide.s32 	%rd264, %r668, 16;
	add.s64 	%rd265, %rd4, %rd264;
	ld.global.u32 	%r699, [%rd265];
	setp.lt.s32 	%p144, %r698, %r699;
	selp.b32 	%r700, %r668, %r673, %p144;
	selp.b32 	%r701, %r673, %r668, %p144;
	mul.wide.s32 	%rd266, %r677, 16;
	add.s64 	%rd267, %rd4, %rd266;
	ld.global.u32 	%r702, [%rd267];
	mul.wide.s32 	%rd268, %r672, 16;
	add.s64 	%rd269, %rd4, %rd268;
	ld.global.u32 	%r703, [%rd269];
	setp.lt.s32 	%p145, %r702, %r703;
	selp.b32 	%r704, %r672, %r677, %p145;
	selp.b32 	%r705, %r677, %r672, %p145;
	mul.wide.s32 	%rd270, %r644, 16;
	add.s64 	%rd271, %rd4, %rd270;
	ld.global.u32 	%r706, [%rd271];
	mul.wide.s32 	%rd272, %r676, 16;
	add.s64 	%rd273, %rd4, %rd272;
	ld.global.u32 	%r707, [%rd273];
	setp.lt.s32 	%p146, %r706, %r707;
	selp.b32 	%r708, %r676, %r644, %p146;
	selp.b32 	%r709, %r644, %r676, %p146;
	mul.wide.s32 	%rd274, %r681, 16;
	add.s64 	%rd275, %rd4, %rd274;
	ld.global.u32 	%r710, [%rd275];
	mul.wide.s32 	%rd276, %r649, 16;
	add.s64 	%rd277, %rd4, %rd276;
	ld.global.u32 	%r711, [%rd277];
	setp.lt.s32 	%p147, %r710, %r711;
	selp.b32 	%r712, %r649, %r681, %p147;
	selp.b32 	%r713, %r681, %r649, %p147;
	mul.wide.s32 	%rd278, %r685, 16;
	add.s64 	%rd279, %rd4, %rd278;
	ld.global.u32 	%r714, [%rd279];
	mul.wide.s32 	%rd280, %r680, 16;
	add.s64 	%rd281, %rd4, %rd280;
	ld.global.u32 	%r715, [%rd281];
	setp.lt.s32 	%p148, %r714, %r715;
	selp.b32 	%r716, %r680, %r685, %p148;
	selp.b32 	%r717, %r685, %r680, %p148;
	mul.wide.s32 	%rd282, %r689, 16;
	add.s64 	%rd283, %rd4, %rd282;
	ld.global.u32 	%r718, [%rd283];
	mul.wide.s32 	%rd284, %r684, 16;
	add.s64 	%rd285, %rd4, %rd284;
	ld.global.u32 	%r719, [%rd285];
	setp.lt.s32 	%p149, %r718, %r719;
	selp.b32 	%r720, %r684, %r689, %p149;
	selp.b32 	%r721, %r689, %r684, %p149;
	mul.wide.s32 	%rd286, %r693, 16;
	add.s64 	%rd287, %rd4, %rd286;
	ld.global.u32 	%r722, [%rd287];
	mul.wide.s32 	%rd288, %r688, 16;
	add.s64 	%rd289, %rd4, %rd288;
	ld.global.u32 	%r723, [%rd289];
	setp.lt.s32 	%p150, %r722, %r723;
	selp.b32 	%r724, %r688, %r693, %p150;
	selp.b32 	%r725, %r693, %r688, %p150;
	mul.wide.s32 	%rd290, %r697, 16;
	add.s64 	%rd291, %rd4, %rd290;
	ld.global.u32 	%r726, [%rd291];
	mul.wide.s32 	%rd292, %r692, 16;
	add.s64 	%rd293, %rd4, %rd292;
	ld.global.u32 	%r727, [%rd293];
	setp.lt.s32 	%p151, %r726, %r727;
	selp.b32 	%r728, %r692, %r697, %p151;
	selp.b32 	%r729, %r697, %r692, %p151;
	mul.wide.s32 	%rd294, %r701, 16;
	add.s64 	%rd295, %rd4, %rd294;
	ld.global.u32 	%r730, [%rd295];
	mul.wide.s32 	%rd296, %r696, 16;
	add.s64 	%rd297, %rd4, %rd296;
	ld.global.u32 	%r731, [%rd297];
	setp.lt.s32 	%p152, %r730, %r731;
	selp.b32 	%r732, %r696, %r701, %p152;
	selp.b32 	%r733, %r701, %r696, %p152;
	mul.wide.s32 	%rd298, %r705, 16;
	add.s64 	%rd299, %rd4, %rd298;
	ld.global.u32 	%r734, [%rd299];
	mul.wide.s32 	%rd300, %r700, 16;
	add.s64 	%rd301, %rd4, %rd300;
	ld.global.u32 	%r735, [%rd301];
	setp.lt.s32 	%p153, %r734, %r735;
	selp.b32 	%r736, %r700, %r705, %p153;
	selp.b32 	%r737, %r705, %r700, %p153;
	mul.wide.s32 	%rd302, %r709, 16;
	add.s64 	%rd303, %rd4, %rd302;
	ld.global.u32 	%r738, [%rd303];
	mul.wide.s32 	%rd304, %r704, 16;
	add.s64 	%rd305, %rd4, %rd304;
	ld.global.u32 	%r739, [%rd305];
	setp.lt.s32 	%p154, %r738, %r739;
	selp.b32 	%r740, %r704, %r709, %p154;
	selp.b32 	%r741, %r709, %r704, %p154;
	mul.wide.s32 	%rd306, %r717, 16;
	add.s64 	%rd307, %rd4, %rd306;
	ld.global.u32 	%r742, [%rd307];
	mul.wide.s32 	%rd308, %r712, 16;
	add.s64 	%rd309, %rd4, %rd308;
	ld.global.u32 	%r743, [%rd309];
	setp.lt.s32 	%p155, %r742, %r743;
	selp.b32 	%r744, %r712, %r717, %p155;
	selp.b32 	%r745, %r717, %r712, %p155;
	mul.wide.s32 	%rd310, %r721, 16;
	add.s64 	%rd311, %rd4, %rd310;
	ld.global.u32 	%r746, [%rd311];
	mul.wide.s32 	%rd312, %r716, 16;
	add.s64 	%rd313, %rd4, %rd312;
	ld.global.u32 	%r747, [%rd313];
	setp.lt.s32 	%p156, %r746, %r747;
	selp.b32 	%r748, %r716, %r721, %p156;
	selp.b32 	%r749, %r721, %r716, %p156;
	mul.wide.s32 	%rd314, %r725, 16;
	add.s64 	%rd315, %rd4, %rd314;
	ld.global.u32 	%r750, [%rd315];
	mul.wide.s32 	%rd316, %r720, 16;
	add.s64 	%rd317, %rd4, %rd316;
	ld.global.u32 	%r751, [%rd317];
	setp.lt.s32 	%p157, %r750, %r751;
	selp.b32 	%r752, %r720, %r725, %p157;
	selp.b32 	%r753, %r725, %r720, %p157;
	mul.wide.s32 	%rd318, %r729, 16;
	add.s64 	%rd319, %rd4, %rd318;
	ld.global.u32 	%r754, [%rd319];
	mul.wide.s32 	%rd320, %r724, 16;
	add.s64 	%rd321, %rd4, %rd320;
	ld.global.u32 	%r755, [%rd321];
	setp.lt.s32 	%p158, %r754, %r755;
	selp.b32 	%r756, %r724, %r729, %p158;
	selp.b32 	%r757, %r729, %r724, %p158;
	mul.wide.s32 	%rd322, %r733, 16;
	add.s64 	%rd323, %rd4, %rd322;
	ld.global.u32 	%r758, [%rd323];
	mul.wide.s32 	%rd324, %r728, 16;
	add.s64 	%rd325, %rd4, %rd324;
	ld.global.u32 	%r759, [%rd325];
	setp.lt.s32 	%p159, %r758, %r759;
	selp.b32 	%r760, %r728, %r733, %p159;
	selp.b32 	%r761, %r733, %r728, %p159;
	mul.wide.s32 	%rd326, %r737, 16;
	add.s64 	%rd327, %rd4, %rd326;
	ld.global.u32 	%r762, [%rd327];
	mul.wide.s32 	%rd328, %r732, 16;
	add.s64 	%rd329, %rd4, %rd328;
	ld.global.u32 	%r763, [%rd329];
	setp.lt.s32 	%p160, %r762, %r763;
	selp.b32 	%r764, %r732, %r737, %p160;
	selp.b32 	%r765, %r737, %r732, %p160;
	mul.wide.s32 	%rd330, %r741, 16;
	add.s64 	%rd331, %rd4, %rd330;
	ld.global.u32 	%r766, [%rd331];
	mul.wide.s32 	%rd332, %r736, 16;
	add.s64 	%rd333, %rd4, %rd332;
	ld.global.u32 	%r767, [%rd333];
	setp.lt.s32 	%p161, %r766, %r767;
	selp.b32 	%r768, %r736, %r741, %p161;
	selp.b32 	%r769, %r741, %r736, %p161;
	mul.wide.s32 	%rd334, %r708, 16;
	add.s64 	%rd335, %rd4, %rd334;
	ld.global.u32 	%r770, [%rd335];
	mul.wide.s32 	%rd336, %r740, 16;
	add.s64 	%rd337, %rd4, %rd336;
	ld.global.u32 	%r771, [%rd337];
	setp.lt.s32 	%p162, %r770, %r771;
	selp.b32 	%r772, %r740, %r708, %p162;
	selp.b32 	%r773, %r708, %r740, %p162;
	mul.wide.s32 	%rd338, %r745, 16;
	add.s64 	%rd339, %rd4, %rd338;
	ld.global.u32 	%r774, [%rd339];
	mul.wide.s32 	%rd340, %r713, 16;
	add.s64 	%rd341, %rd4, %rd340;
	ld.global.u32 	%r775, [%rd341];
	setp.lt.s32 	%p163, %r774, %r775;
	selp.b32 	%r776, %r713, %r745, %p163;
	selp.b32 	%r777, %r745, %r713, %p163;
	mul.wide.s32 	%rd342, %r749, 16;
	add.s64 	%rd343, %rd4, %rd342;
	ld.global.u32 	%r778, [%rd343];
	mul.wide.s32 	%rd344, %r744, 16;
	add.s64 	%rd345, %rd4, %rd344;
	ld.global.u32 	%r779, [%rd345];
	setp.lt.s32 	%p164, %r778, %r779;
	selp.b32 	%r780, %r744, %r749, %p164;
	selp.b32 	%r781, %r749, %r744, %p164;
	mul.wide.s32 	%rd346, %r753, 16;
	add.s64 	%rd347, %rd4, %rd346;
	ld.global.u32 	%r782, [%rd347];
	mul.wide.s32 	%rd348, %r748, 16;
	add.s64 	%rd349, %rd4, %rd348;
	ld.global.u32 	%r783, [%rd349];
	setp.lt.s32 	%p165, %r782, %r783;
	selp.b32 	%r784, %r748, %r753, %p165;
	selp.b32 	%r785, %r753, %r748, %p165;
	mul.wide.s32 	%rd350, %r757, 16;
	add.s64 	%rd351, %rd4, %rd350;
	ld.global.u32 	%r786, [%rd351];
	mul.wide.s32 	%rd352, %r752, 16;
	add.s64 	%rd353, %rd4, %rd352;
	ld.global.u32 	%r787, [%rd353];
	setp.lt.s32 	%p166, %r786, %r787;
	selp.b32 	%r788, %r752, %r757, %p166;
	selp.b32 	%r789, %r757, %r752, %p166;
	mul.wide.s32 	%rd354, %r761, 16;
	add.s64 	%rd355, %rd4, %rd354;
	ld.global.u32 	%r790, [%rd355];
	mul.wide.s32 	%rd356, %r756, 16;
	add.s64 	%rd357, %rd4, %rd356;
	ld.global.u32 	%r791, [%rd357];
	setp.lt.s32 	%p167, %r790, %r791;
	selp.b32 	%r792, %r756, %r761, %p167;
	selp.b32 	%r793, %r761, %r756, %p167;
	mul.wide.s32 	%rd358, %r765, 16;
	add.s64 	%rd359, %rd4, %rd358;
	ld.global.u32 	%r794, [%rd359];
	mul.wide.s32 	%rd360, %r760, 16;
	add.s64 	%rd361, %rd4, %rd360;
	ld.global.u32 	%r795, [%rd361];
	setp.lt.s32 	%p168, %r794, %r795;
	selp.b32 	%r796, %r760, %r765, %p168;
	selp.b32 	%r797, %r765, %r760, %p168;
	mul.wide.s32 	%rd362, %r769, 16;
	add.s64 	%rd363, %rd4, %rd362;
	ld.global.u32 	%r798, [%rd363];
	mul.wide.s32 	%rd364, %r764, 16;
	add.s64 	%rd365, %rd4, %rd364;
	ld.global.u32 	%r799, [%rd365];
	setp.lt.s32 	%p169, %r798, %r799;
	selp.b32 	%r800, %r764, %r769, %p169;
	selp.b32 	%r801, %r769, %r764, %p169;
	mul.wide.s32 	%rd366, %r773, 16;
	add.s64 	%rd367, %rd4, %rd366;
	ld.global.u32 	%r802, [%rd367];
	mul.wide.s32 	%rd368, %r768, 16;
	add.s64 	%rd369, %rd4, %rd368;
	ld.global.u32 	%r803, [%rd369];
	setp.lt.s32 	%p170, %r802, %r803;
	selp.b32 	%r804, %r768, %r773, %p170;
	selp.b32 	%r805, %r773, %r768, %p170;
	mul.wide.s32 	%rd370, %r781, 16;
	add.s64 	%rd371, %rd4, %rd370;
	ld.global.u32 	%r806, [%rd371];
	mul.wide.s32 	%rd372, %r776, 16;
	add.s64 	%rd373, %rd4, %rd372;
	ld.global.u32 	%r807, [%rd373];
	setp.lt.s32 	%p171, %r806, %r807;
	selp.b32 	%r808, %r776, %r781, %p171;
	selp.b32 	%r809, %r781, %r776, %p171;
	mul.wide.s32 	%rd374, %r785, 16;
	add.s64 	%rd375, %rd4, %rd374;
	ld.global.u32 	%r810, [%rd375];
	mul.wide.s32 	%rd376, %r780, 16;
	add.s64 	%rd377, %rd4, %rd376;
	ld.global.u32 	%r811, [%rd377];
	setp.lt.s32 	%p172, %r810, %r811;
	selp.b32 	%r812, %r780, %r785, %p172;
	selp.b32 	%r813, %r785, %r780, %p172;
	mul.wide.s32 	%rd378, %r789, 16;
	add.s64 	%rd379, %rd4, %rd378;
	ld.global.u32 	%r814, [%rd379];
	mul.wide.s32 	%rd380, %r784, 16;
	add.s64 	%rd381, %rd4, %rd380;
	ld.global.u32 	%r815, [%rd381];
	setp.lt.s32 	%p173, %r814, %r815;
	selp.b32 	%r816, %r784, %r789, %p173;
	selp.b32 	%r817, %r789, %r784, %p173;
	mul.wide.s32 	%rd382, %r793, 16;
	add.s64 	%rd383, %rd4, %rd382;
	ld.global.u32 	%r818, [%rd383];
	mul.wide.s32 	%rd384, %r788, 16;
	add.s64 	%rd385, %rd4, %rd384;
	ld.global.u32 	%r819, [%rd385];
	setp.lt.s32 	%p174, %r818, %r819;
	selp.b32 	%r820, %r788, %r793, %p174;
	selp.b32 	%r821, %r793, %r788, %p174;
	mul.wide.s32 	%rd386, %r797, 16;
	add.s64 	%rd387, %rd4, %rd386;
	ld.global.u32 	%r822, [%rd387];
	mul.wide.s32 	%rd388, %r792, 16;
	add.s64 	%rd389, %rd4, %rd388;
	ld.global.u32 	%r823, [%rd389];
	setp.lt.s32 	%p175, %r822, %r823;
	selp.b32 	%r824, %r792, %r797, %p175;
	selp.b32 	%r825, %r797, %r792, %p175;
	mul.wide.s32 	%rd390, %r801, 16;
	add.s64 	%rd391, %rd4, %rd390;
	ld.global.u32 	%r826, [%rd391];
	mul.wide.s32 	%rd392, %r796, 16;
	add.s64 	%rd393, %rd4, %rd392;
	ld.global.u32 	%r827, [%rd393];
	setp.lt.s32 	%p176, %r826, %r827;
	selp.b32 	%r828, %r796, %r801, %p176;
	selp.b32 	%r829, %r801, %r796, %p176;
	mul.wide.s32 	%rd394, %r805, 16;
	add.s64 	%rd395, %rd4, %rd394;
	ld.global.u32 	%r830, [%rd395];
	mul.wide.s32 	%rd396, %r800, 16;
	add.s64 	%rd397, %rd4, %rd396;
	ld.global.u32 	%r831, [%rd397];
	setp.lt.s32 	%p177, %r830, %r831;
	selp.b32 	%r832, %r800, %r805, %p177;
	selp.b32 	%r833, %r805, %r800, %p177;
	mul.wide.s32 	%rd398, %r772, 16;
	add.s64 	%rd399, %rd4, %rd398;
	ld.global.u32 	%r834, [%rd399];
	mul.wide.s32 	%rd400, %r804, 16;
	add.s64 	%rd401, %rd4, %rd400;
	ld.global.u32 	%r835, [%rd401];
	setp.lt.s32 	%p178, %r834, %r835;
	selp.b32 	%r836, %r804, %r772, %p178;
	selp.b32 	%r837, %r772, %r804, %p178;
	mul.wide.s32 	%rd402, %r809, 16;
	add.s64 	%rd403, %rd4, %rd402;
	ld.global.u32 	%r838, [%rd403];
	mul.wide.s32 	%rd404, %r777, 16;
	add.s64 	%rd405, %rd4, %rd404;
	ld.global.u32 	%r839, [%rd405];
	setp.lt.s32 	%p179, %r838, %r839;
	selp.b32 	%r840, %r777, %r809, %p179;
	selp.b32 	%r841, %r809, %r777, %p179;
	mul.wide.s32 	%rd406, %r813, 16;
	add.s64 	%rd407, %rd4, %rd406;
	ld.global.u32 	%r842, [%rd407];
	mul.wide.s32 	%rd408, %r808, 16;
	add.s64 	%rd409, %rd4, %rd408;
	ld.global.u32 	%r843, [%rd409];
	setp.lt.s32 	%p180, %r842, %r843;
	selp.b32 	%r844, %r808, %r813, %p180;
	selp.b32 	%r845, %r813, %r808, %p180;
	mul.wide.s32 	%rd410, %r817, 16;
	add.s64 	%rd411, %rd4, %rd410;
	ld.global.u32 	%r846, [%rd411];
	mul.wide.s32 	%rd412, %r812, 16;
	add.s64 	%rd413, %rd4, %rd412;
	ld.global.u32 	%r847, [%rd413];
	setp.lt.s32 	%p181, %r846, %r847;
	selp.b32 	%r848, %r812, %r817, %p181;
	selp.b32 	%r849, %r817, %r812, %p181;
	mul.wide.s32 	%rd414, %r821, 16;
	add.s64 	%rd415, %rd4, %rd414;
	ld.global.u32 	%r850, [%rd415];
	mul.wide.s32 	%rd416, %r816, 16;
	add.s64 	%rd417, %rd4, %rd416;
	ld.global.u32 	%r851, [%rd417];
	setp.lt.s32 	%p182, %r850, %r851;
	selp.b32 	%r852, %r816, %r821, %p182;
	selp.b32 	%r853, %r821, %r816, %p182;
	mul.wide.s32 	%rd418, %r825, 16;
	add.s64 	%rd419, %rd4, %rd418;
	ld.global.u32 	%r854, [%rd419];
	mul.wide.s32 	%rd420, %r820, 16;
	add.s64 	%rd421, %rd4, %rd420;
	ld.global.u32 	%r855, [%rd421];
	setp.lt.s32 	%p183, %r854, %r855;
	selp.b32 	%r856, %r820, %r825, %p183;
	selp.b32 	%r857, %r825, %r820, %p183;
	mul.wide.s32 	%rd422, %r829, 16;
	add.s64 	%rd423, %rd4, %rd422;
	ld.global.u32 	%r858, [%rd423];
	mul.wide.s32 	%rd424, %r824, 16;
	add.s64 	%rd425, %rd4, %rd424;
	ld.global.u32 	%r859, [%rd425];
	setp.lt.s32 	%p184, %r858, %r859;
	selp.b32 	%r860, %r824, %r829, %p184;
	selp.b32 	%r861, %r829, %r824, %p184;
	mul.wide.s32 	%rd426, %r833, 16;
	add.s64 	%rd427, %rd4, %rd426;
	ld.global.u32 	%r862, [%rd427];
	mul.wide.s32 	%rd428, %r828, 16;
	add.s64 	%rd429, %rd4, %rd428;
	ld.global.u32 	%r863, [%rd429];
	setp.lt.s32 	%p185, %r862, %r863;
	selp.b32 	%r864, %r828, %r833, %p185;
	selp.b32 	%r865, %r833, %r828, %p185;
	mul.wide.s32 	%rd430, %r837, 16;
	add.s64 	%rd431, %rd4, %rd430;
	ld.global.u32 	%r866, [%rd431];
	mul.wide.s32 	%rd432, %r832, 16;
	add.s64 	%rd433, %rd4, %rd432;
	ld.global.u32 	%r867, [%rd433];
	setp.lt.s32 	%p186, %r866, %r867;
	selp.b32 	%r868, %r832, %r837, %p186;
	selp.b32 	%r869, %r837, %r832, %p186;
	mul.wide.s32 	%rd434, %r845, 16;
	add.s64 	%rd435, %rd4, %rd434;
	ld.global.u32 	%r870, [%rd435];
	mul.wide.s32 	%rd436, %r840, 16;
	add.s64 	%rd437, %rd4, %rd436;
	ld.global.u32 	%r871, [%rd437];
	setp.lt.s32 	%p187, %r870, %r871;
	selp.b32 	%r872, %r840, %r845, %p187;
	selp.b32 	%r873, %r845, %r840, %p187;
	mul.wide.s32 	%rd438, %r849, 16;
	add.s64 	%rd439, %rd4, %rd438;
	ld.global.u32 	%r874, [%rd439];
	mul.wide.s32 	%rd440, %r844, 16;
	add.s64 	%rd441, %rd4, %rd440;
	ld.global.u32 	%r875, [%rd441];
	setp.lt.s32 	%p188, %r874, %r875;
	selp.b32 	%r876, %r844, %r849, %p188;
	selp.b32 	%r877, %r849, %r844, %p188;
	mul.wide.s32 	%rd442, %r853, 16;
	add.s64 	%rd443, %rd4, %rd442;
	ld.global.u32 	%r878, [%rd443];
	mul.wide.s32 	%rd444, %r848, 16;
	add.s64 	%rd445, %rd4, %rd444;
	ld.global.u32 	%r879, [%rd445];
	setp.lt.s32 	%p189, %r878, %r879;
	selp.b32 	%r880, %r848, %r853, %p189;
	selp.b32 	%r881, %r853, %r848, %p189;
	mul.wide.s32 	%rd446, %r857, 16;
	add.s64 	%rd447, %rd4, %rd446;
	ld.global.u32 	%r882, [%rd447];
	mul.wide.s32 	%rd448, %r852, 16;
	add.s64 	%rd449, %rd4, %rd448;
	ld.global.u32 	%r883, [%rd449];
	setp.lt.s32 	%p190, %r882, %r883;
	selp.b32 	%r884, %r852, %r857, %p190;
	selp.b32 	%r885, %r857, %r852, %p190;
	mul.wide.s32 	%rd450, %r861, 16;
	add.s64 	%rd451, %rd4, %rd450;
	ld.global.u32 	%r886, [%rd451];
	mul.wide.s32 	%rd452, %r856, 16;
	add.s64 	%rd453, %rd4, %rd452;
	ld.global.u32 	%r887, [%rd453];
	setp.lt.s32 	%p191, %r886, %r887;
	selp.b32 	%r888, %r856, %r861, %p191;
	selp.b32 	%r889, %r861, %r856, %p191;
	mul.wide.s32 	%rd454, %r865, 16;
	add.s64 	%rd455, %rd4, %rd454;
	ld.global.u32 	%r890, [%rd455];
	mul.wide.s32 	%rd456, %r860, 16;
	add.s64 	%rd457, %rd4, %rd456;
	ld.global.u32 	%r891, [%rd457];
	setp.lt.s32 	%p192, %r890, %r891;
	selp.b32 	%r892, %r860, %r865, %p192;
	selp.b32 	%r893, %r865, %r860, %p192;
	mul.wide.s32 	%rd458, %r869, 16;
	add.s64 	%rd459, %rd4, %rd458;
	ld.global.u32 	%r894, [%rd459];
	mul.wide.s32 	%rd460, %r864, 16;
	add.s64 	%rd461, %rd4, %rd460;
	ld.global.u32 	%r895, [%rd461];
	setp.lt.s32 	%p193, %r894, %r895;
	selp.b32 	%r896, %r864, %r869, %p193;
	selp.b32 	%r897, %r869, %r864, %p193;
	mul.wide.s32 	%rd462, %r836, 16;
	add.s64 	%rd463, %rd4, %rd462;
	ld.global.u32 	%r898, [%rd463];
	mul.wide.s32 	%rd464, %r868, 16;
	add.s64 	%rd465, %rd4, %rd464;
	ld.global.u32 	%r899, [%rd465];
	setp.lt.s32 	%p194, %r898, %r899;
	selp.b32 	%r900, %r868, %r836, %p194;
	selp.b32 	%r901, %r836, %r868, %p194;
	mul.wide.s32 	%rd466, %r873, 16;
	add.s64 	%rd467, %rd4, %rd466;
	ld.global.u32 	%r902, [%rd467];
	mul.wide.s32 	%rd468, %r841, 16;
	add.s64 	%rd469, %rd4, %rd468;
	ld.global.u32 	%r903, [%rd469];
	setp.lt.s32 	%p195, %r902, %r903;
	selp.b32 	%r904, %r841, %r873, %p195;
	selp.b32 	%r905, %r873, %r841, %p195;
	mul.wide.s32 	%rd470, %r877, 16;
	add.s64 	%rd471, %rd4, %rd470;
	ld.global.u32 	%r906, [%rd471];
	mul.wide.s32 	%rd472, %r872, 16;
	add.s64 	%rd473, %rd4, %rd472;
	ld.global.u32 	%r907, [%rd473];
	setp.lt.s32 	%p196, %r906, %r907;
	selp.b32 	%r908, %r872, %r877, %p196;
	selp.b32 	%r909, %r877, %r872, %p196;
	mul.wide.s32 	%rd474, %r881, 16;
	add.s64 	%rd475, %rd4, %rd474;
	ld.global.u32 	%r910, [%rd475];
	mul.wide.s32 	%rd476, %r876, 16;
	add.s64 	%rd477, %rd4, %rd476;
	ld.global.u32 	%r911, [%rd477];
	setp.lt.s32 	%p197, %r910, %r911;
	selp.b32 	%r912, %r876, %r881, %p197;
	selp.b32 	%r913, %r881, %r876, %p197;
	mul.wide.s32 	%rd478, %r885, 16;
	add.s64 	%rd479, %rd4, %rd478;
	ld.global.u32 	%r914, [%rd479];
	mul.wide.s32 	%rd480, %r880, 16;
	add.s64 	%rd481, %rd4, %rd480;
	ld.global.u32 	%r915, [%rd481];
	setp.lt.s32 	%p198, %r914, %r915;
	selp.b32 	%r916, %r880, %r885, %p198;
	selp.b32 	%r917, %r885, %r880, %p198;
	mul.wide.s32 	%rd482, %r889, 16;
	add.s64 	%rd483, %rd4, %rd482;
	ld.global.u32 	%r918, [%rd483];
	mul.wide.s32 	%rd484, %r884, 16;
	add.s64 	%rd485, %rd4, %rd484;
	ld.global.u32 	%r919, [%rd485];
	setp.lt.s32 	%p199, %r918, %r919;
	selp.b32 	%r920, %r884, %r889, %p199;
	selp.b32 	%r921, %r889, %r884, %p199;
	mul.wide.s32 	%rd486, %r893, 16;
	add.s64 	%rd487, %rd4, %rd486;
	ld.global.u32 	%r922, [%rd487];
	mul.wide.s32 	%rd488, %r888, 16;
	add.s64 	%rd489, %rd4, %rd488;
	ld.global.u32 	%r923, [%rd489];
	setp.lt.s32 	%p200, %r922, %r923;
	selp.b32 	%r924, %r888, %r893, %p200;
	selp.b32 	%r925, %r893, %r888, %p200;
	mul.wide.s32 	%rd490, %r897, 16;
	add.s64 	%rd491, %rd4, %rd490;
	ld.global.u32 	%r926, [%rd491];
	mul.wide.s32 	%rd492, %r892, 16;
	add.s64 	%rd493, %rd4, %rd492;
	ld.global.u32 	%r927, [%rd493];
	setp.lt.s32 	%p201, %r926, %r927;
	selp.b32 	%r928, %r892, %r897, %p201;
	selp.b32 	%r929, %r897, %r892, %p201;
	mul.wide.s32 	%rd494, %r901, 16;
	add.s64 	%rd495, %rd4, %rd494;
	ld.global.u32 	%r930, [%rd495];
	mul.wide.s32 	%rd496, %r896, 16;
	add.s64 	%rd497, %rd4, %rd496;
	ld.global.u32 	%r931, [%rd497];
	setp.lt.s32 	%p202, %r930, %r931;
	selp.b32 	%r932, %r896, %r901, %p202;
	selp.b32 	%r933, %r901, %r896, %p202;
	mul.wide.s32 	%rd498, %r909, 16;
	add.s64 	%rd499, %rd4, %rd498;
	ld.global.u32 	%r934, [%rd499];
	mul.wide.s32 	%rd500, %r904, 16;
	add.s64 	%rd501, %rd4, %rd500;
	ld.global.u32 	%r935, [%rd501];
	setp.lt.s32 	%p203, %r934, %r935;
	selp.b32 	%r936, %r904, %r909, %p203;
	selp.b32 	%r937, %r909, %r904, %p203;
	mul.wide.s32 	%rd502, %r913, 16;
	add.s64 	%rd503, %rd4, %rd502;
	ld.global.u32 	%r938, [%rd503];
	mul.wide.s32 	%rd504, %r908, 16;
	add.s64 	%rd505, %rd4, %rd504;
	ld.global.u32 	%r939, [%rd505];
	setp.lt.s32 	%p204, %r938, %r939;
	selp.b32 	%r940, %r908, %r913, %p204;
	selp.b32 	%r941, %r913, %r908, %p204;
	mul.wide.s32 	%rd506, %r917, 16;
	add.s64 	%rd507, %rd4, %rd506;
	ld.global.u32 	%r942, [%rd507];
	mul.wide.s32 	%rd508, %r912, 16;
	add.s64 	%rd509, %rd4, %rd508;
	ld.global.u32 	%r943, [%rd509];
	setp.lt.s32 	%p205, %r942, %r943;
	selp.b32 	%r944, %r912, %r917, %p205;
	selp.b32 	%r945, %r917, %r912, %p205;
	mul.wide.s32 	%rd510, %r921, 16;
	add.s64 	%rd511, %rd4, %rd510;
	ld.global.u32 	%r946, [%rd511];
	mul.wide.s32 	%rd512, %r916, 16;
	add.s64 	%rd513, %rd4, %rd512;
	ld.global.u32 	%r947, [%rd513];
	setp.lt.s32 	%p206, %r946, %r947;
	selp.b32 	%r948, %r916, %r921, %p206;
	selp.b32 	%r949, %r921, %r916, %p206;
	mul.wide.s32 	%rd514, %r925, 16;
	add.s64 	%rd515, %rd4, %rd514;
	ld.global.u32 	%r950, [%rd515];
	mul.wide.s32 	%rd516, %r920, 16;
	add.s64 	%rd517, %rd4, %rd516;
	ld.global.u32 	%r951, [%rd517];
	setp.lt.s32 	%p207, %r950, %r951;
	selp.b32 	%r952, %r920, %r925, %p207;
	selp.b32 	%r953, %r925, %r920, %p207;
	mul.wide.s32 	%rd518, %r929, 16;
	add.s64 	%rd519, %rd4, %rd518;
	ld.global.u32 	%r954, [%rd519];
	mul.wide.s32 	%rd520, %r924, 16;
	add.s64 	%rd521, %rd4, %rd520;
	ld.global.u32 	%r955, [%rd521];
	setp.lt.s32 	%p208, %r954, %r955;
	selp.b32 	%r956, %r924, %r929, %p208;
	selp.b32 	%r957, %r929, %r924, %p208;
	mul.wide.s32 	%rd522, %r933, 16;
	add.s64 	%rd523, %rd4, %rd522;
	ld.global.u32 	%r958, [%rd523];
	mul.wide.s32 	%rd524, %r928, 16;
	add.s64 	%rd525, %rd4, %rd524;
	ld.global.u32 	%r959, [%rd525];
	setp.lt.s32 	%p209, %r958, %r959;
	selp.b32 	%r960, %r928, %r933, %p209;
	selp.b32 	%r961, %r933, %r928, %p209;
	mul.wide.s32 	%rd526, %r900, 16;
	add.s64 	%rd527, %rd4, %rd526;
	ld.global.u32 	%r962, [%rd527];
	mul.wide.s32 	%rd528, %r932, 16;
	add.s64 	%rd529, %rd4, %rd528;
	ld.global.u32 	%r963, [%rd529];
	setp.lt.s32 	%p210, %r962, %r963;
	selp.b32 	%r964, %r932, %r900, %p210;
	selp.b32 	%r965, %r900, %r932, %p210;
	mul.wide.s32 	%rd530, %r937, 16;
	add.s64 	%rd531, %rd4, %rd530;
	ld.global.u32 	%r966, [%rd531];
	mul.wide.s32 	%rd532, %r905, 16;
	add.s64 	%rd533, %rd4, %rd532;
	ld.global.u32 	%r967, [%rd533];
	setp.lt.s32 	%p211, %r966, %r967;
	selp.b32 	%r968, %r905, %r937, %p211;
	selp.b32 	%r969, %r937, %r905, %p211;
	mul.wide.s32 	%rd534, %r941, 16;
	add.s64 	%rd535, %rd4, %rd534;
	ld.global.u32 	%r970, [%rd535];
	mul.wide.s32 	%rd536, %r936, 16;
	add.s64 	%rd537, %rd4, %rd536;
	ld.global.u32 	%r971, [%rd537];
	setp.lt.s32 	%p212, %r970, %r971;
	selp.b32 	%r972, %r936, %r941, %p212;
	selp.b32 	%r973, %r941, %r936, %p212;
	mul.wide.s32 	%rd538, %r945, 16;
	add.s64 	%rd539, %rd4, %rd538;
	ld.global.u32 	%r974, [%rd539];
	mul.wide.s32 	%rd540, %r940, 16;
	add.s64 	%rd541, %rd4, %rd540;
	ld.global.u32 	%r975, [%rd541];
	setp.lt.s32 	%p213, %r974, %r975;
	selp.b32 	%r976, %r940, %r945, %p213;
	selp.b32 	%r977, %r945, %r940, %p213;
	mul.wide.s32 	%rd542, %r949, 16;
	add.s64 	%rd543, %rd4, %rd542;
	ld.global.u32 	%r978, [%rd543];
	mul.wide.s32 	%rd544, %r944, 16;
	add.s64 	%rd545, %rd4, %rd544;
	ld.global.u32 	%r979, [%rd545];
	setp.lt.s32 	%p214, %r978, %r979;
	selp.b32 	%r980, %r944, %r949, %p214;
	selp.b32 	%r981, %r949, %r944, %p214;
	mul.wide.s32 	%rd546, %r953, 16;
	add.s64 	%rd547, %rd4, %rd546;
	ld.global.u32 	%r982, [%rd547];
	mul.wide.s32 	%rd548, %r948, 16;
	add.s64 	%rd549, %rd4, %rd548;
	ld.global.u32 	%r983, [%rd549];
	setp.lt.s32 	%p215, %r982, %r983;
	selp.b32 	%r984, %r948, %r953, %p215;
	selp.b32 	%r985, %r953, %r948, %p215;
	mul.wide.s32 	%rd550, %r957, 16;
	add.s64 	%rd551, %rd4, %rd550;
	ld.global.u32 	%r986, [%rd551];
	mul.wide.s32 	%rd552, %r952, 16;
	add.s64 	%rd553, %rd4, %rd552;
	ld.global.u32 	%r987, [%rd553];
	setp.lt.s32 	%p216, %r986, %r987;
	selp.b32 	%r988, %r952, %r957, %p216;
	selp.b32 	%r989, %r957, %r952, %p216;
	mul.wide.s32 	%rd554, %r961, 16;
	add.s64 	%rd555, %rd4, %rd554;
	ld.global.u32 	%r990, [%rd555];
	mul.wide.s32 	%rd556, %r956, 16;
	add.s64 	%rd557, %rd4, %rd556;
	ld.global.u32 	%r991, [%rd557];
	setp.lt.s32 	%p217, %r990, %r991;
	selp.b32 	%r992, %r956, %r961, %p217;
	selp.b32 	%r993, %r961, %r956, %p217;
	mul.wide.s32 	%rd558, %r965, 16;
	add.s64 	%rd559, %rd4, %rd558;
	ld.global.u32 	%r994, [%rd559];
	mul.wide.s32 	%rd560, %r960, 16;
	add.s64 	%rd561, %rd4, %rd560;
	ld.global.u32 	%r995, [%rd561];
	setp.lt.s32 	%p218, %r994, %r995;
	selp.b32 	%r996, %r960, %r965, %p218;
	selp.b32 	%r997, %r965, %r960, %p218;
	mul.wide.s32 	%rd562, %r973, 16;
	add.s64 	%rd563, %rd4, %rd562;
	ld.global.u32 	%r998, [%rd563];
	mul.wide.s32 	%rd564, %r968, 16;
	add.s64 	%rd565, %rd4, %rd564;
	ld.global.u32 	%r999, [%rd565];
	setp.lt.s32 	%p219, %r998, %r999;
	selp.b32 	%r1000, %r968, %r973, %p219;
	selp.b32 	%r1001, %r973, %r968, %p219;
	mul.wide.s32 	%rd566, %r977, 16;
	add.s64 	%rd567, %rd4, %rd566;
	ld.global.u32 	%r1002, [%rd567];
	mul.wide.s32 	%rd568, %r972, 16;
	add.s64 	%rd569, %rd4, %rd568;
	ld.global.u32 	%r1003, [%rd569];
	setp.lt.s32 	%p220, %r1002, %r1003;
	selp.b32 	%r1004, %r972, %r977, %p220;
	selp.b32 	%r1005, %r977, %r972, %p220;
	mul.wide.s32 	%rd570, %r981, 16;
	add.s64 	%rd571, %rd4, %rd570;
	ld.global.u32 	%r1006, [%rd571];
	mul.wide.s32 	%rd572, %r976, 16;
	add.s64 	%rd573, %rd4, %rd572;
	ld.global.u32 	%r1007, [%rd573];
	setp.lt.s32 	%p221, %r1006, %r1007;
	selp.b32 	%r1008, %r976, %r981, %p221;
	selp.b32 	%r1009, %r981, %r976, %p221;
	mul.wide.s32 	%rd574, %r985, 16;
	add.s64 	%rd575, %rd4, %rd574;
	ld.global.u32 	%r1010, [%rd575];
	mul.wide.s32 	%rd576, %r980, 16;
	add.s64 	%rd577, %rd4, %rd576;
	ld.global.u32 	%r1011, [%rd577];
	setp.lt.s32 	%p222, %r1010, %r1011;
	selp.b32 	%r1012, %r980, %r985, %p222;
	selp.b32 	%r1013, %r985, %r980, %p222;
	mul.wide.s32 	%rd578, %r989, 16;
	add.s64 	%rd579, %rd4, %rd578;
	ld.global.u32 	%r1014, [%rd579];
	mul.wide.s32 	%rd580, %r984, 16;
	add.s64 	%rd581, %rd4, %rd580;
	ld.global.u32 	%r1015, [%rd581];
	setp.lt.s32 	%p223, %r1014, %r1015;
	selp.b32 	%r1016, %r984, %r989, %p223;
	selp.b32 	%r1017, %r989, %r984, %p223;
	mul.wide.s32 	%rd582, %r993, 16;
	add.s64 	%rd583, %rd4, %rd582;
	ld.global.u32 	%r1018, [%rd583];
	mul.wide.s32 	%rd584, %r988, 16;
	add.s64 	%rd585, %rd4, %rd584;
	ld.global.u32 	%r1019, [%rd585];
	setp.lt.s32 	%p224, %r1018, %r1019;
	selp.b32 	%r1020, %r988, %r993, %p224;
	selp.b32 	%r1021, %r993, %r988, %p224;
	mul.wide.s32 	%rd586, %r997, 16;
	add.s64 	%rd587, %rd4, %rd586;
	ld.global.u32 	%r1022, [%rd587];
	mul.wide.s32 	%rd588, %r992, 16;
	add.s64 	%rd589, %rd4, %rd588;
	ld.global.u32 	%r1023, [%rd589];
	setp.lt.s32 	%p225, %r1022, %r1023;
	selp.b32 	%r1024, %r992, %r997, %p225;
	selp.b32 	%r1025, %r997, %r992, %p225;
	mul.wide.s32 	%rd590, %r964, 16;
	add.s64 	%rd591, %rd4, %rd590;
	ld.global.u32 	%r1026, [%rd591];
	mul.wide.s32 	%rd592, %r996, 16;
	add.s64 	%rd593, %rd4, %rd592;
	ld.global.u32 	%r1027, [%rd593];
	setp.lt.s32 	%p226, %r1026, %r1027;
	selp.b32 	%r1028, %r996, %r964, %p226;
	selp.b32 	%r1029, %r964, %r996, %p226;
	mul.wide.s32 	%rd594, %r1001, 16;
	add.s64 	%rd595, %rd4, %rd594;
	ld.global.u32 	%r1030, [%rd595];
	mul.wide.s32 	%rd596, %r969, 16;
	add.s64 	%rd597, %rd4, %rd596;
	ld.global.u32 	%r1031, [%rd597];
	setp.lt.s32 	%p227, %r1030, %r1031;
	selp.b32 	%r1032, %r969, %r1001, %p227;
	selp.b32 	%r1033, %r1001, %r969, %p227;
	mul.wide.s32 	%rd598, %r1005, 16;
	add.s64 	%rd599, %rd4, %rd598;
	ld.global.u32 	%r1034, [%rd599];
	mul.wide.s32 	%rd600, %r1000, 16;
	add.s64 	%rd601, %rd4, %rd600;
	ld.global.u32 	%r1035, [%rd601];
	setp.lt.s32 	%p228, %r1034, %r1035;
	selp.b32 	%r1036, %r1000, %r1005, %p228;
	selp.b32 	%r1037, %r1005, %r1000, %p228;
	mul.wide.s32 	%rd602, %r1009, 16;
	add.s64 	%rd603, %rd4, %rd602;
	ld.global.u32 	%r1038, [%rd603];
	mul.wide.s32 	%rd604, %r1004, 16;
	add.s64 	%rd605, %rd4, %rd604;
	ld.global.u32 	%r1039, [%rd605];
	setp.lt.s32 	%p229, %r1038, %r1039;
	selp.b32 	%r1040, %r1004, %r1009, %p229;
	selp.b32 	%r1041, %r1009, %r1004, %p229;
	mul.wide.s32 	%rd606, %r1013, 16;
	add.s64 	%rd607, %rd4, %rd606;
	ld.global.u32 	%r1042, [%rd607];
	mul.wide.s32 	%rd608, %r1008, 16;
	add.s64 	%rd609, %rd4, %rd608;
	ld.global.u32 	%r1043, [%rd609];
	setp.lt.s32 	%p230, %r1042, %r1043;
	selp.b32 	%r1044, %r1008, %r1013, %p230;
	selp.b32 	%r1045, %r1013, %r1008, %p230;
	mul.wide.s32 	%rd610, %r1017, 16;
	add.s64 	%rd611, %rd4, %rd610;
	ld.global.u32 	%r1046, [%rd611];
	mul.wide.s32 	%rd612, %r1012, 16;
	add.s64 	%rd613, %rd4, %rd612;
	ld.global.u32 	%r1047, [%rd613];
	setp.lt.s32 	%p231, %r1046, %r1047;
	selp.b32 	%r1048, %r1012, %r1017, %p231;
	selp.b32 	%r1049, %r1017, %r1012, %p231;
	mul.wide.s32 	%rd614, %r1021, 16;
	add.s64 	%rd615, %rd4, %rd614;
	ld.global.u32 	%r1050, [%rd615];
	mul.wide.s32 	%rd616, %r1016, 16;
	add.s64 	%rd617, %rd4, %rd616;
	ld.global.u32 	%r1051, [%rd617];
	setp.lt.s32 	%p232, %r1050, %r1051;
	selp.b32 	%r1052, %r1016, %r1021, %p232;
	selp.b32 	%r1053, %r1021, %r1016, %p232;
	mul.wide.s32 	%rd618, %r1025, 16;
	add.s64 	%rd619, %rd4, %rd618;
	ld.global.u32 	%r1054, [%rd619];
	mul.wide.s32 	%rd620, %r1020, 16;
	add.s64 	%rd621, %rd4, %rd620;
	ld.global.u32 	%r1055, [%rd621];
	setp.lt.s32 	%p233, %r1054, %r1055;
	selp.b32 	%r1056, %r1020, %r1025, %p233;
	selp.b32 	%r1057, %r1025, %r1020, %p233;
	mul.wide.s32 	%rd622, %r1029, 16;
	add.s64 	%rd623, %rd4, %rd622;
	ld.global.u32 	%r1058, [%rd623];
	mul.wide.s32 	%rd624, %r1024, 16;
	add.s64 	%rd625, %rd4, %rd624;
	ld.global.u32 	%r1059, [%rd625];
	setp.lt.s32 	%p234, %r1058, %r1059;
	selp.b32 	%r1060, %r1024, %r1029, %p234;
	selp.b32 	%r1061, %r1029, %r1024, %p234;
	mul.wide.s32 	%rd626, %r1037, 16;
	add.s64 	%rd627, %rd4, %rd626;
	ld.global.u32 	%r1062, [%rd627];
	mul.wide.s32 	%rd628, %r1032, 16;
	add.s64 	%rd629, %rd4, %rd628;
	ld.global.u32 	%r1063, [%rd629];
	setp.lt.s32 	%p235, %r1062, %r1063;
	selp.b32 	%r1064, %r1032, %r1037, %p235;
	selp.b32 	%r1065, %r1037, %r1032, %p235;
	mul.wide.s32 	%rd630, %r1041, 16;
	add.s64 	%rd631, %rd4, %rd630;
	ld.global.u32 	%r1066, [%rd631];
	mul.wide.s32 	%rd632, %r1036, 16;
	add.s64 	%rd633, %rd4, %rd632;
	ld.global.u32 	%r1067, [%rd633];
	setp.lt.s32 	%p236, %r1066, %r1067;
	selp.b32 	%r1068, %r1036, %r1041, %p236;
	selp.b32 	%r1069, %r1041, %r1036, %p236;
	mul.wide.s32 	%rd634, %r1045, 16;
	add.s64 	%rd635, %rd4, %rd634;
	ld.global.u32 	%r1070, [%rd635];
	mul.wide.s32 	%rd636, %r1040, 16;
	add.s64 	%rd637, %rd4, %rd636;
	ld.global.u32 	%r1071, [%rd637];
	setp.lt.s32 	%p237, %r1070, %r1071;
	selp.b32 	%r1072, %r1040, %r1045, %p237;
	selp.b32 	%r1073, %r1045, %r1040, %p237;
	mul.wide.s32 	%rd638, %r1049, 16;
	add.s64 	%rd639, %rd4, %rd638;
	ld.global.u32 	%r1074, [%rd639];
	mul.wide.s32 	%rd640, %r1044, 16;
	add.s64 	%rd641, %rd4, %rd640;
	ld.global.u32 	%r1075, [%rd641];
	setp.lt.s32 	%p238, %r1074, %r1075;
	selp.b32 	%r1076, %r1044, %r1049, %p238;
	selp.b32 	%r1077, %r1049, %r1044, %p238;
	mul.wide.s32 	%rd642, %r1053, 16;
	add.s64 	%rd643, %rd4, %rd642;
	ld.global.u32 	%r1078, [%rd643];
	mul.wide.s32 	%rd644, %r1048, 16;
	add.s64 	%rd645, %rd4, %rd644;
	ld.global.u32 	%r1079, [%rd645];
	setp.lt.s32 	%p239, %r1078, %r1079;
	selp.b32 	%r1080, %r1048, %r1053, %p239;
	selp.b32 	%r1081, %r1053, %r1048, %p239;
	mul.wide.s32 	%rd646, %r1057, 16;
	add.s64 	%rd647, %rd4, %rd646;
	ld.global.u32 	%r1082, [%rd647];
	mul.wide.s32 	%rd648, %r1052, 16;
	add.s64 	%rd649, %rd4, %rd648;
	ld.global.u32 	%r1083, [%rd649];
	setp.lt.s32 	%p240, %r1082, %r1083;
	selp.b32 	%r1084, %r1052, %r1057, %p240;
	selp.b32 	%r1085, %r1057, %r1052, %p240;
	mul.wide.s32 	%rd650, %r1061, 16;
	add.s64 	%rd651, %rd4, %rd650;
	ld.global.u32 	%r1086, [%rd651];
	mul.wide.s32 	%rd652, %r1056, 16;
	add.s64 	%rd653, %rd4, %rd652;
	ld.global.u32 	%r1087, [%rd653];
	setp.lt.s32 	%p241, %r1086, %r1087;
	selp.b32 	%r1088, %r1056, %r1061, %p241;
	selp.b32 	%r1089, %r1061, %r1056, %p241;
	mul.wide.s32 	%rd654, %r1028, 16;
	add.s64 	%rd655, %rd4, %rd654;
	ld.global.u32 	%r1090, [%rd655];
	mul.wide.s32 	%rd656, %r1060, 16;
	add.s64 	%rd657, %rd4, %rd656;
	ld.global.u32 	%r1091, [%rd657];
	setp.lt.s32 	%p242, %r1090, %r1091;
	selp.b32 	%r2289, %r1060, %r1028, %p242;
	selp.b32 	%r1092, %r1028, %r1060, %p242;
	mul.wide.s32 	%rd658, %r1065, 16;
	add.s64 	%rd659, %rd4, %rd658;
	ld.global.u32 	%r1093, [%rd659];
	mul.wide.s32 	%rd660, %r1033, 16;
	add.s64 	%rd661, %rd4, %rd660;
	ld.global.u32 	%r1094, [%rd661];
	setp.lt.s32 	%p243, %r1093, %r1094;
	selp.b32 	%r2234, %r1033, %r1065, %p243;
	selp.b32 	%r2252, %r1065, %r1033, %p243;
	mul.wide.s32 	%rd662, %r1069, 16;
	add.s64 	%rd663, %rd4, %rd662;
	ld.global.u32 	%r1095, [%rd663];
	mul.wide.s32 	%rd664, %r1064, 16;
	add.s64 	%rd665, %rd4, %rd664;
	ld.global.u32 	%r1096, [%rd665];
	setp.lt.s32 	%p244, %r1095, %r1096;
	selp.b32 	%r2193, %r1064, %r1069, %p244;
	selp.b32 	%r2191, %r1069, %r1064, %p244;
	mul.wide.s32 	%rd666, %r1073, 16;
	add.s64 	%rd667, %rd4, %rd666;
	ld.global.u32 	%r1097, [%rd667];
	mul.wide.s32 	%rd668, %r1068, 16;
	add.s64 	%rd669, %rd4, %rd668;
	ld.global.u32 	%r1098, [%rd669];
	setp.lt.s32 	%p245, %r1097, %r1098;
	selp.b32 	%r2197, %r1068, %r1073, %p245;
	selp.b32 	%r2195, %r1073, %r1068, %p245;
	mul.wide.s32 	%rd670, %r1077, 16;
	add.s64 	%rd671, %rd4, %rd670;
	ld.global.u32 	%r1099, [%rd671];
	mul.wide.s32 	%rd672, %r1072, 16;
	add.s64 	%rd673, %rd4, %rd672;
	ld.global.u32 	%r1100, [%rd673];
	setp.lt.s32 	%p246, %r1099, %r1100;
	selp.b32 	%r2201, %r1072, %r1077, %p246;
	selp.b32 	%r2199, %r1077, %r1072, %p246;
	mul.wide.s32 	%rd674, %r1081, 16;
	add.s64 	%rd675, %rd4, %rd674;
	ld.global.u32 	%r1101, [%rd675];
	mul.wide.s32 	%rd676, %r1076, 16;
	add.s64 	%rd677, %rd4, %rd676;
	ld.global.u32 	%r1102, [%rd677];
	setp.lt.s32 	%p247, %r1101, %r1102;
	selp.b32 	%r2205, %r1076, %r1081, %p247;
	selp.b32 	%r2203, %r1081, %r1076, %p247;
	mul.wide.s32 	%rd678, %r1085, 16;
	add.s64 	%rd679, %rd4, %rd678;
	ld.global.u32 	%r1103, [%rd679];
	mul.wide.s32 	%rd680, %r1080, 16;
	add.s64 	%rd681, %rd4, %rd680;
	ld.global.u32 	%r1104, [%rd681];
	setp.lt.s32 	%p248, %r1103, %r1104;
	selp.b32 	%r2209, %r1080, %r1085, %p248;
	selp.b32 	%r2207, %r1085, %r1080, %p248;
	mul.wide.s32 	%rd682, %r1089, 16;
	add.s64 	%rd683, %rd4, %rd682;
	ld.global.u32 	%r1105, [%rd683];
	mul.wide.s32 	%rd684, %r1084, 16;
	add.s64 	%rd685, %rd4, %rd684;
	ld.global.u32 	%r1106, [%rd685];
	setp.lt.s32 	%p249, %r1105, %r1106;
	selp.b32 	%r2213, %r1084, %r1089, %p249;
	selp.b32 	%r2211, %r1089, %r1084, %p249;
	mul.wide.s32 	%rd686, %r1092, 16;
	add.s64 	%rd687, %rd4, %rd686;
	ld.global.u32 	%r1107, [%rd687];
	mul.wide.s32 	%rd688, %r1088, 16;
	add.s64 	%rd689, %rd4, %rd688;
	ld.global.u32 	%r1108, [%rd689];
	setp.lt.s32 	%p250, %r1107, %r1108;
	selp.b32 	%r2217, %r1088, %r1092, %p250;
	selp.b32 	%r2215, %r1092, %r1088, %p250;
$L__BB10_174:
	mov.b32 	%r2253, 2;
$L__BB10_175:
	mov.u32 	%r336, %r2253;
	bar.sync 	0;
	add.s32 	%r1110, %r336, -1;
	shr.u32 	%r1111, %r336, 1;
	mov.u32 	%r1112, _ZZN3cub18CUB_300001_SM_10006detail10merge_sort30DeviceMergeSortBlockSortKernelINS2_10policy_hubIN6thrust24THRUST_300001_SM_1000_NS6detail15normal_iteratorINS6_10device_ptrIiEEEEE9Policy600ESB_PNS0_8NullTypeESB_SF_m18CompareIndicesByMtiSE_EEvbT0_T1_T2_T3_T4_PT6_PT7_T5_NS1_7vsmem_tEE19static_temp_storage;
	mad.lo.s32 	%r1113, %r174, 68, %r1112;
	st.shared.u32 	[%r1113], %r2252;
	st.shared.u32 	[%r1113+4], %r2234;
	st.shared.u32 	[%r1113+8], %r2191;
	st.shared.u32 	[%r1113+12], %r2193;
	st.shared.u32 	[%r1113+16], %r2195;
	st.shared.u32 	[%r1113+20], %r2197;
	st.shared.u32 	[%r1113+24], %r2199;
	st.shared.u32 	[%r1113+28], %r2201;
	st.shared.u32 	[%r1113+32], %r2203;
	st.shared.u32 	[%r1113+36], %r2205;
	st.shared.u32 	[%r1113+40], %r2207;
	st.shared.u32 	[%r1113+44], %r2209;
	st.shared.u32 	[%r1113+48], %r2211;
	st.shared.u32 	[%r1113+52], %r2213;
	st.shared.u32 	[%r1113+56], %r2215;
	st.shared.u32 	[%r1113+60], %r2217;
	st.shared.u32 	[%r1113+64], %r2289;
	bar.sync 	0;
	neg.s32 	%r1114, %r336;
	and.b32  	%r1115, %r174, %r1114;
	mul.lo.s32 	%r1116, %r1115, 17;
	mul.lo.s32 	%r1117, %r1111, 17;
	and.b32  	%r1118, %r1110, %r174;
	mul.lo.s32 	%r1119, %r1118, 17;
	min.s32 	%r337, %r1119, %r173;
	min.s32 	%r338, %r1116, %r173;
	add.s32 	%r1120, %r338, %r1117;
	min.s32 	%r339, %r1120, %r173;
	add.s32 	%r1121, %r339, %r1117;
	min.s32 	%r340, %r1121, %r173;
	sub.s32 	%r1122, %r339, %r338;
	sub.s32 	%r1123, %r340, %r339;
	setp.lt.s32 	%p251, %r337, %r1123;
	sub.s32 	%r1124, %r337, %r1123;
	selp.b32 	%r2256, 0, %r1124, %p251;
	min.s32 	%r2254, %r1122, %r337;
	setp.ge.s32 	%p252, %r2256, %r2254;
	@%p252 bra 	$L__BB10_178;
	add.s32 	%r343, %r339, %r337;
$L__BB10_177:
	sub.s32 	%r1125, %r2254, %r2256;
	shr.u32 	%r1126, %r1125, 31;
	add.s32 	%r1127, %r1125, %r1126;
	shr.s32 	%r1128, %r1127, 1;
	add.s32 	%r1129, %r1128, %r2256;
	add.s32 	%r1130, %r1129, %r338;
	shl.b32 	%r1131, %r1130, 2;
	add.s32 	%r1133, %r1112, %r1131;
	ld.shared.u32 	%r1134, [%r1133];
	not.b32 	%r1135, %r1129;
	add.s32 	%r1136, %r343, %r1135;
	shl.b32 	%r1137, %r1136, 2;
	add.s32 	%r1138, %r1112, %r1137;
	ld.shared.u32 	%r1139, [%r1138];
	mul.wide.s32 	%rd690, %r1139, 16;
	add.s64 	%rd691, %rd4, %rd690;
	ld.global.u32 	%r1140, [%rd691];
	mul.wide.s32 	%rd692, %r1134, 16;
	add.s64 	%rd693, %rd4, %rd692;
	ld.global.u32 	%r1141, [%rd693];
	setp.lt.s32 	%p253, %r1140, %r1141;
	add.s32 	%r1142, %r1129, 1;
	selp.b32 	%r2256, %r2256, %r1142, %p253;
	selp.b32 	%r2254, %r1129, %r2254, %p253;
	setp.lt.s32 	%p254, %r2256, %r2254;
	@%p254 bra 	$L__BB10_177;
$L__BB10_178:
	add.s32 	%r349, %r2256, %r338;
	add.s32 	%r1143, %r339, %r337;
	sub.s32 	%r350, %r1143, %r2256;
	shl.b32 	%r1144, %r349, 2;
	add.s32 	%r1146, %r1112, %r1144;
	ld.shared.u32 	%r2259, [%r1146];
	shl.b32 	%r1147, %r350, 2;
	add.s32 	%r1148, %r1112, %r1147;
	ld.shared.u32 	%r2258, [%r1148];
	setp.ge.s32 	%p256, %r350, %r340;
	mov.pred 	%p617, 0;
	@%p256 bra 	$L__BB10_181;
	setp.ge.s32 	%p258, %r349, %r339;
	mov.pred 	%p617, -1;
	@%p258 bra 	$L__BB10_181;
	mul.wide.s32 	%rd694, %r2258, 16;
	add.s64 	%rd695, %rd4, %rd694;
	ld.global.u32 	%r1149, [%rd695];
	mul.wide.s32 	%rd696, %r2259, 16;
	add.s64 	%rd697, %rd4, %rd696;
	ld.global.u32 	%r1150, [%rd697];
	setp.lt.s32 	%p617, %r1149, %r1150;
$L__BB10_181:
	selp.b32 	%r2252, %r2258, %r2259, %p617;
	selp.u32 	%r1151, 1, 0, %p617;
	add.s32 	%r354, %r350, %r1151;
	not.pred 	%p259, %p617;
	selp.u32 	%r1152, 1, 0, %p259;
	add.s32 	%r355, %r349, %r1152;
	@%p259 bra 	$L__BB10_183;
	shl.b32 	%r1156, %r354, 2;
	add.s32 	%r1158, %r1112, %r1156;
	ld.shared.u32 	%r2258, [%r1158];
	bra.uni 	$L__BB10_184;
$L__BB10_183:
	shl.b32 	%r1153, %r355, 2;
	add.s32 	%r1155, %r1112, %r1153;
	ld.shared.u32 	%r2259, [%r1155];
$L__BB10_184:
	setp.ge.s32 	%p261, %r354, %r340;
	mov.pred 	%p618, 0;
	@%p261 bra 	$L__BB10_187;
	setp.ge.s32 	%p263, %r355, %r339;
	mov.pred 	%p618, -1;
	@%p263 bra 	$L__BB10_187;
	mul.wide.s32 	%rd698, %r2258, 16;
	add.s64 	%rd699, %rd4, %rd698;
	ld.global.u32 	%r1159, [%rd699];
	mul.wide.s32 	%rd700, %r2259, 16;
	add.s64 	%rd701, %rd4, %rd700;
	ld.global.u32 	%r1160, [%rd701];
	setp.lt.s32 	%p618, %r1159, %r1160;
$L__BB10_187:
	selp.b32 	%r2234, %r2258, %r2259, %p618;
	selp.u32 	%r1161, 1, 0, %p618;
	add.s32 	%r361, %r354, %r1161;
	not.pred 	%p264, %p618;
	selp.u32 	%r1162, 1, 0, %p264;
	add.s32 	%r362, %r355, %r1162;
	@%p618 bra 	$L__BB10_189;
	shl.b32 	%r1163, %r362, 2;
	add.s32 	%r1165, %r1112, %r1163;
	ld.shared.u32 	%r2259, [%r1165];
	bra.uni 	$L__BB10_190;
$L__BB10_189:
	shl.b32 	%r1166, %r361, 2;
	add.s32 	%r1168, %r1112, %r1166;
	ld.shared.u32 	%r2258, [%r1168];
$L__BB10_190:
	setp.ge.s32 	%p266, %r361, %r340;
	mov.pred 	%p619, 0;
	@%p266 bra 	$L__BB10_193;
	setp.ge.s32 	%p268, %r362, %r339;
	mov.pred 	%p619, -1;
	@%p268 bra 	$L__BB10_193;
	mul.wide.s32 	%rd702, %r2258, 16;
	add.s64 	%rd703, %rd4, %rd702;
	ld.global.u32 	%r1169, [%rd703];
	mul.wide.s32 	%rd704, %r2259, 16;
	add.s64 	%rd705, %rd4, %rd704;
	ld.global.u32 	%r1170, [%rd705];
	setp.lt.s32 	%p619, %r1169, %r1170;
$L__BB10_193:
	selp.b32 	%r2191, %r2258, %r2259, %p619;
	selp.u32 	%r1171, 1, 0, %p619;
	add.s32 	%r368, %r361, %r1171;
	not.pred 	%p269, %p619;
	selp.u32 	%r1172, 1, 0, %p269;
	add.s32 	%r369, %r362, %r1172;
	@%p619 bra 	$L__BB10_195;
	shl.b32 	%r1173, %r369, 2;
	add.s32 	%r1175, %r1112, %r1173;
	ld.shared.u32 	%r2259, [%r1175];
	bra.uni 	$L__BB10_196;
$L__BB10_195:
	shl.b32 	%r1176, %r368, 2;
	add.s32 	%r1178, %r1112, %r1176;
	ld.shared.u32 	%r2258, [%r1178];
$L__BB10_196:
	setp.ge.s32 	%p271, %r368, %r340;
	mov.pred 	%p620, 0;
	@%p271 bra 	$L__BB10_199;
	setp.ge.s32 	%p273, %r369, %r339;
	mov.pred 	%p620, -1;
	@%p273 bra 	$L__BB10_199;
	mul.wide.s32 	%rd706, %r2258, 16;
	add.s64 	%rd707, %rd4, %rd706;
	ld.global.u32 	%r1179, [%rd707];
	mul.wide.s32 	%rd708, %r2259, 16;
	add.s64 	%rd709, %rd4, %rd708;
	ld.global.u32 	%r1180, [%rd709];
	setp.lt.s32 	%p620, %r1179, %r1180;
$L__BB10_199:
	selp.b32 	%r2193, %r2258, %r2259, %p620;
	selp.u32 	%r1181, 1, 0, %p620;
	add.s32 	%r375, %r368, %r1181;
	not.pred 	%p274, %p620;
	selp.u32 	%r1182, 1, 0, %p274;
	add.s32 	%r376, %r369, %r1182;
	@%p620 bra 	$L__BB10_201;
	shl.b32 	%r1183, %r376, 2;
	add.s32 	%r1185, %r1112, %r1183;
	ld.shared.u32 	%r2259, [%r1185];
	bra.uni 	$L__BB10_202;
$L__BB10_201:
	shl.b32 	%r1186, %r375, 2;
	add.s32 	%r1188, %r1112, %r1186;
	ld.shared.u32 	%r2258, [%r1188];
$L__BB10_202:
	setp.ge.s32 	%p276, %r375, %r340;
	mov.pred 	%p621, 0;
	@%p276 bra 	$L__BB10_205;
	setp.ge.s32 	%p278, %r376, %r339;
	mov.pred 	%p621, -1;
	@%p278 bra 	$L__BB10_205;
	mul.wide.s32 	%rd710, %r2258, 16;
	add.s64 	%rd711, %rd4, %rd710;
	ld.global.u32 	%r1189, [%rd711];
	mul.wide.s32 	%rd712, %r2259, 16;
	add.s64 	%rd713, %rd4, %rd712;
	ld.global.u32 	%r1190, [%rd713];
	setp.lt.s32 	%p621, %r1189, %r1190;
$L__BB10_205:
	selp.b32 	%r2195, %r2258, %r2259, %p621;
	selp.u32 	%r1191, 1, 0, %p621;
	add.s32 	%r382, %r375, %r1191;
	not.pred 	%p279, %p621;
	selp.u32 	%r1192, 1, 0, %p279;
	add.s32 	%r383, %r376, %r1192;
	@%p621 bra 	$L__BB10_207;
	shl.b32 	%r1193, %r383, 2;
	add.s32 	%r1195, %r1112, %r1193;
	ld.shared.u32 	%r2259, [%r1195];
	bra.uni 	$L__BB10_208;
$L__BB10_207:
	shl.b32 	%r1196, %r382, 2;
	add.s32 	%r1198, %r1112, %r1196;
	ld.shared.u32 	%r2258, [%r1198];
$L__BB10_208:
	setp.ge.s32 	%p281, %r382, %r340;
	mov.pred 	%p622, 0;
	@%p281 bra 	$L__BB10_211;
	setp.ge.s32 	%p283, %r383, %r339;
	mov.pred 	%p622, -1;
	@%p283 bra 	$L__BB10_211;
	mul.wide.s32 	%rd714, %r2258, 16;
	add.s64 	%rd715, %rd4, %rd714;
	ld.global.u32 	%r1199, [%rd715];
	mul.wide.s32 	%rd716, %r2259, 16;
	add.s64 	%rd717, %rd4, %rd716;
	ld.global.u32 	%r1200, [%rd717];
	setp.lt.s32 	%p622, %r1199, %r1200;
$L__BB10_211:
	selp.b32 	%r2197, %r2258, %r2259, %p622;
	selp.u32 	%r1201, 1, 0, %p622;
	add.s32 	%r389, %r382, %r1201;
	not.pred 	%p284, %p622;
	selp.u32 	%r1202, 1, 0, %p284;
	add.s32 	%r390, %r383, %r1202;
	@%p622 bra 	$L__BB10_213;
	shl.b32 	%r1203, %r390, 2;
	add.s32 	%r1205, %r1112, %r1203;
	ld.shared.u32 	%r2259, [%r1205];
	bra.uni 	$L__BB10_214;
$L__BB10_213:
	shl.b32 	%r1206, %r389, 2;
	add.s32 	%r1208, %r1112, %r1206;
	ld.shared.u32 	%r2258, [%r1208];
$L__BB10_214:
	setp.ge.s32 	%p286, %r389, %r340;
	mov.pred 	%p623, 0;
	@%p286 bra 	$L__BB10_217;
	setp.ge.s32 	%p288, %r390, %r339;
	mov.pred 	%p623, -1;
	@%p288 bra 	$L__BB10_217;
	mul.wide.s32 	%rd718, %r2258, 16;
	add.s64 	%rd719, %rd4, %rd718;
	ld.global.u32 	%r1209, [%rd719];
	mul.wide.s32 	%rd720, %r2259, 16;
	add.s64 	%rd721, %rd4, %rd720;
	ld.global.u32 	%r1210, [%rd721];
	setp.lt.s32 	%p623, %r1209, %r1210;
$L__BB10_217:
	selp.b32 	%r2199, %r2258, %r2259, %p623;
	selp.u32 	%r1211, 1, 0, %p623;
	add.s32 	%r396, %r389, %r1211;
	not.pred 	%p289, %p623;
	selp.u32 	%r1212, 1, 0, %p289;
	add.s32 	%r397, %r390, %r1212;
	@%p623 bra 	$L__BB10_219;
	shl.b32 	%r1213, %r397, 2;
	add.s32 	%r1215, %r1112, %r1213;
	ld.shared.u32 	%r2259, [%r1215];
	bra.uni 	$L__BB10_220;
$L__BB10_219:
	shl.b32 	%r1216, %r396, 2;
	add.s32 	%r1218, %r1112, %r1216;
	ld.shared.u32 	%r2258, [%r1218];
$L__BB10_220:
	setp.ge.s32 	%p291, %r396, %r340;
	mov.pred 	%p624, 0;
	@%p291 bra 	$L__BB10_223;
	setp.ge.s32 	%p293, %r397, %r339;
	mov.pred 	%p624, -1;
	@%p293 bra 	$L__BB10_223;
	mul.wide.s32 	%rd722, %r2258, 16;
	add.s64 	%rd723, %rd4, %rd722;
	ld.global.u32 	%r1219, [%rd723];
	mul.wide.s32 	%rd724, %r2259, 16;
	add.s64 	%rd725, %rd4, %rd724;
	ld.global.u32 	%r1220, [%rd725];
	setp.lt.s32 	%p624, %r1219, %r1220;
$L__BB10_223:
	selp.b32 	%r2201, %r2258, %r2259, %p624;
	selp.u32 	%r1221, 1, 0, %p624;
	add.s32 	%r403, %r396, %r1221;
	not.pred 	%p294, %p624;
	selp.u32 	%r1222, 1, 0, %p294;
	add.s32 	%r404, %r397, %r1222;
	@%p624 bra 	$L__BB10_225;
	shl.b32 	%r1223, %r404, 2;
	mov.u32 	%r1224, _ZZN3cub18CUB_300001_SM_10006detail10merge_sort30DeviceMergeSortBlockSortKernelINS2_10policy_hubIN6thrust24THRUST_300001_SM_1000_NS6detail15normal_iteratorINS6_10device_ptrIiEEEEE9Policy600ESB_PNS0_8NullTypeESB_SF_m18CompareIndicesByMtiSE_EEvbT0_T1_T2_T3_T4_PT6_PT7_T5_NS1_7vsmem_tEE19static_temp_storage;
	add.s32 	%r1225, %r1224, %r1223;
	ld.shared.u32 	%r2259, [%r1225];
	bra.uni 	$L__BB10_226;
$L__BB10_225:
	shl.b32 	%r1226, %r403, 2;
	mov.u32 	%r1227, _ZZN3cub18CUB_300001_SM_10006detail10merge_sort30DeviceMergeSortBlockSortKernelINS2_10policy_hubIN6thrust24THRUST_300001_SM_1000_NS6detail15normal_iteratorINS6_10device_ptrIiEEEEE9Policy600ESB_PNS0_8NullTypeESB_SF_m18CompareIndicesByMtiSE_EEvbT0_T1_T2_T3_T4_PT6_PT7_T5_NS1_7vsmem_tEE19static_temp_storage;
	add.s32 	%r1228, %r1227, %r1226;
	ld.shared.u32 	%r2258, [%r1228];
$L__BB10_226:
	setp.ge.s32 	%p296, %r403, %r340;
	mov.pred 	%p625, 0;
	@%p296 bra 	$L__BB10_229;
	setp.ge.s32 	%p298, %r404, %r339;
	mov.pred 	%p625, -1;
	@%p298 bra 	$L__BB10_229;
	mul.wide.s32 	%rd726, %r2258, 16;
	add.s64 	%rd727, %rd4, %rd726;
	ld.global.u32 	%r1229, [%rd727];
	mul.wide.s32 	%rd728, %r2259, 16;
	add.s64 	%rd729, %rd4, %rd728;
	ld.global.u32 	%r1230, [%rd729];
	setp.lt.s32 	%p625, %r1229, %r1230;
$L__BB10_229:
	selp.b32 	%r2203, %r2258, %r2259, %p625;
	selp.u32 	%r1231, 1, 0, %p625;
	add.s32 	%r410, %r403, %r1231;
	not.pred 	%p299, %p625;
	selp.u32 	%r1232, 1, 0, %p299;
	add.s32 	%r411, %r404, %r1232;
	@%p625 bra 	$L__BB10_231;
	shl.b32 	%r1233, %r411, 2;
	mov.u32 	%r1234, _ZZN3cub18CUB_300001_SM_10006detail10merge_sort30DeviceMergeSortBlockSortKernelINS2_10policy_hubIN6thrust24THRUST_300001_SM_1000_NS6detail15normal_iteratorINS6_10device_ptrIiEEEEE9Policy600ESB_PNS0_8NullTypeESB_SF_m18CompareIndicesByMtiSE_EEvbT0_T1_T2_T3_T4_PT6_PT7_T5_NS1_7vsmem_tEE19static_temp_storage;
	add.s32 	%r1235, %r1234, %r1233;
	ld.shared.u32 	%r2259, [%r1235];
	bra.uni 	$L__BB10_232;
$L__BB10_231:
	shl.b32 	%r1236, %r410, 2;
	mov.u32 	%r1237, _ZZN3cub18CUB_300001_SM_10006detail10merge_sort30DeviceMergeSortBlockSortKernelINS2_10policy_hubIN6thrust24THRUST_300001_SM_1000_NS6detail15normal_iteratorINS6_10device_ptrIiEEEEE9Policy600ESB_PNS0_8NullTypeESB_SF_m18CompareIndicesByMtiSE_EEvbT0_T1_T2_T3_T4_PT6_PT7_T5_NS1_7vsmem_tEE19static_temp_storage;
	add.s32 	%r1238, %r1237, %r1236;
	ld.shared.u32 	%r2258, [%r1238];
$L__BB10_232:
	setp.ge.s32 	%p301, %r410, %r340;
	mov.pred 	%p626, 0;
	@%p301 bra 	$L__BB10_235;
	setp.ge.s32 	%p303, %r411, %r339;
	mov.pred 	%p626, -1;
	@%p303 bra 	$L__BB10_235;
	mul.wide.s32 	%rd730, %r2258, 16;
	add.s64 	%rd731, %rd4, %rd730;
	ld.global.u32 	%r1239, [%rd731];
	mul.wide.s32 	%rd732, %r2259, 16;
	add.s64 	%rd733, %rd4, %rd732;
	ld.global.u32 	%r1240, [%rd733];
	setp.lt.s32 	%p626, %r1239, %r1240;
$L__BB10_235:
	selp.b32 	%r2205, %r2258, %r2259, %p626;
	selp.u32 	%r1241, 1, 0, %p626;
	add.s32 	%r417, %r410, %r1241;
	not.pred 	%p304, %p626;
	selp.u32 	%r1242, 1, 0, %p304;
	add.s32 	%r418, %r411, %r1242;
	@%p626 bra 	$L__BB10_237;
	shl.b32 	%r1243, %r418, 2;
	mov.u32 	%r1244, _ZZN3cub18CUB_300001_SM_10006detail10merge_sort30DeviceMergeSortBlockSortKernelINS2_10policy_hubIN6thrust24THRUST_300001_SM_1000_NS6detail15normal_iteratorINS6_10device_ptrIiEEEEE9Policy600ESB_PNS0_8NullTypeESB_SF_m18CompareIndicesByMtiSE_EEvbT0_T1_T2_T3_T4_PT6_PT7_T5_NS1_7vsmem_tEE19static_temp_storage;
	add.s32 	%r1245, %r1244, %r1243;
	ld.shared.u32 	%r2259, [%r1245];
	bra.uni 	$L__BB10_238;
$L__BB10_237:
	shl.b32 	%r1246, %r417, 2;
	mov.u32 	%r1247, _ZZN3cub18CUB_300001_SM_10006detail10merge_sort30DeviceMergeSortBlockSortKernelINS2_10policy_hubIN6thrust24THRUST_300001_SM_1000_NS6detail15normal_iteratorINS6_10device_ptrIiEEEEE9Policy600ESB_PNS0_8NullTypeESB_SF_m18CompareIndicesByMtiSE_EEvbT0_T1_T2_T3_T4_PT6_PT7_T5_NS1_7vsmem_tEE19static_temp_storage;
	add.s32 	%r1248, %r1247, %r1246;
	ld.shared.u32 	%r2258, [%r1248];
$L__BB10_238:
	setp.ge.s32 	%p306, %r417, %r340;
	mov.pred 	%p627, 0;
	@%p306 bra 	$L__BB10_241;
	setp.ge.s32 	%p308, %r418, %r339;
	mov.pred 	%p627, -1;
	@%p308 bra 	$L__BB10_241;
	mul.wide.s32 	%rd734, %r2258, 16;
	add.s64 	%rd735, %rd4, %rd734;
	ld.global.u32 	%r1249, [%rd735];
	mul.wide.s32 	%rd736, %r2259, 16;
	add.s64 	%rd737, %rd4, %rd736;
	ld.global.u32 	%r1250, [%rd737];
	setp.lt.s32 	%p627, %r1249, %r1250;
$L__BB10_241:
	selp.b32 	%r2207, %r2258, %r2259, %p627;
	selp.u32 	%r1251, 1, 0, %p627;
	add.s32 	%r424, %r417, %r1251;
	not.pred 	%p309, %p627;
	selp.u32 	%r1252, 1, 0, %p309;
	add.s32 	%r425, %r418, %r1252;
	@%p627 bra 	$L__BB10_243;
	shl.b32 	%r1253, %r425, 2;
	mov.u32 	%r1254, _ZZN3cub18CUB_300001_SM_10006detail10merge_sort30DeviceMergeSortBlockSortKernelINS2_10policy_hubIN6thrust24THRUST_300001_SM_1000_NS6detail15normal_iteratorINS6_10device_ptrIiEEEEE9Policy600ESB_PNS0_8NullTypeESB_SF_m18CompareIndicesByMtiSE_EEvbT0_T1_T2_T3_T4_PT6_PT7_T5_NS1_7vsmem_tEE19static_temp_storage;
	add.s32 	%r1255, %r1254, %r1253;
	ld.shared.u32 	%r2259, [%r1255];
	bra.uni 	$L__BB10_244;
$L__BB10_243:
	shl.b32 	%r1256, %r424, 2;
	mov.u32 	%r1257, _ZZN3cub18CUB_300001_SM_10006detail10merge_sort30DeviceMergeSortBlockSortKernelINS2_10policy_hubIN6thrust24THRUST_300001_SM_1000_NS6detail15normal_iteratorINS6_10device_ptrIiEEEEE9Policy600ESB_PNS0_8NullTypeESB_SF_m18CompareIndicesByMtiSE_EEvbT0_T1_T2_T3_T4_PT6_PT7_T5_NS1_7vsmem_tEE19static_temp_storage;
	add.s32 	%r1258, %r1257, %r1256;
	ld.shared.u32 	%r2258, [%r1258];
$L__BB10_244:
	setp.ge.s32 	%p311, %r424, %r340;
	mov.pred 	%p628, 0;
	@%p311 bra 	$L__BB10_247;
	setp.ge.s32 	%p313, %r425, %r339;
	mov.pred 	%p628, -1;
	@%p313 bra 	$L__BB10_247;
	mul.wide.s32 	%rd738, %r2258, 16;
	add.s64 	%rd739, %rd4, %rd738;
	ld.global.u32 	%r1259, [%rd739];
	mul.wide.s32 	%rd740, %r2259, 16;
	add.s64 	%rd741, %rd4, %rd740;
	ld.global.u32 	%r1260, [%rd741];
	setp.lt.s32 	%p628, %r1259, %r1260;
$L__BB10_247:
	selp.b32 	%r2209, %r2258, %r2259, %p628;
	selp.u32 	%r1261, 1, 0, %p628;
	add.s32 	%r431, %r424, %r1261;
	not.pred 	%p314, %p628;
	selp.u32 	%r1262, 1, 0, %p314;
	add.s32 	%r432, %r425, %r1262;
	@%p628 bra 	$L__BB10_249;
	shl.b32 	%r1263, %r432, 2;
	mov.u32 	%r1264, _ZZN3cub18CUB_300001_SM_10006detail10merge_sort30DeviceMergeSortBlockSortKernelINS2_10policy_hubIN6thrust24THRUST_300001_SM_1000_NS6detail15normal_iteratorINS6_10device_ptrIiEEEEE9Policy600ESB_PNS0_8NullTypeESB_SF_m18CompareIndicesByMtiSE_EEvbT0_T1_T2_T3_T4_PT6_PT7_T5_NS1_7vsmem_tEE19static_temp_storage;
	add.s32 	%r1265, %r1264, %r1263;
	ld.shared.u32 	%r2259, [%r1265];
	bra.uni 	$L__BB10_250;
$L__BB10_249:
	shl.b32 	%r1266, %r431, 2;
	mov.u32 	%r1267, _ZZN3cub18CUB_300001_SM_10006detail10merge_sort30DeviceMergeSortBlockSortKernelINS2_10policy_hubIN6thrust24THRUST_300001_SM_1000_NS6detail15normal_iteratorINS6_10device_ptrIiEEEEE9Policy600ESB_PNS0_8NullTypeESB_SF_m18CompareIndicesByMtiSE_EEvbT0_T1_T2_T3_T4_PT6_PT7_T5_NS1_7vsmem_tEE19static_temp_storage;
	add.s32 	%r1268, %r1267, %r1266;
	ld.shared.u32 	%r2258, [%r1268];
$L__BB10_250:
	setp.ge.s32 	%p316, %r431, %r340;
	mov.pred 	%p629, 0;
	@%p316 bra 	$L__BB10_253;
	setp.ge.s32 	%p318, %r432, %r339;
	mov.pred 	%p629, -1;
	@%p318 bra 	$L__BB10_253;
	mul.wide.s32 	%rd742, %r2258, 16;
	add.s64 	%rd743, %rd4, %rd742;
	ld.global.u32 	%r1269, [%rd743];
	mul.wide.s32 	%rd744, %r2259, 16;
	add.s64 	%rd745, %rd4, %rd744;
	ld.global.u32 	%r1270, [%rd745];
	setp.lt.s32 	%p629, %r1269, %r1270;
$L__BB10_253:
	selp.b32 	%r2211, %r2258, %r2259, %p629;
	selp.u32 	%r1271, 1, 0, %p629;
	add.s32 	%r438, %r431, %r1271;
	not.pred 	%p319, %p629;
	selp.u32 	%r1272, 1, 0, %p319;
	add.s32 	%r439, %r432, %r1272;
	@%p629 bra 	$L__BB10_255;
	shl.b32 	%r1273, %r439, 2;
	mov.u32 	%r1274, _ZZN3cub18CUB_300001_SM_10006detail10merge_sort30DeviceMergeSortBlockSortKernelINS2_10policy_hubIN6thrust24THRUST_300001_SM_1000_NS6detail15normal_iteratorINS6_10device_ptrIiEEEEE9Policy600ESB_PNS0_8NullTypeESB_SF_m18CompareIndicesByMtiSE_EEvbT0_T1_T2_T3_T4_PT6_PT7_T5_NS1_7vsmem_tEE19static_temp_storage;
	add.s32 	%r1275, %r1274, %r1273;
	ld.shared.u32 	%r2259, [%r1275];
	bra.uni 	$L__BB10_256;
$L__BB10_255:
	shl.b32 	%r1276, %r438, 2;
	mov.u32 	%r1277, _ZZN3cub18CUB_300001_SM_10006detail10merge_sort30DeviceMergeSortBlockSortKernelINS2_10policy_hubIN6thrust24THRUST_300001_SM_1000_NS6detail15normal_iteratorINS6_10device_ptrIiEEEEE9Policy600ESB_PNS0_8NullTypeESB_SF_m18CompareIndicesByMtiSE_EEvbT0_T1_T2_T3_T4_PT6_PT7_T5_NS1_7vsmem_tEE19static_temp_storage;
	add.s32 	%r1278, %r1277, %r1276;
	ld.shared.u32 	%r2258, [%r1278];
$L__BB10_256:
	setp.ge.s32 	%p321, %r438, %r340;
	mov.pred 	%p630, 0;
	@%p321 bra 	$L__BB10_259;
	setp.ge.s32 	%p323, %r439, %r339;
	mov.pred 	%p630, -1;
	@%p323 bra 	$L__BB10_259;
	mul.wide.s32 	%rd746, %r2258, 16;
	add.s64 	%rd747, %rd4, %rd746;
	ld.global.u32 	%r1279, [%rd747];
	mul.wide.s32 	%rd748, %r2259, 16;
	add.s64 	%rd749, %rd4, %rd748;
	ld.global.u32 	%r1280, [%rd749];
	setp.lt.s32 	%p630, %r1279, %r1280;
$L__BB10_259:
	selp.b32 	%r2213, %r2258, %r2259, %p630;
	selp.u32 	%r1281, 1, 0, %p630;
	add.s32 	%r445, %r438, %r1281;
	not.pred 	%p324, %p630;
	selp.u32 	%r1282, 1, 0, %p324;
	add.s32 	%r446, %r439, %r1282;
	@%p630 bra 	$L__BB10_261;
	shl.b32 	%r1283, %r446, 2;
	mov.u32 	%r1284, _ZZN3cub18CUB_300001_SM_10006detail10merge_sort30DeviceMergeSortBlockSortKernelINS2_10policy_hubIN6thrust24THRUST_300001_SM_1000_NS6detail15normal_iteratorINS6_10device_ptrIiEEEEE9Policy600ESB_PNS0_8NullTypeESB_SF_m18CompareIndicesByMtiSE_EEvbT0_T1_T2_T3_T4_PT6_PT7_T5_NS1_7vsmem_tEE19static_temp_storage;
	add.s32 	%r1285, %r1284, %r1283;
	ld.shared.u32 	%r2259, [%r1285];
	bra.uni 	$L__BB10_262;
$L__BB10_261:
	shl.b32 	%r1286, %r445, 2;
	mov.u32 	%r1287, _ZZN3cub18CUB_300001_SM_10006detail10merge_sort30DeviceMergeSortBlockSortKernelINS2_10policy_hubIN6thrust24THRUST_300001_SM_1000_NS6detail15normal_iteratorINS6_10device_ptrIiEEEEE9Policy600ESB_PNS0_8NullTypeESB_SF_m18CompareIndicesByMtiSE_EEvbT0_T1_T2_T3_T4_PT6_PT7_T5_NS1_7vsmem_tEE19static_temp_storage;
	add.s32 	%r1288, %r1287, %r1286;
	ld.shared.u32 	%r2258, [%r1288];
$L__BB10_262:
	setp.ge.s32 	%p326, %r445, %r340;
	mov.pred 	%p631, 0;
	@%p326 bra 	$L__BB10_265;
	setp.ge.s32 	%p328, %r446, %r339;
	mov.pred 	%p631, -1;
	@%p328 bra 	$L__BB10_265;
	mul.wide.s32 	%rd750, %r2258, 16;
	add.s64 	%rd751, %rd4, %rd750;
	ld.global.u32 	%r1289, [%rd751];
	mul.wide.s32 	%rd752, %r2259, 16;
	add.s64 	%rd753, %rd4, %rd752;
	ld.global.u32 	%r1290, [%rd753];
	setp.lt.s32 	%p631, %r1289, %r1290;
$L__BB10_265:
	selp.b32 	%r2215, %r2258, %r2259, %p631;
	selp.u32 	%r1291, 1, 0, %p631;
	add.s32 	%r452, %r445, %r1291;
	not.pred 	%p329, %p631;
	selp.u32 	%r1292, 1, 0, %p329;
	add.s32 	%r453, %r446, %r1292;
	@%p631 bra 	$L__BB10_267;
	shl.b32 	%r1293, %r453, 2;
	mov.u32 	%r1294, _ZZN3cub18CUB_300001_SM_10006detail10merge_sort30DeviceMergeSortBlockSortKernelINS2_10policy_hubIN6thrust24THRUST_300001_SM_1000_NS6detail15normal_iteratorINS6_10device_ptrIiEEEEE9Policy600ESB_PNS0_8NullTypeESB_SF_m18CompareIndicesByMtiSE_EEvbT0_T1_T2_T3_T4_PT6_PT7_T5_NS1_7vsmem_tEE19static_temp_storage;
	add.s32 	%r1295, %r1294, %r1293;
	ld.shared.u32 	%r2259, [%r1295];
	bra.uni 	$L__BB10_268;
$L__BB10_267:
	shl.b32 	%r1296, %r452, 2;
	mov.u32 	%r1297, _ZZN3cub18CUB_300001_SM_10006detail10merge_sort30DeviceMergeSortBlockSortKernelINS2_10policy_hubIN6thrust24THRUST_300001_SM_1000_NS6detail15normal_iteratorINS6_10device_ptrIiEEEEE9Policy600ESB_PNS0_8NullTypeESB_SF_m18CompareIndicesByMtiSE_EEvbT0_T1_T2_T3_T4_PT6_PT7_T5_NS1_7vsmem_tEE19static_temp_storage;
	add.s32 	%r1298, %r1297, %r1296;
	ld.shared.u32 	%r2258, [%r1298];
$L__BB10_268:
	setp.ge.s32 	%p331, %r452, %r340;
	mov.pred 	%p632, 0;
	@%p331 bra 	$L__BB10_271;
	setp.ge.s32 	%p333, %r453, %r339;
	mov.pred 	%p632, -1;
	@%p333 bra 	$L__BB10_271;
	mul.wide.s32 	%rd754, %r2258, 16;
	add.s64 	%rd755, %rd4, %rd754;
	ld.global.u32 	%r1299, [%rd755];
	mul.wide.s32 	%rd756, %r2259, 16;
	add.s64 	%rd757, %rd4, %rd756;
	ld.global.u32 	%r1300, [%rd757];
	setp.lt.s32 	%p632, %r1299, %r1300;
$L__BB10_271:
	selp.b32 	%r2217, %r2258, %r2259, %p632;
	selp.u32 	%r1301, 1, 0, %p632;
	add.s32 	%r459, %r452, %r1301;
	not.pred 	%p334, %p632;
	selp.u32 	%r1302, 1, 0, %p334;
	add.s32 	%r460, %r453, %r1302;
	@%p632 bra 	$L__BB10_273;
	shl.b32 	%r1303, %r460, 2;
	mov.u32 	%r1304, _ZZN3cub18CUB_300001_SM_10006detail10merge_sort30DeviceMergeSortBlockSortKernelINS2_10policy_hubIN6thrust24THRUST_300001_SM_1000_NS6detail15normal_iteratorINS6_10device_ptrIiEEEEE9Policy600ESB_PNS0_8NullTypeESB_SF_m18CompareIndicesByMtiSE_EEvbT0_T1_T2_T3_T4_PT6_PT7_T5_NS1_7vsmem_tEE19static_temp_storage;
	add.s32 	%r1305, %r1304, %r1303;
	ld.shared.u32 	%r2259, [%r1305];
	bra.uni 	$L__BB10_274;
$L__BB10_273:
	shl.b32 	%r1306, %r459, 2;
	mov.u32 	%r1307, _ZZN3cub18CUB_300001_SM_10006detail10merge_sort30DeviceMergeSortBlockSortKernelINS2_10policy_hubIN6thrust24THRUST_300001_SM_1000_NS6detail15normal_iteratorINS6_10device_ptrIiEEEEE9Policy600ESB_PNS0_8NullTypeESB_SF_m18CompareIndicesByMtiSE_EEvbT0_T1_T2_T3_T4_PT6_PT7_T5_NS1_7vsmem_tEE19static_temp_storage;
	add.s32 	%r1308, %r1307, %r1306;
	ld.shared.u32 	%r2258, [%r1308];
$L__BB10_274:
	setp.ge.s32 	%p335, %r459, %r340;
	mov.u32 	%r2289, %r2259;
	@%p335 bra 	$L__BB10_277;
	setp.ge.s32 	%p336, %r460, %r339;
	mov.u32 	%r2289, %r2258;
	@%p336 bra 	$L__BB10_277;
	mul.wide.s32 	%rd758, %r2258, 16;
	add.s64 	%rd759, %rd4, %rd758;
	ld.global.u32 	%r1309, [%rd759];
	mul.wide.s32 	%rd760, %r2259, 16;
	add.s64 	%rd761, %rd4, %rd760;
	ld.global.u32 	%r1310, [%rd761];
	setp.lt.s32 	%p337, %r1309, %r1310;
	selp.b32 	%r2289, %r2258, %r2259, %p337;
$L__BB10_277:
	shl.b32 	%r2253, %r336, 1;
	setp.lt.u32 	%p338, %r336, 129;
	@%p338 bra 	$L__BB10_175;
	ld.param.s8 	%rs2, [_ZN3cub18CUB_300001_SM_10006detail10merge_sort30DeviceMergeSortBlockSortKernelINS2_10policy_hubIN6thrust24THRUST_300001_SM_1000_NS6detail15normal_iteratorINS6_10device_ptrIiEEEEE9Policy600ESB_PNS0_8NullTypeESB_SF_m18CompareIndicesByMtiSE_EEvbT0_T1_T2_T3_T4_PT6_PT7_T5_NS1_7vsmem_tE_param_0];
	add.s32 	%r468, %r176, 384;
	add.s32 	%r469, %r176, 32;
	add.s32 	%r470, %r176, 416;
	add.s32 	%r471, %r176, 448;
	add.s32 	%r472, %r176, 64;
	add.s32 	%r473, %r176, 96;
	add.s32 	%r474, %r176, 128;
	add.s32 	%r475, %r176, 160;
	bar.sync 	0;
	setp.eq.s16 	%p339, %rs2, 0;
	@%p339 bra 	$L__BB10_315;
	st.shared.u32 	[%r220], %r2252;
	st.shared.u32 	[%r220+4], %r2234;
	st.shared.u32 	[%r220+8], %r2191;
	st.shared.u32 	[%r220+12], %r2193;
	st.shared.u32 	[%r220+16], %r2195;
	st.shared.u32 	[%r220+20], %r2197;
	st.shared.u32 	[%r220+24], %r2199;
	st.shared.u32 	[%r220+28], %r2201;
	st.shared.u32 	[%r220+32], %r2203;
	st.shared.u32 	[%r220+36], %r2205;
	st.shared.u32 	[%r220+40], %r2207;
	st.shared.u32 	[%r220+44], %r2209;
	st.shared.u32 	[%r220+48], %r2211;
	st.shared.u32 	[%r220+52], %r2213;
	st.shared.u32 	[%r220+56], %r2215;
	st.shared.u32 	[%r220+60], %r2217;
	st.shared.u32 	[%r220+64], %r2289;
	bar.warp.sync 	-1;
	ld.shared.u32 	%r476, [%r219];
	ld.shared.u32 	%r477, [%r219+128];
	ld.shared.u32 	%r478, [%r219+256];
	ld.shared.u32 	%r479, [%r219+384];
	ld.shared.u32 	%r480, [%r219+512];
	ld.shared.u32 	%r481, [%r219+640];
	ld.shared.u32 	%r482, [%r219+768];
	ld.shared.u32 	%r483, [%r219+896];
	ld.shared.u32 	%r484, [%r219+1024];
	ld.shared.u32 	%r485, [%r219+1152];
	ld.shared.u32 	%r486, [%r219+1280];
	ld.shared.u32 	%r487, [%r219+1408];
	ld.shared.u32 	%r488, [%r219+1536];
	ld.shared.u32 	%r489, [%r219+1664];
	ld.shared.u32 	%r490, [%r219+1792];
	ld.shared.u32 	%r491, [%r219+1920];
	ld.shared.u32 	%r492, [%r219+2048];
	setp.eq.s32 	%p340, %r174, 0;
	@%p340 bra 	$L__BB10_280;
	bra.uni 	$L__BB10_281;
$L__BB10_280:
	st.volatile.shared.u32 	[_ZZN3cub18CUB_300001_SM_10006detail10merge_sort30DeviceMergeSortBlockSortKernelINS2_10policy_hubIN6thrust24THRUST_300001_SM_1000_NS6detail15normal_iteratorINS6_10device_ptrIiEEEEE9Policy600ESB_PNS0_8NullTypeESB_SF_m18CompareIndicesByMtiSE_EEvbT0_T1_T2_T3_T4_PT6_PT7_T5_NS1_7vsmem_tEE19static_temp_storage+17408], %r173;
$L__BB10_281:
	bar.sync 	0;
	ld.volatile.shared.u32 	%r510, [_ZZN3cub18CUB_300001_SM_10006detail10merge_sort30DeviceMergeSortBlockSortKernelINS2_10policy_hubIN6thrust24THRUST_300001_SM_1000_NS6detail15normal_iteratorINS6_10device_ptrIiEEEEE9Policy600ESB_PNS0_8NullTypeESB_SF_m18CompareIndicesByMtiSE_EEvbT0_T1_T2_T3_T4_PT6_PT7_T5_NS1_7vsmem_tEE19static_temp_storage+17408];
	mov.u32 	%r1311, %tid.x;
	and.b32  	%r1312, %r1311, 992;
	mul.lo.s32 	%r1313, %r1312, 17;
	cvt.u64.u32 	%rd762, %r1313;
	and.b32  	%r1314, %r1311, 31;
	cvt.u64.u32 	%rd763, %r1314;
	add.s64 	%rd764, %rd5, %rd763;
	add.s64 	%rd765, %rd764, %rd762;
	setp.ge.s32 	%p341, %r176, %r510;
	shl.b64 	%rd766, %rd765, 2;
	add.s64 	%rd7, %rd3, %rd766;
	@%p341 bra 	$L__BB10_283;
	st.global.u32 	[%rd7], %r476;
$L__BB10_283:
	setp.ge.s32 	%p342, %r469, %r510;
	@%p342 bra 	$L__BB10_285;
	st.global.u32 	[%rd7+128], %r477;
$L__BB10_285:
	setp.ge.s32 	%p343, %r472, %r510;
	@%p343 bra 	$L__BB10_287;
	st.global.u32 	[%rd7+256], %r478;
$L__BB10_287:
	setp.ge.s32 	%p344, %r473, %r510;
	@%p344 bra 	$L__BB10_289;
	st.global.u32 	[%rd7+384], %r479;
$L__BB10_289:
	setp.ge.s32 	%p345, %r474, %r510;
	@%p345 bra 	$L__BB10_291;
	st.global.u32 	[%rd7+512], %r480;
$L__BB10_291:
	setp.ge.s32 	%p346, %r475, %r510;
	@%p346 bra 	$L__BB10_293;
	st.global.u32 	[%rd7+640], %r481;
$L__BB10_293:
	setp.ge.s32 	%p347, %r189, %r510;
	@%p347 bra 	$L__BB10_295;
	st.global.u32 	[%rd7+768], %r482;
$L__BB10_295:
	setp.ge.s32 	%p348, %r192, %r510;
	@%p348 bra 	$L__BB10_297;
	st.global.u32 	[%rd7+896], %r483;
$L__BB10_297:
	setp.ge.s32 	%p349, %r195, %r510;
	@%p349 bra 	$L__BB10_299;
	st.global.u32 	[%rd7+1024], %r484;
$L__BB10_299:
	setp.ge.s32 	%p350, %r198, %r510;
	@%p350 bra 	$L__BB10_301;
	st.global.u32 	[%rd7+1152], %r485;
$L__BB10_301:
	setp.ge.s32 	%p351, %r201, %r510;
	@%p351 bra 	$L__BB10_303;
	st.global.u32 	[%rd7+1280], %r486;
$L__BB10_303:
	setp.ge.s32 	%p352, %r204, %r510;
	@%p352 bra 	$L__BB10_305;
	st.global.u32 	[%rd7+1408], %r487;
$L__BB10_305:
	setp.ge.s32 	%p353, %r468, %r510;
	@%p353 bra 	$L__BB10_307;
	st.global.u32 	[%rd7+1536], %r488;
$L__BB10_307:
	setp.ge.s32 	%p354, %r470, %r510;
	@%p354 bra 	$L__BB10_309;
	st.global.u32 	[%rd7+1664], %r489;
$L__BB10_309:
	setp.ge.s32 	%p355, %r471, %r510;
	@%p355 bra 	$L__BB10_311;
	st.global.u32 	[%rd7+1792], %r490;
$L__BB10_311:
	setp.ge.s32 	%p356, %r213, %r510;
	@%p356 bra 	$L__BB10_313;
	st.global.u32 	[%rd7+1920], %r491;
$L__BB10_313:
	setp.ge.s32 	%p357, %r216, %r510;
	@%p357 bra 	$L__BB10_351;
	st.global.u32 	[%rd7+2048], %r492;
	bra.uni 	$L__BB10_351;
$L__BB10_315:
	st.shared.u32 	[%r220], %r2252;
	st.shared.u32 	[%r220+4], %r2234;
	st.shared.u32 	[%r220+8], %r2191;
	st.shared.u32 	[%r220+12], %r2193;
	st.shared.u32 	[%r220+16], %r2195;
	st.shared.u32 	[%r220+20], %r2197;
	st.shared.u32 	[%r220+24], %r2199;
	st.shared.u32 	[%r220+28], %r2201;
	st.shared.u32 	[%r220+32], %r2203;
	st.shared.u32 	[%r220+36], %r2205;
	st.shared.u32 	[%r220+40], %r2207;
	st.shared.u32 	[%r220+44], %r2209;
	st.shared.u32 	[%r220+48], %r2211;
	st.shared.u32 	[%r220+52], %r2213;
	st.shared.u32 	[%r220+56], %r2215;
	st.shared.u32 	[%r220+60], %r2217;
	st.shared.u32 	[%r220+64], %r2289;
	bar.warp.sync 	-1;
	ld.shared.u32 	%r493, [%r219];
	ld.shared.u32 	%r494, [%r219+128];
	ld.shared.u32 	%r495, [%r219+256];
	ld.shared.u32 	%r496, [%r219+384];
	ld.shared.u32 	%r497, [%r219+512];
	ld.shared.u32 	%r498, [%r219+640];
	ld.shared.u32 	%r499, [%r219+768];
	ld.shared.u32 	%r500, [%r219+896];
	ld.shared.u32 	%r501, [%r219+1024];
	ld.shared.u32 	%r502, [%r219+1152];
	ld.shared.u32 	%r503, [%r219+1280];
	ld.shared.u32 	%r504, [%r219+1408];
	ld.shared.u32 	%r505, [%r219+1536];
	ld.shared.u32 	%r506, [%r219+1664];
	ld.shared.u32 	%r507, [%r219+1792];
	ld.shared.u32 	%r508, [%r219+1920];
	ld.shared.u32 	%r509, [%r219+2048];
	setp.eq.s32 	%p358, %r174, 0;
	@%p358 bra 	$L__BB10_316;
	bra.uni 	$L__BB10_317;
$L__BB10_316:
	st.volatile.shared.u32 	[_ZZN3cub18CUB_300001_SM_10006detail10merge_sort30DeviceMergeSortBlockSortKernelINS2_10policy_hubIN6thrust24THRUST_300001_SM_1000_NS6detail15normal_iteratorINS6_10device_ptrIiEEEEE9Policy600ESB_PNS0_8NullTypeESB_SF_m18CompareIndicesByMtiSE_EEvbT0_T1_T2_T3_T4_PT6_PT7_T5_NS1_7vsmem_tEE19static_temp_storage+17408], %r173;
$L__BB10_317:
	bar.sync 	0;
	ld.volatile.shared.u32 	%r511, [_ZZN3cub18CUB_300001_SM_10006detail10merge_sort30DeviceMergeSortBlockSortKernelINS2_10policy_hubIN6thrust24THRUST_300001_SM_1000_NS6detail15normal_iteratorINS6_10device_ptrIiEEEEE9Policy600ESB_PNS0_8NullTypeESB_SF_m18CompareIndicesByMtiSE_EEvbT0_T1_T2_T3_T4_PT6_PT7_T5_NS1_7vsmem_tEE19static_temp_storage+17408];
	setp.ge.s32 	%p359, %r176, %r511;
	@%p359 bra 	$L__BB10_319;
	cvt.u64.u32 	%rd767, %r176;
	add.s64 	%rd768, %rd5, %rd767;
	shl.b64 	%rd769, %rd768, 2;
	add.s64 	%rd770, %rd1, %rd769;
	st.global.u32 	[%rd770], %r493;
$L__BB10_319:
	setp.ge.s32 	%p360, %r469, %r511;
	@%p360 bra 	$L__BB10_321;
	cvt.u64.u32 	%rd771, %r176;
	add.s64 	%rd772, %rd5, %rd771;
	shl.b64 	%rd773, %rd772, 2;
	add.s64 	%rd774, %rd1, %rd773;
	st.global.u32 	[%rd774+128], %r494;
$L__BB10_321:
	setp.ge.s32 	%p361, %r472, %r511;
	@%p361 bra 	$L__BB10_323;
	cvt.u64.u32 	%rd775, %r176;
	add.s64 	%rd776, %rd5, %rd775;
	shl.b64 	%rd777, %rd776, 2;
	add.s64 	%rd778, %rd1, %rd777;
	st.global.u32 	[%rd778+256], %r495;
$L__BB10_323:
	setp.ge.s32 	%p362, %r473, %r511;
	@%p362 bra 	$L__BB10_325;
	cvt.u64.u32 	%rd779, %r176;
	add.s64 	%rd780, %rd5, %rd779;
	shl.b64 	%rd781, %rd780, 2;
	add.s64 	%rd782, %rd1, %rd781;
	st.global.u32 	[%rd782+384], %r496;
$L__BB10_325:
	setp.ge.s32 	%p363, %r474, %r511;
	@%p363 bra 	$L__BB10_327;
	cvt.u64.u32 	%rd783, %r176;
	add.s64 	%rd784, %rd5, %rd783;
	shl.b64 	%rd785, %rd784, 2;
	add.s64 	%rd786, %rd1, %rd785;
	st.global.u32 	[%rd786+512], %r497;
$L__BB10_327:
	setp.ge.s32 	%p364, %r475, %r511;
	@%p364 bra 	$L__BB10_329;
	cvt.u64.u32 	%rd787, %r176;
	add.s64 	%rd788, %rd5, %rd787;
	shl.b64 	%rd789, %rd788, 2;
	add.s64 	%rd790, %rd1, %rd789;
	st.global.u32 	[%rd790+640], %r498;
$L__BB10_329:
	setp.ge.s32 	%p365, %r189, %r511;
	@%p365 bra 	$L__BB10_331;
	cvt.u64.u32 	%rd791, %r176;
	add.s64 	%rd792, %rd5, %rd791;
	shl.b64 	%rd793, %rd792, 2;
	add.s64 	%rd794, %rd1, %rd793;
	st.global.u32 	[%rd794+768], %r499;
$L__BB10_331:
	setp.ge.s32 	%p366, %r192, %r511;
	@%p366 bra 	$L__BB10_333;
	cvt.u64.u32 	%rd795, %r176;
	add.s64 	%rd796, %rd5, %rd795;
	shl.b64 	%rd797, %rd796, 2;
	add.s64 	%rd798, %rd1, %rd797;
	st.global.u32 	[%rd798+896], %r500;
$L__BB10_333:
	setp.ge.s32 	%p367, %r195, %r511;
	@%p367 bra 	$L__BB10_335;
	cvt.u64.u32 	%rd799, %r176;
	add.s64 	%rd800, %rd5, %rd799;
	shl.b64 	%rd801, %rd800, 2;
	add.s64 	%rd802, %rd1, %rd801;
	st.global.u32 	[%rd802+1024], %r501;
$L__BB10_335:
	setp.ge.s32 	%p368, %r198, %r511;
	@%p368 bra 	$L__BB10_337;
	cvt.u64.u32 	%rd803, %r176;
	add.s64 	%rd804, %rd5, %rd803;
	shl.b64 	%rd805, %rd804, 2;
	add.s64 	%rd806, %rd1, %rd805;
	st.global.u32 	[%rd806+1152], %r502;
$L__BB10_337:
	setp.ge.s32 	%p369, %r201, %r511;
	@%p369 bra 	$L__BB10_339;
	cvt.u64.u32 	%rd807, %r176;
	add.s64 	%rd808, %rd5, %rd807;
	shl.b64 	%rd809, %rd808, 2;
	add.s64 	%rd810, %rd1, %rd809;
	st.global.u32 	[%rd810+1280], %r503;
$L__BB10_339:
	setp.ge.s32 	%p370, %r204, %r511;
	@%p370 bra 	$L__BB10_341;
	cvt.u64.u32 	%rd811, %r176;
	add.s64 	%rd812, %rd5, %rd811;
	shl.b64 	%rd813, %rd812, 2;
	add.s64 	%rd814, %rd1, %rd813;
	st.global.u32 	[%rd814+1408], %r504;
$L__BB10_341:
	setp.ge.s32 	%p371, %r468, %r511;
	@%p371 bra 	$L__BB10_343;
	cvt.u64.u32 	%rd815, %r176;
	add.s64 	%rd816, %rd5, %rd815;
	shl.b64 	%rd817, %rd816, 2;
	add.s64 	%rd818, %rd1, %rd817;
	st.global.u32 	[%rd818+1536], %r505;
$L__BB10_343:
	setp.ge.s32 	%p372, %r470, %r511;
	@%p372 bra 	$L__BB10_345;
	cvt.u64.u32 	%rd819, %r176;
	add.s64 	%rd820, %rd5, %rd819;
	shl.b64 	%rd821, %rd820, 2;
	add.s64 	%rd822, %rd1, %rd821;
	st.global.u32 	[%rd822+1664], %r506;
$L__BB10_345:
	setp.ge.s32 	%p373, %r471, %r511;
	@%p373 bra 	$L__BB10_347;
	cvt.u64.u32 	%rd823, %r176;
	add.s64 	%rd824, %rd5, %rd823;
	shl.b64 	%rd825, %rd824, 2;
	add.s64 	%rd826, %rd1, %rd825;
	st.global.u32 	[%rd826+1792], %r507;
$L__BB10_347:
	setp.ge.s32 	%p374, %r213, %r511;
	@%p374 bra 	$L__BB10_349;
	cvt.u64.u32 	%rd827, %r176;
	add.s64 	%rd828, %rd5, %rd827;
	shl.b64 	%rd829, %rd828, 2;
	add.s64 	%rd830, %rd1, %rd829;
	st.global.u32 	[%rd830+1920], %r508;
$L__BB10_349:
	setp.ge.s32 	%p375, %r216, %r511;
	@%p375 bra 	$L__BB10_351;
	cvt.u64.u32 	%rd831, %r176;
	add.s64 	%rd832, %rd5, %rd831;
	shl.b64 	%rd833, %rd832, 2;
	add.s64 	%rd834, %rd1, %rd833;
	st.global.u32 	[%rd834+2048], %r509;
$L__BB10_351:
	ret;

}
	// .globl	_ZN3cub18CUB_300001_SM_10006detail10merge_sort30DeviceMergeSortPartitionKernelIN6thrust24THRUST_300001_SM_1000_NS6detail15normal_iteratorINS5_10device_ptrIiEEEEm18CompareIndicesByMtiEEvbT_PT2_T0_SF_PSF_T1_SF_i
.visible .entry _ZN3cub18CUB_300001_SM_10006detail10merge_sort30DeviceMergeSortPartitionKernelIN6thrust24THRUST_300001_SM_1000_NS6detail15normal_iteratorINS5_10device_ptrIiEEEEm18CompareIndicesByMtiEEvbT_PT2_T0_SF_PSF_T1_SF_i(
	.param .u8 _ZN3cub18CUB_300001_SM_10006detail10merge_sort30DeviceMergeSortPartitionKernelIN6thrust24THRUST_300001_SM_1000_NS6detail15normal_iteratorINS5_10device_ptrIiEEEEm18CompareIndicesByMtiEEvbT_PT2_T0_SF_PSF_T1_SF_i_param_0,
	.param .align 8 .b8 _ZN3cub18CUB_300001_SM_10006detail10merge_sort30DeviceMergeSortPartitionKernelIN6thrust24THRUST_300001_SM_1000_NS6detail15normal_iteratorINS5_10device_ptrIiEEEEm18CompareIndicesByMtiEEvbT_PT2_T0_SF_PSF_T1_SF_i_param_1[8],
	.param .u64 .ptr .align 1 _ZN3cub18CUB_300001_SM_10006detail10merge_sort30DeviceMergeSortPartitionKernelIN6thrust24THRUST_300001_SM_1000_NS6detail15normal_iteratorINS5_10device_ptrIiEEEEm18CompareIndicesByMtiEEvbT_PT2_T0_SF_PSF_T1_SF_i_param_2,
	.param .u64 _ZN3cub18CUB_300001_SM_10006detail10merge_sort30DeviceMergeSortPartitionKernelIN6thrust24THRUST_300001_SM_1000_NS6detail15normal_iteratorINS5_10device_ptrIiEEEEm18CompareIndicesByMtiEEvbT_PT2_T0_SF_PSF_T1_SF_i_param_3,
	.param .u64 _ZN3cub18CUB_300001_SM_10006detail10merge_sort30DeviceMergeSortPartitionKernelIN6thrust24THRUST_300001_SM_1000_NS6detail15normal_iteratorINS5_10device_ptrIiEEEEm18CompareIndicesByMtiEEvbT_PT2_T0_SF_PSF_T1_SF_i_param_4,
	.param .u64 .ptr .align 1 _ZN3cub18CUB_300001_SM_10006detail10merge_sort30DeviceMergeSortPartitionKernelIN6thrust24THRUST_300001_SM_1000_NS6detail15normal_iteratorINS5_10device_ptrIiEEEEm18CompareIndicesByMtiEEvbT_PT2_T0_SF_PSF_T1_SF_i_param_5,
	.param .align 8 .b8 _ZN3cub18CUB_300001_SM_10006detail10merge_sort30DeviceMergeSortPartitionKernelIN6thrust24THRUST_300001_SM_1000_NS6detail15normal_iteratorINS5_10device_ptrIiEEEEm18CompareIndicesByMtiEEvbT_PT2_T0_SF_PSF_T1_SF_i_param_6[8],
	.param .u64 _ZN3cub18CUB_300001_SM_10006detail10merge_sort30DeviceMergeSortPartitionKernelIN6thrust24THRUST_300001_SM_1000_NS6detail15normal_iteratorINS5_10device_ptrIiEEEEm18CompareIndicesByMtiEEvbT_PT2_T0_SF_PSF_T1_SF_i_param_7,
	.param .u32 _ZN3cub18CUB_300001_SM_10006detail10merge_sort30DeviceMergeSortPartitionKernelIN6thrust24THRUST_300001_SM_1000_NS6detail15normal_iteratorINS5_10device_ptrIiEEEEm18CompareIndicesByMtiEEvbT_PT2_T0_SF_PSF_T1_SF_i_param_8
)
{
	.reg .pred 	%p<10>;
	.reg .b16 	%rs<2>;
	.reg .b32 	%r<14>;
	.reg .b64 	%rd<97>;

	ld.param.u64 	%rd32, [_ZN3cub18CUB_300001_SM_10006detail10merge_sort30DeviceMergeSortPartitionKernelIN6thrust24THRUST_300001_SM_1000_NS6detail15normal_iteratorINS5_10device_ptrIiEEEEm18CompareIndicesByMtiEEvbT_PT2_T0_SF_PSF_T1_SF_i_param_6];
	ld.param.u64 	%rd28, [_ZN3cub18CUB_300001_SM_10006detail10merge_sort30DeviceMergeSortPartitionKernelIN6thrust24THRUST_300001_SM_1000_NS6detail15normal_iteratorINS5_10device_ptrIiEEEEm18CompareIndicesByMtiEEvbT_PT2_T0_SF_PSF_T1_SF_i_param_1];
	ld.param.s8 	%rs1, [_ZN3cub18CUB_300001_SM_10006detail10merge_sort30DeviceMergeSortPartitionKernelIN6thrust24THRUST_300001_SM_1000_NS6detail15normal_iteratorINS5_10device_ptrIiEEEEm18CompareIndicesByMtiEEvbT_PT2_T0_SF_PSF_T1_SF_i_param_0];
	ld.param.u64 	%rd30, [_ZN3cub18CUB_300001_SM_10006detail10merge_sort30DeviceMergeSortPartitionKernelIN6thrust24THRUST_300001_SM_1000_NS6detail15normal_iteratorINS5_10device_ptrIiEEEEm18CompareIndicesByMtiEEvbT_PT2_T0_SF_PSF_T1_SF_i_param_3];
	ld.param.u64 	%rd31, [_ZN3cub18CUB_300001_SM_10006detail10merge_sort30DeviceMergeSortPartitionKernelIN6thrust24THRUST_300001_SM_1000_NS6detail15normal_iteratorINS5_10device_ptrIiEEEEm18CompareIndicesByMtiEEvbT_PT2_T0_SF_PSF_T1_SF_i_param_4];
	ld.param.u64 	%rd34, [_ZN3cub18CUB_300001_SM_10006detail10merge_sort30DeviceMergeSortPartitionKernelIN6thrust24THRUST_300001_SM_1000_NS6detail15normal_iteratorINS5_10device_ptrIiEEEEm18CompareIndicesByMtiEEvbT_PT2_T0_SF_PSF_T1_SF_i_param_5];
	ld.param.u64 	%rd33, [_ZN3cub18CUB_300001_SM_10006detail10merge_sort30DeviceMergeSortPartitionKernelIN6thrust24THRUST_300001_SM_1000_NS6detail15normal_iteratorINS5_10device_ptrIiEEEEm18CompareIndicesByMtiEEvbT_PT2_T0_SF_PSF_T1_SF_i_param_7];
	ld.param.u32 	%r1, [_ZN3cub18CUB_300001_SM_10006detail10merge_sort30DeviceMergeSortPartitionKernelIN6thrust24THRUST_300001_SM_1000_NS6detail15normal_iteratorINS5_10device_ptrIiEEEEm18CompareIndicesByMtiEEvbT_PT2_T0_SF_PSF_T1_SF_i_param_8];
	cvta.to.global.u64 	%rd1, %rd34;
	mov.u32 	%r2, %ntid.x;
	mov.u32 	%r3, %ctaid.x;
	mov.u32 	%r4, %tid.x;
	mad.lo.s32 	%r5, %r2, %r3, %r4;
	cvt.u64.u32 	%rd2, %r5;
	setp.le.u64 	%p1, %rd31, %rd2;
	@%p1 bra 	$L__BB11_11;
	cvta.to.global.u64 	%rd4, %rd32;
	shr.u64 	%rd35, %rd33, 1;
	add.s64 	%rd5, %rd33, 4294967295;
	neg.s64 	%rd36, %rd33;
	and.b64  	%rd37, %rd36, %rd2;
	cvt.s64.s32 	%rd6, %r1;
	mul.lo.s64 	%rd38, %rd37, %rd6;
	mul.lo.s64 	%rd39, %rd35, %rd6;
	min.u64 	%rd7, %rd38, %rd30;
	not.b64 	%rd40, %rd38;
	min.u64 	%rd41, %rd39, %rd40;
	add.s64 	%rd42, %rd41, %rd38;
	min.u64 	%rd8, %rd42, %rd30;
	not.b64 	%rd43, %rd8;
	min.u64 	%rd44, %rd39, %rd43;
	add.s64 	%rd45, %rd44, %rd8;
	min.u64 	%rd9, %rd45, %rd30;
	// begin inline asm
	griddepcontrol.wait;
	// end inline asm
	add.s64 	%rd46, %rd2, 1;
	setp.ne.s64 	%p2, %rd46, %rd31;
	@%p2 bra 	$L__BB11_3;
	shl.b64 	%rd89, %rd2, 3;
	add.s64 	%rd90, %rd1, %rd89;
	st.global.u64 	[%rd90], %rd8;
	bra.uni 	$L__BB11_11;
$L__BB11_3:
	sub.s64 	%rd47, %rd9, %rd7;
	and.b64  	%rd48, %rd5, %rd2;
	mul.lo.s64 	%rd49, %rd48, %rd6;
	min.u64 	%rd10, %rd49, %rd47;
	setp.eq.s16 	%p3, %rs1, 0;
	@%p3 bra 	$L__BB11_7;
	sub.s64 	%rd50, %rd8, %rd7;
	sub.s64 	%rd51, %rd9, %rd8;
	max.u64 	%rd52, %rd10, %rd51;
	sub.s64 	%rd96, %rd52, %rd51;
	min.u64 	%rd92, %rd50, %rd10;
	setp.ge.u64 	%p4, %rd96, %rd92;
	@%p4 bra 	$L__BB11_10;
	cvta.to.global.u64 	%rd13, %rd28;
	add.s64 	%rd14, %rd10, %rd8;
$L__BB11_6:
	sub.s64 	%rd53, %rd92, %rd96;
	shr.u64 	%rd54, %rd53, 1;
	add.s64 	%rd55, %rd54, %rd96;
	add.s64 	%rd56, %rd55, %rd7;
	shl.b64 	%rd57, %rd56, 2;
	add.s64 	%rd58, %rd13, %rd57;
	ld.global.u32 	%r6, [%rd58];
	not.b64 	%rd59, %rd55;
	add.s64 	%rd60, %rd14, %rd59;
	shl.b64 	%rd61, %rd60, 2;
	add.s64 	%rd62, %rd13, %rd61;
	ld.global.u32 	%r7, [%rd62];
	mul.wide.s32 	%rd63, %r7, 16;
	add.s64 	%rd64, %rd4, %rd63;
	ld.global.u32 	%r8, [%rd64];
	mul.wide.s32 	%rd65, %r6, 16;
	add.s64 	%rd66, %rd4, %rd65;
	ld.global.u32 	%r9, [%rd66];
	setp.lt.s32 	%p5, %r8, %r9;
	add.s64 	%rd67, %rd55, 1;
	selp.b64 	%rd96, %rd96, %rd67, %p5;
	selp.b64 	%rd92, %rd55, %rd92, %p5;
	setp.lt.u64 	%p6, %rd96, %rd92;
	@%p6 bra 	$L__BB11_6;
	bra.uni 	$L__BB11_10;
$L__BB11_7:
	sub.s64 	%rd68, %rd8, %rd7;
	sub.s64 	%rd69, %rd9, %rd8;
	max.u64 	%rd70, %rd10, %rd69;
	sub.s64 	%rd96, %rd70, %rd69;
	min.u64 	%rd94, %rd68, %rd10;
	setp.ge.u64 	%p7, %rd96, %rd94;
	@%p7 bra 	$L__BB11_10;
	ld.param.u64 	%rd91, [_ZN3cub18CUB_300001_SM_10006detail10merge_sort30DeviceMergeSortPartitionKernelIN6thrust24THRUST_300001_SM_1000_NS6detail15normal_iteratorINS5_10device_ptrIiEEEEm18CompareIndicesByMtiEEvbT_PT2_T0_SF_PSF_T1_SF_i_param_2];
	cvta.to.global.u64 	%rd21, %rd91;
	add.s64 	%rd22, %rd10, %rd8;
$L__BB11_9:
	sub.s64 	%rd71, %rd94, %rd96;
	shr.u64 	%rd72, %rd71, 1;
	add.s64 	%rd73, %rd72, %rd96;
	add.s64 	%rd74, %rd73, %rd7;
	shl.b64 	%rd75, %rd74, 2;
	add.s64 	%rd76, %rd21, %rd75;
	ld.global.u32 	%r10, [%rd76];
	not.b64 	%rd77, %rd73;
	add.s64 	%rd78, %rd22, %rd77;
	shl.b64 	%rd79, %rd78, 2;
	add.s64 	%rd80, %rd21, %rd79;
	ld.global.u32 	%r11, [%rd80];
	mul.wide.s32 	%rd81, %r11, 16;
	add.s64 	%rd82, %rd4, %rd81;
	ld.global.u32 	%r12, [%rd82];
	mul.wide.s32 	%rd83, %r10, 16;
	add.s64 	%rd84, %rd4, %rd83;
	ld.global.u32 	%r13, [%rd84];
	setp.lt.s32 	%p8, %r12, %r13;
	add.s64 	%rd85, %rd73, 1;
	selp.b64 	%rd96, %rd96, %rd85, %p8;
	selp.b64 	%rd94, %rd73, %rd94, %p8;
	setp.lt.u64 	%p9, %rd96, %rd94;
	@%p9 bra 	$L__BB11_9;
$L__BB11_10:
	add.s64 	%rd86, %rd96, %rd7;
	shl.b64 	%rd87, %rd2, 3;
	add.s64 	%rd88, %rd1, %rd87;
	st.global.u64 	[%rd88], %rd86;
$L__BB11_11:
	ret;

}
	// .globl	_ZN3cub18CUB_300001_SM_10006detail10merge_sort26DeviceMergeSortMergeKernelINS2_10policy_hubIN6thrust24THRUST_300001_SM_1000_NS6detail15normal_iteratorINS6_10device_ptrIiEEEEE9Policy600ESB_PNS0_8NullTypeESB_SF_m18CompareIndicesByMtiSE_EEvbT2_T3_T4_PT6_PT7_T5_PSJ_SJ_NS1_7vsmem_tE
.visible .entry _ZN3cub18CUB_300001_SM_10006detail10merge_sort26DeviceMergeSortMergeKernelINS2_10policy_hubIN6thrust24THRUST_300001_SM_1000_NS6detail15normal_iteratorINS6_10device_ptrIiEEEEE9Policy600ESB_PNS0_8NullTypeESB_SF_m18CompareIndicesByMtiSE_EEvbT2_T3_T4_PT6_PT7_T5_PSJ_SJ_NS1_7vsmem_tE(
	.param .u8 _ZN3cub18CUB_300001_SM_10006detail10merge_sort26DeviceMergeSortMergeKernelINS2_10policy_hubIN6thrust24THRUST_300001_SM_1000_NS6detail15normal_iteratorINS6_10device_ptrIiEEEEE9Policy600ESB_PNS0_8NullTypeESB_SF_m18CompareIndicesByMtiSE_EEvbT2_T3_T4_PT6_PT7_T5_PSJ_SJ_NS1_7vsmem_tE_param_0,
	.param .align 8 .b8 _ZN3cub18CUB_300001_SM_10006detail10merge_sort26DeviceMergeSortMergeKernelINS2_10policy_hubIN6thrust24THRUST_300001_SM_1000_NS6detail15normal_iteratorINS6_10device_ptrIiEEEEE9Policy600ESB_PNS0_8NullTypeESB_SF_m18CompareIndicesByMtiSE_EEvbT2_T3_T4_PT6_PT7_T5_PSJ_SJ_NS1_7vsmem_tE_param_1[8],
	.param .u64 .ptr .align 1 _ZN3cub18CUB_300001_SM_10006detail10merge_sort26DeviceMergeSortMergeKernelINS2_10policy_hubIN6thrust24THRUST_300001_SM_1000_NS6detail15normal_iteratorINS6_10device_ptrIiEEEEE9Policy600ESB_PNS0_8NullTypeESB_SF_m18CompareIndicesByMtiSE_EEvbT2_T3_T4_PT6_PT7_T5_PSJ_SJ_NS1_7vsmem_tE_param_2,
	.param .u64 _ZN3cub18CUB_300001_SM_10006detail10merge_sort26DeviceMergeSortMergeKernelINS2_10policy_hubIN6thrust24THRUST_300001_SM_1000_NS6detail15normal_iteratorINS6_10device_ptrIiEEEEE9Policy600ESB_PNS0_8NullTypeESB_SF_m18CompareIndicesByMtiSE_EEvbT2_T3_T4_PT6_PT7_T5_PSJ_SJ_NS1_7vsmem_tE_param_3,
	.param .u64 .ptr .align 1 _ZN3cub18CUB_300001_SM_10006detail10merge_sort26DeviceMergeSortMergeKernelINS2_10policy_hubIN6thrust24THRUST_300001_SM_1000_NS6detail15normal_iteratorINS6_10device_ptrIiEEEEE9Policy600ESB_PNS0_8NullTypeESB_SF_m18CompareIndicesByMtiSE_EEvbT2_T3_T4_PT6_PT7_T5_PSJ_SJ_NS1_7vsmem_tE_param_4,
	.param .u64 .ptr .align 1 _ZN3cub18CUB_300001_SM_10006detail10merge_sort26DeviceMergeSortMergeKernelINS2_10policy_hubIN6thrust24THRUST_300001_SM_1000_NS6detail15normal_iteratorINS6_10device_ptrIiEEEEE9Policy600ESB_PNS0_8NullTypeESB_SF_m18CompareIndicesByMtiSE_EEvbT2_T3_T4_PT6_PT7_T5_PSJ_SJ_NS1_7vsmem_tE_param_5,
	.param .align 8 .b8 _ZN3cub18CUB_300001_SM_10006detail10merge_sort26DeviceMergeSortMergeKernelINS2_10policy_hubIN6thrust24THRUST_300001_SM_1000_NS6detail15normal_iteratorINS6_10device_ptrIiEEEEE9Policy600ESB_PNS0_8NullTypeESB_SF_m18CompareIndicesByMtiSE_EEvbT2_T3_T4_PT6_PT7_T5_PSJ_SJ_NS1_7vsmem_tE_param_6[8],
	.param .u64 .ptr .align 1 _ZN3cub18CUB_300001_SM_10006detail10merge_sort26DeviceMergeSortMergeKernelINS2_10policy_hubIN6thrust24THRUST_300001_SM_1000_NS6detail15normal_iteratorINS6_10device_ptrIiEEEEE9Policy600ESB_PNS0_8NullTypeESB_SF_m18CompareIndicesByMtiSE_EEvbT2_T3_T4_PT6_PT7_T5_PSJ_SJ_NS1_7vsmem_tE_param_7,
	.param .u64 _ZN3cub18CUB_300001_SM_10006detail10merge_sort26DeviceMergeSortMergeKernelINS2_10policy_hubIN6thrust24THRUST_300001_SM_1000_NS6detail15normal_iteratorINS6_10device_ptrIiEEEEE9Policy600ESB_PNS0_8NullTypeESB_SF_m18CompareIndicesByMtiSE_EEvbT2_T3_T4_PT6_PT7_T5_PSJ_SJ_NS1_7vsmem_tE_param_8,
	.param .align 8 .b8 _ZN3cub18CUB_300001_SM_10006detail10merge_sort26DeviceMergeSortMergeKernelINS2_10policy_hubIN6thrust24THRUST_300001_SM_1000_NS6detail15normal_iteratorINS6_10device_ptrIiEEEEE9Policy600ESB_PNS0_8NullTypeESB_SF_m18CompareIndicesByMtiSE_EEvbT2_T3_T4_PT6_PT7_T5_PSJ_SJ_NS1_7vsmem_tE_param_9[8]
)
.maxntid 256
{
	.reg .pred 	%p<416>;
	.reg .b16 	%rs<6>;
	.reg .b32 	%r<1319>;
	.reg .b64 	%rd<536>;
	// demoted variable
	.shared .align 16 .b8 _ZZN3cub18CUB_300001_SM_10006detail10merge_sort26DeviceMergeSortMergeKernelINS2_10policy_hubIN6thrust24THRUST_300001_SM_1000_NS6detail15normal_iteratorINS6_10device_ptrIiEEEEE9Policy600ESB_PNS0_8NullTypeESB_SF_m18CompareIndicesByMtiSE_EEvbT2_T3_T4_PT6_PT7_T5_PSJ_SJ_NS1_7vsmem_tEE19static_temp_storage[17424];
	ld.param.u64 	%rd24, [_ZN3cub18CUB_300001_SM_10006detail10merge_sort26DeviceMergeSortMergeKernelINS2_10policy_hubIN6thrust24THRUST_300001_SM_1000_NS6detail15normal_iteratorINS6_10device_ptrIiEEEEE9Policy600ESB_PNS0_8NullTypeESB_SF_m18CompareIndicesByMtiSE_EEvbT2_T3_T4_PT6_PT7_T5_PSJ_SJ_NS1_7vsmem_tE_param_6];
	ld.param.u64 	%rd25, [_ZN3cub18CUB_300001_SM_10006detail10merge_sort26DeviceMergeSortMergeKernelINS2_10policy_hubIN6thrust24THRUST_300001_SM_1000_NS6detail15normal_iteratorINS6_10device_ptrIiEEEEE9Policy600ESB_PNS0_8NullTypeESB_SF_m18CompareIndicesByMtiSE_EEvbT2_T3_T4_PT6_PT7_T5_PSJ_SJ_NS1_7vsmem_tE_param_1];
	cvta.to.global.u64 	%rd1, %rd25;
	cvta.to.global.u64 	%rd2, %rd24;
	mov.u32 	%r512, %ctaid.x;
	mov.u32 	%r513, %nctaid.x;
	mov.u32 	%r1, %tid.x;
	add.s32 	%r514, %r513, -1;
	setp.ge.u32 	%p65, %r512, %r514;
	@%p65 bra 	$L__BB12_158;
	ld.param.u64 	%rd534, [_ZN3cub18CUB_300001_SM_10006detail10merge_sort26DeviceMergeSortMergeKernelINS2_10policy_hubIN6thrust24THRUST_300001_SM_1000_NS6detail15normal_iteratorINS6_10device_ptrIiEEEEE9Policy600ESB_PNS0_8NullTypeESB_SF_m18CompareIndicesByMtiSE_EEvbT2_T3_T4_PT6_PT7_T5_PSJ_SJ_NS1_7vsmem_tE_param_8];
	ld.param.u64 	%rd532, [_ZN3cub18CUB_300001_SM_10006detail10merge_sort26DeviceMergeSortMergeKernelINS2_10policy_hubIN6thrust24THRUST_300001_SM_1000_NS6detail15normal_iteratorINS6_10device_ptrIiEEEEE9Policy600ESB_PNS0_8NullTypeESB_SF_m18CompareIndicesByMtiSE_EEvbT2_T3_T4_PT6_PT7_T5_PSJ_SJ_NS1_7vsmem_tE_param_7];
	ld.param.u64 	%rd516, [_ZN3cub18CUB_300001_SM_10006detail10merge_sort26DeviceMergeSortMergeKernelINS2_10policy_hubIN6thrust24THRUST_300001_SM_1000_NS6detail15normal_iteratorINS6_10device_ptrIiEEEEE9Policy600ESB_PNS0_8NullTypeESB_SF_m18CompareIndicesByMtiSE_EEvbT2_T3_T4_PT6_PT7_T5_PSJ_SJ_NS1_7vsmem_tE_param_3];
	ld.param.s8 	%rs4, [_ZN3cub18CUB_300001_SM_10006detail10merge_sort26DeviceMergeSortMergeKernelINS2_10policy_hubIN6thrust24THRUST_300001_SM_1000_NS6detail15normal_iteratorINS6_10device_ptrIiEEEEE9Policy600ESB_PNS0_8NullTypeESB_SF_m18CompareIndicesByMtiSE_EEvbT2_T3_T4_PT6_PT7_T5_PSJ_SJ_NS1_7vsmem_tE_param_0];
	cvta.to.global.u64 	%rd272, %rd532;
	mov.u32 	%r859, %ctaid.x;
	cvt.u64.u32 	%rd273, %r859;
	mul.wide.u32 	%rd274, %r859, 8;
	add.s64 	%rd275, %rd272, %rd274;
	ld.global.u64 	%rd3, [%rd275];
	ld.global.u64 	%rd276, [%rd275+8];
	shr.u64 	%rd277, %rd534, 1;
	neg.s64 	%rd278, %rd534;
	and.b64  	%rd279, %rd278, %rd273;
	mul.lo.s64 	%rd4, %rd279, 4352;
	mul.lo.s64 	%rd5, %rd277, 4352;
	sub.s64 	%rd280, %rd273, %rd279;
	mul.lo.s64 	%rd281, %rd280, 4352;
	sub.s64 	%rd282, %rd3, %rd4;
	sub.s64 	%rd283, %rd276, %rd4;
	sub.s64 	%rd284, %rd516, %rd4;
	max.u64 	%rd285, %rd284, %rd5;
	sub.s64 	%rd286, %rd285, %rd5;
	sub.s64 	%rd287, %rd281, %rd282;
	min.u64 	%rd6, %rd287, %rd286;
	max.u64 	%rd288, %rd281, -4353;
	not.b64 	%rd289, %rd288;
	add.s64 	%rd290, %rd281, %rd289;
	sub.s64 	%rd291, %rd290, %rd283;
	or.b64  	%rd292, %rd278, %rd273;
	setp.eq.s64 	%p260, %rd292, -1;
	min.u64 	%rd293, %rd5, %rd284;
	selp.b64 	%rd294, %rd293, %rd283, %p260;
	selp.b64 	%rd295, %rd5, %rd291, %p260;
	min.u64 	%rd296, %rd295, %rd286;
	cvt.u32.u64 	%r860, %rd282;
	cvt.u32.u64 	%r861, %rd294;
	sub.s32 	%r2, %r861, %r860;
	cvt.u32.u64 	%r862, %rd296;
	cvt.u32.u64 	%r863, %rd6;
	sub.s32 	%r3, %r862, %r863;
	// begin inline asm
	griddepcontrol.wait;
	// end inline asm
	setp.eq.s16 	%p261, %rs4, 0;
	@%p261 bra 	$L__BB12_53;
	add.s64 	%rd297, %rd4, %rd5;
	add.s64 	%rd298, %rd297, %rd6;
	setp.ge.s32 	%p262, %r1, %r2;
	cvt.u64.u32 	%rd299, %r1;
	add.s64 	%rd300, %rd3, %rd299;
	shl.b64 	%rd301, %rd300, 2;
	add.s64 	%rd7, %rd1, %rd301;
	sub.s32 	%r864, %r1, %r2;
	cvt.s64.s32 	%rd302, %r864;
	add.s64 	%rd303, %rd298, %rd302;
	shl.b64 	%rd304, %rd303, 2;
	add.s64 	%rd8, %rd1, %rd304;
	@%p262 bra 	$L__BB12_4;
	ld.global.u32 	%r1197, [%rd7];
	bra.uni 	$L__BB12_5;
$L__BB12_4:
	ld.global.u32 	%r1197, [%rd8];
$L__BB12_5:
	add.s32 	%r865, %r1, 256;
	setp.lt.s32 	%p263, %r865, %r2;
	@%p263 bra 	$L__BB12_7;
	ld.global.u32 	%r1196, [%rd8+1024];
	bra.uni 	$L__BB12_8;
$L__BB12_7:
	ld.global.u32 	%r1196, [%rd7+1024];
$L__BB12_8:
	add.s32 	%r866, %r1, 512;
	setp.lt.s32 	%p264, %r866, %r2;
	@%p264 bra 	$L__BB12_10;
	ld.global.u32 	%r1195, [%rd8+2048];
	bra.uni 	$L__BB12_11;
$L__BB12_10:
	ld.global.u32 	%r1195, [%rd7+2048];
$L__BB12_11:
	add.s32 	%r867, %r1, 768;
	setp.lt.s32 	%p265, %r867, %r2;
	@%p265 bra 	$L__BB12_13;
	ld.global.u32 	%r1194, [%rd8+3072];
	bra.uni 	$L__BB12_14;
$L__BB12_13:
	ld.global.u32 	%r1194, [%rd7+3072];
$L__BB12_14:
	or.b32  	%r868, %r1, 1024;
	setp.lt.s32 	%p266, %r868, %r2;
	@%p266 bra 	$L__BB12_16;
	ld.global.u32 	%r1193, [%rd8+4096];
	bra.uni 	$L__BB12_17;
$L__BB12_16:
	ld.global.u32 	%r1193, [%rd7+4096];
$L__BB12_17:
	add.s32 	%r869, %r1, 1280;
	setp.lt.s32 	%p267, %r869, %r2;
	@%p267 bra 	$L__BB12_19;
	ld.global.u32 	%r1192, [%rd8+5120];
	bra.uni 	$L__BB12_20;
$L__BB12_19:
	ld.global.u32 	%r1192, [%rd7+5120];
$L__BB12_20:
	add.s32 	%r870, %r1, 1536;
	setp.lt.s32 	%p268, %r870, %r2;
	@%p268 bra 	$L__BB12_22;
	ld.global.u32 	%r1191, [%rd8+6144];
	bra.uni 	$L__BB12_23;
$L__BB12_22:
	ld.global.u32 	%r1191, [%rd7+6144];
$L__BB12_23:
	add.s32 	%r871, %r1, 1792;
	setp.lt.s32 	%p269, %r871, %r2;
	@%p269 bra 	$L__BB12_25;
	ld.global.u32 	%r1190, [%rd8+7168];
	bra.uni 	$L__BB12_26;
$L__BB12_25:
	ld.global.u32 	%r1190, [%rd7+7168];
$L__BB12_26:
	or.b32  	%r872, %r1, 2048;
	setp.lt.s32 	%p270, %r872, %r2;
	@%p270 bra 	$L__BB12_28;
	ld.global.u32 	%r1189, [%rd8+8192];
	bra.uni 	$L__BB12_29;
$L__BB12_28:
	ld.global.u32 	%r1189, [%rd7+8192];
$L__BB12_29:
	add.s32 	%r873, %r1, 2304;
	setp.lt.s32 	%p271, %r873, %r2;
	@%p271 bra 	$L__BB12_31;
	ld.global.u32 	%r1188, [%rd8+9216];
	bra.uni 	$L__BB12_32;
$L__BB12_31:
	ld.global.u32 	%r1188, [%rd7+9216];
$L__BB12_32:
	add.s32 	%r874, %r1, 2560;
	setp.lt.s32 	%p272, %r874, %r2;
	@%p272 bra 	$L__BB12_34;
	ld.global.u32 	%r1187, [%rd8+10240];
	bra.uni 	$L__BB12_35;
$L__BB12_34:
	ld.global.u32 	%r1187, [%rd7+10240];
$L__BB12_35:
	add.s32 	%r875, %r1, 2816;
	setp.lt.s32 	%p273, %r875, %r2;
	@%p273 bra 	$L__BB12_37;
	ld.global.u32 	%r1186, [%rd8+11264];
	bra.uni 	$L__BB12_38;
$L__BB12_37:
	ld.global.u32 	%r1186, [%rd7+11264];
$L__BB12_38:
	or.b32  	%r876, %r1, 3072;
	setp.lt.s32 	%p274, %r876, %r2;
	@%p274 bra 	$L__BB12_40;
	ld.global.u32 	%r1185, [%rd8+12288];
	bra.uni 	$L__BB12_41;
$L__BB12_40:
	ld.global.u32 	%r1185, [%rd7+12288];
$L__BB12_41:
	add.s32 	%r877, %r1, 3328;
	setp.lt.s32 	%p275, %r877, %r2;
	@%p275 bra 	$L__BB12_43;
	ld.global.u32 	%r1184, [%rd8+13312];
	bra.uni 	$L__BB12_44;
$L__BB12_43:
	ld.global.u32 	%r1184, [%rd7+13312];
$L__BB12_44:
	add.s32 	%r878, %r1, 3584;
	setp.lt.s32 	%p276, %r878, %r2;
	@%p276 bra 	$L__BB12_46;
	ld.global.u32 	%r1183, [%rd8+14336];
	bra.uni 	$L__BB12_47;
$L__BB12_46:
	ld.global.u32 	%r1183, [%rd7+14336];
$L__BB12_47:
	add.s32 	%r879, %r1, 3840;
	setp.lt.s32 	%p277, %r879, %r2;
	@%p277 bra 	$L__BB12_49;
	ld.global.u32 	%r1182, [%rd8+15360];
	bra.uni 	$L__BB12_50;
$L__BB12_49:
	ld.global.u32 	%r1182, [%rd7+15360];
$L__BB12_50:
	or.b32  	%r881, %r1, 4096;
	setp.lt.s32 	%p278, %r881, %r2;
	@%p278 bra 	$L__BB12_52;
	ld.global.u32 	%r1181, [%rd8+16384];
	bra.uni 	$L__BB12_54;
$L__BB12_52:
	ld.global.u32 	%r1181, [%rd7+16384];
	bra.uni 	$L__BB12_54;
$L__BB12_53:
	ld.param.u64 	%rd535, [_ZN3cub18CUB_300001_SM_10006detail10merge_sort26DeviceMergeSortMergeKernelINS2_10policy_hubIN6thrust24THRUST_300001_SM_1000_NS6detail15normal_iteratorINS6_10device_ptrIiEEEEE9Policy600ESB_PNS0_8NullTypeESB_SF_m18CompareIndicesByMtiSE_EEvbT2_T3_T4_PT6_PT7_T5_PSJ_SJ_NS1_7vsmem_tE_param_8];
	ld.param.u64 	%rd529, [_ZN3cub18CUB_300001_SM_10006detail10merge_sort26DeviceMergeSortMergeKernelINS2_10policy_hubIN6thrust24THRUST_300001_SM_1000_NS6detail15normal_iteratorINS6_10device_ptrIiEEEEE9Policy600ESB_PNS0_8NullTypeESB_SF_m18CompareIndicesByMtiSE_EEvbT2_T3_T4_PT6_PT7_T5_PSJ_SJ_NS1_7vsmem_tE_param_4];
	shr.u64 	%rd305, %rd535, 1;
	mul.lo.s64 	%rd306, %rd305, 4352;
	neg.s64 	%rd307, %rd535;
	mov.u32 	%r882, %ctaid.x;
	cvt.u64.u32 	%rd308, %r882;
	and.b64  	%rd309, %rd307, %rd308;
	mad.lo.s64 	%rd310, %rd309, 4352, %rd306;
	add.s64 	%rd311, %rd310, %rd6;
	mov.u32 	%r883, %tid.x;
	setp.lt.s32 	%p279, %r883, %r2;
	sub.s32 	%r884, %r883, %r2;
	cvt.s64.s32 	%rd312, %r884;
	cvt.u64.u32 	%rd313, %r883;
	selp.b64 	%rd314, %rd3, %rd311, %p279;
	selp.b64 	%rd315, %rd313, %rd312, %p279;
	add.s64 	%rd316, %rd315, %rd314;
	cvta.to.global.u64 	%rd317, %rd529;
	shl.b64 	%rd318, %rd316, 2;
	add.s64 	%rd319, %rd317, %rd318;
	ld.global.u32 	%r1197, [%rd319];
	add.s32 	%r885, %r883, 256;
	setp.lt.s32 	%p280, %r885, %r2;
	sub.s32 	%r886, %r885, %r2;
	cvt.s64.s32 	%rd320, %r886;
	cvt.u64.u32 	%rd321, %r885;
	selp.b64 	%rd322, %rd3, %rd311, %p280;
	selp.b64 	%rd323, %rd321, %rd320, %p280;
	add.s64 	%rd324, %rd323, %rd322;
	shl.b64 	%rd325, %rd324, 2;
	add.s64 	%rd326, %rd317, %rd325;
	ld.global.u32 	%r1196, [%rd326];
	add.s32 	%r887, %r883, 512;
	setp.lt.s32 	%p281, %r887, %r2;
	sub.s32 	%r888, %r887, %r2;
	cvt.s64.s32 	%rd327, %r888;
	cvt.u64.u32 	%rd328, %r887;
	selp.b64 	%rd329, %rd3, %rd311, %p281;
	selp.b64 	%rd330, %rd328, %rd327, %p281;
	add.s64 	%rd331, %rd330, %rd329;
	shl.b64 	%rd332, %rd331, 2;
	add.s64 	%rd333, %rd317, %rd332;
	ld.global.u32 	%r1195, [%rd333];
	add.s32 	%r889, %r883, 768;
	setp.lt.s32 	%p282, %r889, %r2;
	sub.s32 	%r890, %r889, %r2;
	cvt.s64.s32 	%rd334, %r890;
	cvt.u64.u32 	%rd335, %r889;
	selp.b64 	%rd336, %rd3, %rd311, %p282;
	selp.b64 	%rd337, %rd335, %rd334, %p282;
	add.s64 	%rd338, %rd337, %rd336;
	shl.b64 	%rd339, %rd338, 2;
	add.s64 	%rd340, %rd317, %rd339;
	ld.global.u32 	%r1194, [%rd340];
	or.b32  	%r891, %r883, 1024;
	setp.lt.s32 	%p283, %r891, %r2;
	sub.s32 	%r892, %r891, %r2;
	cvt.s64.s32 	%rd341, %r892;
	cvt.u64.u32 	%rd342, %r891;
	selp.b64 	%rd343, %rd3, %rd311, %p283;
	selp.b64 	%rd344, %rd342, %rd341, %p283;
	add.s64 	%rd345, %rd344, %rd343;
	shl.b64 	%rd346, %rd345, 2;
	add.s64 	%rd347, %rd317, %rd346;
	ld.global.u32 	%r1193, [%rd347];
	add.s32 	%r893, %r883, 1280;
	setp.lt.s32 	%p284, %r893, %r2;
	sub.s32 	%r894, %r893, %r2;
	cvt.s64.s32 	%rd348, %r894;
	cvt.u64.u32 	%rd349, %r893;
	selp.b64 	%rd350, %rd3, %rd311, %p284;
	selp.b64 	%rd351, %rd349, %rd348, %p284;
	add.s64 	%rd352, %rd351, %rd350;
	shl.b64 	%rd353, %rd352, 2;
	add.s64 	%rd354, %rd317, %rd353;
	ld.global.u32 	%r1192, [%rd354];
	add.s32 	%r895, %r883, 1536;
	setp.lt.s32 	%p285, %r895, %r2;
	sub.s32 	%r896, %r895, %r2;
	cvt.s64.s32 	%rd355, %r896;
	cvt.u64.u32 	%rd356, %r895;
	selp.b64 	%rd357, %rd3, %rd311, %p285;
	selp.b64 	%rd358, %rd356, %rd355, %p285;
	add.s64 	%rd359, %rd358, %rd357;
	shl.b64 	%rd360, %rd359, 2;
	add.s64 	%rd361, %rd317, %rd360;
	ld.global.u32 	%r1191, [%rd361];
	add.s32 	%r897, %r883, 1792;
	setp.lt.s32 	%p286, %r897, %r2;
	sub.s32 	%r898, %r897, %r2;
	cvt.s64.s32 	%rd362, %r898;
	cvt.u64.u32 	%rd363, %r897;
	selp.b64 	%rd364, %rd3, %rd311, %p286;
	selp.b64 	%rd365, %rd363, %rd362, %p286;
	add.s64 	%rd366, %rd365, %rd364;
	shl.b64 	%rd367, %rd366, 2;
	add.s64 	%rd368, %rd317, %rd367;
	ld.global.u32 	%r1190, [%rd368];
	or.b32  	%r899, %r883, 2048;
	setp.lt.s32 	%p287, %r899, %r2;
	sub.s32 	%r900, %r899, %r2;
	cvt.s64.s32 	%rd369, %r900;
	cvt.u64.u32 	%rd370, %r899;
	selp.b64 	%rd371, %rd3, %rd311, %p287;
	selp.b64 	%rd372, %rd370, %rd369, %p287;
	add.s64 	%rd373, %rd372, %rd371;
	shl.b64 	%rd374, %rd373, 2;
	add.s64 	%rd375, %rd317, %rd374;
	ld.global.u32 	%r1189, [%rd375];
	add.s32 	%r901, %r883, 2304;
	setp.lt.s32 	%p288, %r901, %r2;
	sub.s32 	%r902, %r901, %r2;
	cvt.s64.s32 	%rd376, %r902;
	cvt.u64.u32 	%rd377, %r901;
	selp.b64 	%rd378, %rd3, %rd311, %p288;
	selp.b64 	%rd379, %rd377, %rd376, %p288;
	add.s64 	%rd380, %rd379, %rd378;
	shl.b64 	%rd381, %rd380, 2;
	add.s64 	%rd382, %rd317, %rd381;
	ld.global.u32 	%r1188, [%rd382];
	add.s32 	%r903, %r883, 2560;
	setp.lt.s32 	%p289, %r903, %r2;
	sub.s32 	%r904, %r903, %r2;
	cvt.s64.s32 	%rd383, %r904;
	cvt.u64.u32 	%rd384, %r903;
	selp.b64 	%rd385, %rd3, %rd311, %p289;
	selp.b64 	%rd386, %rd384, %rd383, %p289;
	add.s64 	%rd387, %rd386, %rd385;
	shl.b64 	%rd388, %rd387, 2;
	add.s64 	%rd389, %rd317, %rd388;
	ld.global.u32 	%r1187, [%rd389];
	add.s32 	%r905, %r883, 2816;
	setp.lt.s32 	%p290, %r905, %r2;
	sub.s32 	%r906, %r905, %r2;
	cvt.s64.s32 	%rd390, %r906;
	cvt.u64.u32 	%rd391, %r905;
	selp.b64 	%rd392, %rd3, %rd311, %p290;
	selp.b64 	%rd393, %rd391, %rd390, %p290;
	add.s64 	%rd394, %rd393, %rd392;
	shl.b64 	%rd395, %rd394, 2;
	add.s64 	%rd396, %rd317, %rd395;
	ld.global.u32 	%r1186, [%rd396];
	or.b32  	%r907, %r883, 3072;
	setp.lt.s32 	%p291, %r907, %r2;
	sub.s32 	%r908, %r907, %r2;
	cvt.s64.s32 	%rd397, %r908;
	cvt.u64.u32 	%rd398, %r907;
	selp.b64 	%rd399, %rd3, %rd311, %p291;
	selp.b64 	%rd400, %rd398, %rd397, %p291;
	add.s64 	%rd401, %rd400, %rd399;
	shl.b64 	%rd402, %rd401, 2;
	add.s64 	%rd403, %rd317, %rd402;
	ld.global.u32 	%r1185, [%rd403];
	add.s32 	%r909, %r883, 3328;
	setp.lt.s32 	%p292, %r909, %r2;
	sub.s32 	%r910, %r909, %r2;
	cvt.s64.s32 	%rd404, %r910;
	cvt.u64.u32 	%rd405, %r909;
	selp.b64 	%rd406, %rd3, %rd311, %p292;
	selp.b64 	%rd407, %rd405, %rd404, %p292;
	add.s64 	%rd408, %rd407, %rd406;
	shl.b64 	%rd409, %rd408, 2;
	add.s64 	%rd410, %rd317, %rd409;
	ld.global.u32 	%r1184, [%rd410];
	add.s32 	%r911, %r883, 3584;
	setp.lt.s32 	%p293, %r911, %r2;
	sub.s32 	%r912, %r911, %r2;
	cvt.s64.s32 	%rd411, %r912;
	cvt.u64.u32 	%rd412, %r911;
	selp.b64 	%rd413, %rd3, %rd311, %p293;
	selp.b64 	%rd414, %rd412, %rd411, %p293;
	add.s64 	%rd415, %rd414, %rd413;
	shl.b64 	%rd416, %rd415, 2;
	add.s64 	%rd417, %rd317, %rd416;
	ld.global.u32 	%r1183, [%rd417];
	add.s32 	%r913, %r883, 3840;
	setp.lt.s32 	%p294, %r913, %r2;
	sub.s32 	%r914, %r913, %r2;
	cvt.s64.s32 	%rd418, %r914;
	cvt.u64.u32 	%rd419, %r913;
	selp.b64 	%rd420, %rd3, %rd311, %p294;
	selp.b64 	%rd421, %rd419, %rd418, %p294;
	add.s64 	%rd422, %rd421, %rd420;
	shl.b64 	%rd423, %rd422, 2;
	add.s64 	%rd424, %rd317, %rd423;
	ld.global.u32 	%r1182, [%rd424];
	or.b32  	%r915, %r883, 4096;
	setp.lt.s32 	%p295, %r915, %r2;
	sub.s32 	%r916, %r915, %r2;
	cvt.s64.s32 	%rd425, %r916;
	cvt.u64.u32 	%rd426, %r915;
	selp.b64 	%rd427, %rd3, %rd311, %p295;
	selp.b64 	%rd428, %rd426, %rd425, %p295;
	add.s64 	%rd429, %rd428, %rd427;
	shl.b64 	%rd430, %rd429, 2;
	add.s64 	%rd431, %rd317, %rd430;
	ld.global.u32 	%r1181, [%rd431];
$L__BB12_54:
	mov.u32 	%r917, %tid.x;
	shl.b32 	%r918, %r917, 2;
	mov.u32 	%r919, _ZZN3cub18CUB_300001_SM_10006detail10merge_sort26DeviceMergeSortMergeKernelINS2_10policy_hubIN6thrust24THRUST_300001_SM_1000_NS6detail15normal_iteratorINS6_10device_ptrIiEEEEE9Policy600ESB_PNS0_8NullTypeESB_SF_m18CompareIndicesByMtiSE_EEvbT2_T3_T4_PT6_PT7_T5_PSJ_SJ_NS1_7vsmem_tEE19static_temp_storage;
	add.s32 	%r920, %r919, %r918;
	st.shared.u32 	[%r920], %r1197;
	st.shared.u32 	[%r920+1024], %r1196;
	st.shared.u32 	[%r920+2048], %r1195;
	st.shared.u32 	[%r920+3072], %r1194;
	st.shared.u32 	[%r920+4096], %r1193;
	st.shared.u32 	[%r920+5120], %r1192;
	st.shared.u32 	[%r920+6144], %r1191;
	st.shared.u32 	[%r920+7168], %r1190;
	st.shared.u32 	[%r920+8192], %r1189;
	st.shared.u32 	[%r920+9216], %r1188;
	st.shared.u32 	[%r920+10240], %r1187;
	st.shared.u32 	[%r920+11264], %r1186;
	st.shared.u32 	[%r920+12288], %r1185;
	st.shared.u32 	[%r920+13312], %r1184;
	st.shared.u32 	[%r920+14336], %r1183;
	st.shared.u32 	[%r920+15360], %r1182;
	st.shared.u32 	[%r920+16384], %r1181;
	bar.sync 	0;
	// begin inline asm
	griddepcontrol.launch_dependents;
	// end inline asm
	add.s32 	%r88, %r3, %r2;
	mul.lo.s32 	%r921, %r917, 17;
	min.s32 	%r89, %r921, %r88;
	shl.b32 	%r922, %r2, 2;
	add.s32 	%r90, %r919, %r922;
	setp.lt.s32 	%p296, %r89, %r3;
	sub.s32 	%r923, %r89, %r3;
	selp.b32 	%r1200, 0, %r923, %p296;
	min.s32 	%r1198, %r89, %r2;
	setp.ge.s32 	%p297, %r1200, %r1198;
	@%p297 bra 	$L__BB12_56;
$L__BB12_55:
	sub.s32 	%r924, %r1198, %r1200;
	shr.u32 	%r925, %r924, 31;
	add.s32 	%r926, %r924, %r925;
	shr.s32 	%r927, %r926, 1;
	add.s32 	%r928, %r927, %r1200;
	shl.b32 	%r929, %r928, 2;
	add.s32 	%r931, %r919, %r929;
	ld.shared.u32 	%r932, [%r931];
	not.b32 	%r933, %r928;
	add.s32 	%r934, %r89, %r933;
	shl.b32 	%r935, %r934, 2;
	add.s32 	%r936, %r90, %r935;
	ld.shared.u32 	%r937, [%r936];
	mul.wide.s32 	%rd432, %r937, 16;
	add.s64 	%rd433, %rd2, %rd432;
	ld.global.u32 	%r938, [%rd433];
	mul.wide.s32 	%rd434, %r932, 16;
	add.s64 	%rd435, %rd2, %rd434;
	ld.global.u32 	%r939, [%rd435];
	setp.lt.s32 	%p298, %r938, %r939;
	add.s32 	%r940, %r928, 1;
	selp.b32 	%r1200, %r1200, %r940, %p298;
	selp.b32 	%r1198, %r928, %r1198, %p298;
	setp.lt.s32 	%p299, %r1200, %r1198;
	@%p299 bra 	$L__BB12_55;
$L__BB12_56:
	sub.s32 	%r941, %r89, %r1200;
	add.s32 	%r98, %r941, %r2;
	shl.b32 	%r942, %r941, 2;
	add.s32 	%r99, %r90, %r942;
	ld.shared.u32 	%r1202, [%r99];
	shl.b32 	%r943, %r1200, 2;
	add.s32 	%r101, %r919, %r943;
	ld.shared.u32 	%r1203, [%r101];
	setp.ge.s32 	%p301, %r98, %r88;
	mov.pred 	%p384, 0;
	@%p301 bra 	$L__BB12_59;
	setp.ge.s32 	%p303, %r1200, %r2;
	mov.pred 	%p384, -1;
	@%p303 bra 	$L__BB12_59;
	mul.wide.s32 	%rd436, %r1202, 16;
	add.s64 	%rd437, %rd2, %rd436;
	ld.global.u32 	%r945, [%rd437];
	mul.wide.s32 	%rd438, %r1203, 16;
	add.s64 	%rd439, %rd2, %rd438;
	ld.global.u32 	%r946, [%rd439];
	setp.lt.s32 	%p384, %r945, %r946;
$L__BB12_59:
	selp.b32 	%r103, %r1202, %r1203, %p384;
	selp.u32 	%r947, 1, 0, %p384;
	add.s32 	%r104, %r98, %r947;
	not.pred 	%p304, %p384;
	selp.u32 	%r948, 1, 0, %p304;
	add.s32 	%r105, %r1200, %r948;
	@%p304 bra 	$L__BB12_61;
	ld.shared.u32 	%r1202, [%r99+4];
	bra.uni 	$L__BB12_62;
$L__BB12_61:
	ld.shared.u32 	%r1203, [%r101+4];
$L__BB12_62:
	setp.ge.s32 	%p306, %r104, %r88;
	mov.pred 	%p385, 0;
	@%p306 bra 	$L__BB12_65;
	setp.ge.s32 	%p308, %r105, %r2;
	mov.pred 	%p385, -1;
	@%p308 bra 	$L__BB12_65;
	mul.wide.s32 	%rd440, %r1202, 16;
	add.s64 	%rd441, %rd2, %rd440;
	ld.global.u32 	%r949, [%rd441];
	mul.wide.s32 	%rd442, %r1203, 16;
	add.s64 	%rd443, %rd2, %rd442;
	ld.global.u32 	%r950, [%rd443];
	setp.lt.s32 	%p385, %r949, %r950;
$L__BB12_65:
	selp.b32 	%r110, %r1202, %r1203, %p385;
	selp.u32 	%r951, 1, 0, %p385;
	add.s32 	%r111, %r104, %r951;
	not.pred 	%p309, %p385;
	selp.u32 	%r952, 1, 0, %p309;
	add.s32 	%r112, %r105, %r952;
	@%p385 bra 	$L__BB12_67;
	shl.b32 	%r953, %r112, 2;
	add.s32 	%r955, %r919, %r953;
	ld.shared.u32 	%r1203, [%r955];
	bra.uni 	$L__BB12_68;
$L__BB12_67:
	shl.b32 	%r956, %r111, 2;
	add.s32 	%r958, %r919, %r956;
	ld.shared.u32 	%r1202, [%r958];
$L__BB12_68:
	setp.ge.s32 	%p311, %r111, %r88;
	mov.pred 	%p386, 0;
	@%p311 bra 	$L__BB12_71;
	setp.ge.s32 	%p313, %r112, %r2;
	mov.pred 	%p386, -1;
	@%p313 bra 	$L__BB12_71;
	mul.wide.s32 	%rd444, %r1202, 16;
	add.s64 	%rd445, %rd2, %rd444;
	ld.global.u32 	%r959, [%rd445];
	mul.wide.s32 	%rd446, %r1203, 16;
	add.s64 	%rd447, %rd2, %rd446;
	ld.global.u32 	%r960, [%rd447];
	setp.lt.s32 	%p386, %r959, %r960;
$L__BB12_71:
	selp.b32 	%r117, %r1202, %r1203, %p386;
	selp.u32 	%r961, 1, 0, %p386;
	add.s32 	%r118, %r111, %r961;
	not.pred 	%p314, %p386;
	selp.u32 	%r962, 1, 0, %p314;
	add.s32 	%r119, %r112, %r962;
	@%p386 bra 	$L__BB12_73;
	shl.b32 	%r963, %r119, 2;
	add.s32 	%r965, %r919, %r963;
	ld.shared.u32 	%r1203, [%r965];
	bra.uni 	$L__BB12_74;
$L__BB12_73:
	shl.b32 	%r966, %r118, 2;
	add.s32 	%r968, %r919, %r966;
	ld.shared.u32 	%r1202, [%r968];
$L__BB12_74:
	setp.ge.s32 	%p316, %r118, %r88;
	mov.pred 	%p387, 0;
	@%p316 bra 	$L__BB12_77;
	setp.ge.s32 	%p318, %r119, %r2;
	mov.pred 	%p387, -1;
	@%p318 bra 	$L__BB12_77;
	mul.wide.s32 	%rd448, %r1202, 16;
	add.s64 	%rd449, %rd2, %rd448;
	ld.global.u32 	%r969, [%rd449];
	mul.wide.s32 	%rd450, %r1203, 16;
	add.s64 	%rd451, %rd2, %rd450;
	ld.global.u32 	%r970, [%rd451];
	setp.lt.s32 	%p387, %r969, %r970;
$L__BB12_77:
	selp.b32 	%r124, %r1202, %r1203, %p387;
	selp.u32 	%r971, 1, 0, %p387;
	add.s32 	%r125, %r118, %r971;
	not.pred 	%p319, %p387;
	selp.u32 	%r972, 1, 0, %p319;
	add.s32 	%r126, %r119, %r972;
	@%p387 bra 	$L__BB12_79;
	shl.b32 	%r973, %r126, 2;
	add.s32 	%r975, %r919, %r973;
	ld.shared.u32 	%r1203, [%r975];
	bra.uni 	$L__BB12_80;
$L__BB12_79:
	shl.b32 	%r976, %r125, 2;
	add.s32 	%r978, %r919, %r976;
	ld.shared.u32 	%r1202, [%r978];
$L__BB12_80:
	setp.ge.s32 	%p321, %r125, %r88;
	mov.pred 	%p388, 0;
	@%p321 bra 	$L__BB12_83;
	setp.ge.s32 	%p323, %r126, %r2;
	mov.pred 	%p388, -1;
	@%p323 bra 	$L__BB12_83;
	mul.wide.s32 	%rd452, %r1202, 16;
	add.s64 	%rd453, %rd2, %rd452;
	ld.global.u32 	%r979, [%rd453];
	mul.wide.s32 	%rd454, %r1203, 16;
	add.s64 	%rd455, %rd2, %rd454;
	ld.global.u32 	%r980, [%rd455];
	setp.lt.s32 	%p388, %r979, %r980;
$L__BB12_83:
	selp.b32 	%r131, %r1202, %r1203, %p388;
	selp.u32 	%r981, 1, 0, %p388;
	add.s32 	%r132, %r125, %r981;
	not.pred 	%p324, %p388;
	selp.u32 	%r982, 1, 0, %p324;
	add.s32 	%r133, %r126, %r982;
	@%p388 bra 	$L__BB12_85;
	shl.b32 	%r983, %r133, 2;
	add.s32 	%r985, %r919, %r983;
	ld.shared.u32 	%r1203, [%r985];
	bra.uni 	$L__BB12_86;
$L__BB12_85:
	shl.b32 	%r986, %r132, 2;
	add.s32 	%r988, %r919, %r986;
	ld.shared.u32 	%r1202, [%r988];
$L__BB12_86:
	setp.ge.s32 	%p326, %r132, %r88;
	mov.pred 	%p389, 0;
	@%p326 bra 	$L__BB12_89;
	setp.ge.s32 	%p328, %r133, %r2;
	mov.pred 	%p389, -1;
	@%p328 bra 	$L__BB12_89;
	mul.wide.s32 	%rd456, %r1202, 16;
	add.s64 	%rd457, %rd2, %rd456;
	ld.global.u32 	%r989, [%rd457];
	mul.wide.s32 	%rd458, %r1203, 16;
	add.s64 	%rd459, %rd2, %rd458;
	ld.global.u32 	%r990, [%rd459];
	setp.lt.s32 	%p389, %r989, %r990;
$L__BB12_89:
	selp.b32 	%r138, %r1202, %r1203, %p389;
	selp.u32 	%r991, 1, 0, %p389;
	add.s32 	%r139, %r132, %r991;
	not.pred 	%p329, %p389;
	selp.u32 	%r992, 1, 0, %p329;
	add.s32 	%r140, %r133, %r992;
	@%p389 bra 	$L__BB12_91;
	shl.b32 	%r993, %r140, 2;
	add.s32 	%r995, %r919, %r993;
	ld.shared.u32 	%r1203, [%r995];
	bra.uni 	$L__BB12_92;
$L__BB12_91:
	shl.b32 	%r996, %r139, 2;
	add.s32 	%r998, %r919, %r996;
	ld.shared.u32 	%r1202, [%r998];
$L__BB12_92:
	setp.ge.s32 	%p331, %r139, %r88;
	mov.pred 	%p390, 0;
	@%p331 bra 	$L__BB12_95;
	setp.ge.s32 	%p333, %r140, %r2;
	mov.pred 	%p390, -1;
	@%p333 bra 	$L__BB12_95;
	mul.wide.s32 	%rd460, %r1202, 16;
	add.s64 	%rd461, %rd2, %rd460;
	ld.global.u32 	%r999, [%rd461];
	mul.wide.s32 	%rd462, %r1203, 16;
	add.s64 	%rd463, %rd2, %rd462;
	ld.global.u32 	%r1000, [%rd463];
	setp.lt.s32 	%p390, %r999, %r1000;
$L__BB12_95:
	selp.b32 	%r145, %r1202, %r1203, %p390;
	selp.u32 	%r1001, 1, 0, %p390;
	add.s32 	%r146, %r139, %r1001;
	not.pred 	%p334, %p390;
	selp.u32 	%r1002, 1, 0, %p334;
	add.s32 	%r147, %r140, %r1002;
	@%p390 bra 	$L__BB12_97;
	shl.b32 	%r1003, %r147, 2;
	add.s32 	%r1005, %r919, %r1003;
	ld.shared.u32 	%r1203, [%r1005];
	bra.uni 	$L__BB12_98;
$L__BB12_97:
	shl.b32 	%r1006, %r146, 2;
	add.s32 	%r1008, %r919, %r1006;
	ld.shared.u32 	%r1202, [%r1008];
$L__BB12_98:
	setp.ge.s32 	%p336, %r146, %r88;
	mov.pred 	%p391, 0;
	@%p336 bra 	$L__BB12_101;
	setp.ge.s32 	%p338, %r147, %r2;
	mov.pred 	%p391, -1;
	@%p338 bra 	$L__BB12_101;
	mul.wide.s32 	%rd464, %r1202, 16;
	add.s64 	%rd465, %rd2, %rd464;
	ld.global.u32 	%r1009, [%rd465];
	mul.wide.s32 	%rd466, %r1203, 16;
	add.s64 	%rd467, %rd2, %rd466;
	ld.global.u32 	%r1010, [%rd467];
	setp.lt.s32 	%p391, %r1009, %r1010;
$L__BB12_101:
	selp.b32 	%r152, %r1202, %r1203, %p391;
	selp.u32 	%r1011, 1, 0, %p391;
	add.s32 	%r153, %r146, %r1011;
	not.pred 	%p339, %p391;
	selp.u32 	%r1012, 1, 0, %p339;
	add.s32 	%r154, %r147, %r1012;
	@%p391 bra 	$L__BB12_103;
	shl.b32 	%r1013, %r154, 2;
	add.s32 	%r1015, %r919, %r1013;
	ld.shared.u32 	%r1203, [%r1015];
	bra.uni 	$L__BB12_104;
$L__BB12_103:
	shl.b32 	%r1016, %r153, 2;
	add.s32 	%r1018, %r919, %r1016;
	ld.shared.u32 	%r1202, [%r1018];
$L__BB12_104:
	setp.ge.s32 	%p341, %r153, %r88;
	mov.pred 	%p392, 0;
	@%p341 bra 	$L__BB12_107;
	setp.ge.s32 	%p343, %r154, %r2;
	mov.pred 	%p392, -1;
	@%p343 bra 	$L__BB12_107;
	mul.wide.s32 	%rd468, %r1202, 16;
	add.s64 	%rd469, %rd2, %rd468;
	ld.global.u32 	%r1019, [%rd469];
	mul.wide.s32 	%rd470, %r1203, 16;
	add.s64 	%rd471, %rd2, %rd470;
	ld.global.u32 	%r1020, [%rd471];
	setp.lt.s32 	%p392, %r1019, %r1020;
$L__BB12_107:
	selp.b32 	%r159, %r1202, %r1203, %p392;
	selp.u32 	%r1021, 1, 0, %p392;
	add.s32 	%r160, %r153, %r1021;
	not.pred 	%p344, %p392;
	selp.u32 	%r1022, 1, 0, %p344;
	add.s32 	%r161, %r154, %r1022;
	@%p392 bra 	$L__BB12_109;
	shl.b32 	%r1023, %r161, 2;
	add.s32 	%r1025, %r919, %r1023;
	ld.shared.u32 	%r1203, [%r1025];
	bra.uni 	$L__BB12_110;
$L__BB12_109:
	shl.b32 	%r1026, %r160, 2;
	add.s32 	%r1028, %r919, %r1026;
	ld.shared.u32 	%r1202, [%r1028];
$L__BB12_110:
	setp.ge.s32 	%p346, %r160, %r88;
	mov.pred 	%p393, 0;
	@%p346 bra 	$L__BB12_113;
	setp.ge.s32 	%p348, %r161, %r2;
	mov.pred 	%p393, -1;
	@%p348 bra 	$L__BB12_113;
	mul.wide.s32 	%rd472, %r1202, 16;
	add.s64 	%rd473, %rd2, %rd472;
	ld.global.u32 	%r1029, [%rd473];
	mul.wide.s32 	%rd474, %r1203, 16;
	add.s64 	%rd475, %rd2, %rd474;
	ld.global.u32 	%r1030, [%rd475];
	setp.lt.s32 	%p393, %r1029, %r1030;
$L__BB12_113:
	selp.b32 	%r166, %r1202, %r1203, %p393;
	selp.u32 	%r1031, 1, 0, %p393;
	add.s32 	%r167, %r160, %r1031;
	not.pred 	%p349, %p393;
	selp.u32 	%r1032, 1, 0, %p349;
	add.s32 	%r168, %r161, %r1032;
	@%p393 bra 	$L__BB12_115;
	shl.b32 	%r1033, %r168, 2;
	add.s32 	%r1035, %r919, %r1033;
	ld.shared.u32 	%r1203, [%r1035];
	bra.uni 	$L__BB12_116;
$L__BB12_115:
	shl.b32 	%r1036, %r167, 2;
	add.s32 	%r1038, %r919, %r1036;
	ld.shared.u32 	%r1202, [%r1038];
$L__BB12_116:
	setp.ge.s32 	%p351, %r167, %r88;
	mov.pred 	%p394, 0;
	@%p351 bra 	$L__BB12_119;
	setp.ge.s32 	%p353, %r168, %r2;
	mov.pred 	%p394, -1;
	@%p353 bra 	$L__BB12_119;
	mul.wide.s32 	%rd476, %r1202, 16;
	add.s64 	%rd477, %rd2, %rd476;
	ld.global.u32 	%r1039, [%rd477];
	mul.wide.s32 	%rd478, %r1203, 16;
	add.s64 	%rd479, %rd2, %rd478;
	ld.global.u32 	%r1040, [%rd479];
	setp.lt.s32 	%p394, %r1039, %r1040;
$L__BB12_119:
	selp.b32 	%r173, %r1202, %r1203, %p394;
	selp.u32 	%r1041, 1, 0, %p394;
	add.s32 	%r174, %r167, %r1041;
	not.pred 	%p354, %p394;
	selp.u32 	%r1042, 1, 0, %p354;
	add.s32 	%r175, %r168, %r1042;
	@%p394 bra 	$L__BB12_121;
	shl.b32 	%r1043, %r175, 2;
	add.s32 	%r1045, %r919, %r1043;
	ld.shared.u32 	%r1203, [%r1045];
	bra.uni 	$L__BB12_122;
$L__BB12_121:
	shl.b32 	%r1046, %r174, 2;
	add.s32 	%r1048, %r919, %r1046;
	ld.shared.u32 	%r1202, [%r1048];
$L__BB12_122:
	setp.ge.s32 	%p356, %r174, %r88;
	mov.pred 	%p395, 0;
	@%p356 bra 	$L__BB12_125;
	setp.ge.s32 	%p358, %r175, %r2;
	mov.pred 	%p395, -1;
	@%p358 bra 	$L__BB12_125;
	mul.wide.s32 	%rd480, %r1202, 16;
	add.s64 	%rd481, %rd2, %rd480;
	ld.global.u32 	%r1049, [%rd481];
	mul.wide.s32 	%rd482, %r1203, 16;
	add.s64 	%rd483, %rd2, %rd482;
	ld.global.u32 	%r1050, [%rd483];
	setp.lt.s32 	%p395, %r1049, %r1050;
$L__BB12_125:
	selp.b32 	%r180, %r1202, %r1203, %p395;
	selp.u32 	%r1051, 1, 0, %p395;
	add.s32 	%r181, %r174, %r1051;
	not.pred 	%p359, %p395;
	selp.u32 	%r1052, 1, 0, %p359;
	add.s32 	%r182, %r175, %r1052;
	@%p395 bra 	$L__BB12_127;
	shl.b32 	%r1053, %r182, 2;
	add.s32 	%r1055, %r919, %r1053;
	ld.shared.u32 	%r1203, [%r1055];
	bra.uni 	$L__BB12_128;
$L__BB12_127:
	shl.b32 	%r1056, %r181, 2;
	add.s32 	%r1058, %r919, %r1056;
	ld.shared.u32 	%r1202, [%r1058];
$L__BB12_128:
	setp.ge.s32 	%p361, %r181, %r88;
	mov.pred 	%p396, 0;
	@%p361 bra 	$L__BB12_131;
	setp.ge.s32 	%p363, %r182, %r2;
	mov.pred 	%p396, -1;
	@%p363 bra 	$L__BB12_131;
	mul.wide.s32 	%rd484, %r1202, 16;
	add.s64 	%rd485, %rd2, %rd484;
	ld.global.u32 	%r1059, [%rd485];
	mul.wide.s32 	%rd486, %r1203, 16;
	add.s64 	%rd487, %rd2, %rd486;
	ld.global.u32 	%r1060, [%rd487];
	setp.lt.s32 	%p396, %r1059, %r1060;
$L__BB12_131:
	selp.b32 	%r187, %r1202, %r1203, %p396;
	selp.u32 	%r1061, 1, 0, %p396;
	add.s32 	%r188, %r181, %r1061;
	not.pred 	%p364, %p396;
	selp.u32 	%r1062, 1, 0, %p364;
	add.s32 	%r189, %r182, %r1062;
	@%p396 bra 	$L__BB12_133;
	shl.b32 	%r1063, %r189, 2;
	add.s32 	%r1065, %r919, %r1063;
	ld.shared.u32 	%r1203, [%r1065];
	bra.uni 	$L__BB12_134;
$L__BB12_133:
	shl.b32 	%r1066, %r188, 2;
	add.s32 	%r1068, %r919, %r1066;
	ld.shared.u32 	%r1202, [%r1068];
$L__BB12_134:
	setp.ge.s32 	%p366, %r188, %r88;
	mov.pred 	%p397, 0;
	@%p366 bra 	$L__BB12_137;
	setp.ge.s32 	%p368, %r189, %r2;
	mov.pred 	%p397, -1;
	@%p368 bra 	$L__BB12_137;
	mul.wide.s32 	%rd488, %r1202, 16;
	add.s64 	%rd489, %rd2, %rd488;
	ld.global.u32 	%r1069, [%rd489];
	mul.wide.s32 	%rd490, %r1203, 16;
	add.s64 	%rd491, %rd2, %rd490;
	ld.global.u32 	%r1070, [%rd491];
	setp.lt.s32 	%p397, %r1069, %r1070;
$L__BB12_137:
	selp.b32 	%r194, %r1202, %r1203, %p397;
	selp.u32 	%r1071, 1, 0, %p397;
	add.s32 	%r195, %r188, %r1071;
	not.pred 	%p369, %p397;
	selp.u32 	%r1072, 1, 0, %p369;
	add.s32 	%r196, %r189, %r1072;
	@%p397 bra 	$L__BB12_139;
	shl.b32 	%r1073, %r196, 2;
	add.s32 	%r1075, %r919, %r1073;
	ld.shared.u32 	%r1203, [%r1075];
	bra.uni 	$L__BB12_140;
$L__BB12_139:
	shl.b32 	%r1076, %r195, 2;
	add.s32 	%r1078, %r919, %r1076;
	ld.shared.u32 	%r1202, [%r1078];
$L__BB12_140:
	setp.ge.s32 	%p371, %r195, %r88;
	mov.pred 	%p398, 0;
	@%p371 bra 	$L__BB12_143;
	setp.ge.s32 	%p373, %r196, %r2;
	mov.pred 	%p398, -1;
	@%p373 bra 	$L__BB12_143;
	mul.wide.s32 	%rd492, %r1202, 16;
	add.s64 	%rd493, %rd2, %rd492;
	ld.global.u32 	%r1079, [%rd493];
	mul.wide.s32 	%rd494, %r1203, 16;
	add.s64 	%rd495, %rd2, %rd494;
	ld.global.u32 	%r1080, [%rd495];
	setp.lt.s32 	%p398, %r1079, %r1080;
$L__BB12_143:
	selp.b32 	%r201, %r1202, %r1203, %p398;
	selp.u32 	%r1081, 1, 0, %p398;
	add.s32 	%r202, %r195, %r1081;
	not.pred 	%p374, %p398;
	selp.u32 	%r1082, 1, 0, %p374;
	add.s32 	%r203, %r196, %r1082;
	@%p398 bra 	$L__BB12_145;
	shl.b32 	%r1083, %r203, 2;
	add.s32 	%r1085, %r919, %r1083;
	ld.shared.u32 	%r1203, [%r1085];
	bra.uni 	$L__BB12_146;
$L__BB12_145:
	shl.b32 	%r1086, %r202, 2;
	add.s32 	%r1088, %r919, %r1086;
	ld.shared.u32 	%r1202, [%r1088];
$L__BB12_146:
	setp.ge.s32 	%p376, %r202, %r88;
	mov.pred 	%p399, 0;
	@%p376 bra 	$L__BB12_149;
	setp.ge.s32 	%p378, %r203, %r2;
	mov.pred 	%p399, -1;
	@%p378 bra 	$L__BB12_149;
	mul.wide.s32 	%rd496, %r1202, 16;
	add.s64 	%rd497, %rd2, %rd496;
	ld.global.u32 	%r1089, [%rd497];
	mul.wide.s32 	%rd498, %r1203, 16;
	add.s64 	%rd499, %rd2, %rd498;
	ld.global.u32 	%r1090, [%rd499];
	setp.lt.s32 	%p399, %r1089, %r1090;
$L__BB12_149:
	selp.b32 	%r208, %r1202, %r1203, %p399;
	selp.u32 	%r1091, 1, 0, %p399;
	add.s32 	%r209, %r202, %r1091;
	not.pred 	%p379, %p399;
	selp.u32 	%r1092, 1, 0, %p379;
	add.s32 	%r210, %r203, %r1092;
	@%p399 bra 	$L__BB12_151;
	shl.b32 	%r1093, %r210, 2;
	add.s32 	%r1095, %r919, %r1093;
	ld.shared.u32 	%r1203, [%r1095];
	bra.uni 	$L__BB12_152;
$L__BB12_151:
	shl.b32 	%r1096, %r209, 2;
	add.s32 	%r1098, %r919, %r1096;
	ld.shared.u32 	%r1202, [%r1098];
$L__BB12_152:
	setp.ge.s32 	%p380, %r209, %r88;
	mov.u32 	%r1233, %r1203;
	@%p380 bra 	$L__BB12_155;
	setp.ge.s32 	%p381, %r210, %r2;
	mov.u32 	%r1233, %r1202;
	@%p381 bra 	$L__BB12_155;
	mul.wide.s32 	%rd500, %r1202, 16;
	add.s64 	%rd501, %rd2, %rd500;
	ld.global.u32 	%r1099, [%rd501];
	mul.wide.s32 	%rd502, %r1203, 16;
	add.s64 	%rd503, %rd2, %rd502;
	ld.global.u32 	%r1100, [%rd503];
	setp.lt.s32 	%p382, %r1099, %r1100;
	selp.b32 	%r1233, %r1202, %r1203, %p382;
$L__BB12_155:
	ld.param.s8 	%rs5, [_ZN3cub18CUB_300001_SM_10006detail10merge_sort26DeviceMergeSortMergeKernelINS2_10policy_hubIN6thrust24THRUST_300001_SM_1000_NS6detail15normal_iteratorINS6_10device_ptrIiEEEEE9Policy600ESB_PNS0_8NullTypeESB_SF_m18CompareIndicesByMtiSE_EEvbT2_T3_T4_PT6_PT7_T5_PSJ_SJ_NS1_7vsmem_tE_param_0];
	mov.u32 	%r1101, %ctaid.x;
	mul.wide.u32 	%rd9, %r1101, 4352;
	setp.eq.s16 	%p383, %rs5, 0;
	bar.sync 	0;
	@%p383 bra 	$L__BB12_157;
	ld.param.u64 	%rd530, [_ZN3cub18CUB_300001_SM_10006detail10merge_sort26DeviceMergeSortMergeKernelINS2_10policy_hubIN6thrust24THRUST_300001_SM_1000_NS6detail15normal_iteratorINS6_10device_ptrIiEEEEE9Policy600ESB_PNS0_8NullTypeESB_SF_m18CompareIndicesByMtiSE_EEvbT2_T3_T4_PT6_PT7_T5_PSJ_SJ_NS1_7vsmem_tE_param_4];
	// begin inline asm
	mov.u32 %r1102, %laneid;
	// end inline asm
	shr.u32 	%r1103, %r917, 5;
	mul.lo.s32 	%r1104, %r1103, 544;
	mad.lo.s32 	%r1105, %r1102, 17, %r1104;
	shl.b32 	%r1106, %r1105, 2;
	add.s32 	%r1108, %r919, %r1106;
	st.shared.u32 	[%r1108], %r103;
	st.shared.u32 	[%r1108+4], %r110;
	st.shared.u32 	[%r1108+8], %r117;
	st.shared.u32 	[%r1108+12], %r124;
	st.shared.u32 	[%r1108+16], %r131;
	st.shared.u32 	[%r1108+20], %r138;
	st.shared.u32 	[%r1108+24], %r145;
	st.shared.u32 	[%r1108+28], %r152;
	st.shared.u32 	[%r1108+32], %r159;
	st.shared.u32 	[%r1108+36], %r166;
	st.shared.u32 	[%r1108+40], %r173;
	st.shared.u32 	[%r1108+44], %r180;
	st.shared.u32 	[%r1108+48], %r187;
	st.shared.u32 	[%r1108+52], %r194;
	st.shared.u32 	[%r1108+56], %r201;
	st.shared.u32 	[%r1108+60], %r208;
	st.shared.u32 	[%r1108+64], %r1233;
	bar.warp.sync 	-1;
	shl.b32 	%r1109, %r1102, 4;
	sub.s32 	%r1110, %r1105, %r1109;
	shl.b32 	%r1111, %r1110, 2;
	add.s32 	%r1112, %r919, %r1111;
	ld.shared.u32 	%r1113, [%r1112];
	ld.shared.u32 	%r1114, [%r1112+128];
	ld.shared.u32 	%r1115, [%r1112+256];
	ld.shared.u32 	%r1116, [%r1112+384];
	ld.shared.u32 	%r1117, [%r1112+512];
	ld.shared.u32 	%r1118, [%r1112+640];
	ld.shared.u32 	%r1119, [%r1112+768];
	ld.shared.u32 	%r1120, [%r1112+896];
	ld.shared.u32 	%r1121, [%r1112+1024];
	ld.shared.u32 	%r1122, [%r1112+1152];
	ld.shared.u32 	%r1123, [%r1112+1280];
	ld.shared.u32 	%r1124, [%r1112+1408];
	ld.shared.u32 	%r1125, [%r1112+1536];
	ld.shared.u32 	%r1126, [%r1112+1664];
	ld.shared.u32 	%r1127, [%r1112+1792];
	ld.shared.u32 	%r1128, [%r1112+1920];
	ld.shared.u32 	%r1129, [%r1112+2048];
	and.b32  	%r1130, %r917, 31;
	and.b32  	%r1131, %r917, 992;
	mul.lo.s32 	%r1132, %r1131, 17;
	or.b32  	%r1133, %r1132, %r1130;
	cvt.u64.u32 	%rd504, %r1133;
	add.s64 	%rd505, %rd9, %rd504;
	cvta.to.global.u64 	%rd506, %rd530;
	shl.b64 	%rd507, %rd505, 2;
	add.s64 	%rd508, %rd506, %rd507;
	st.global.u32 	[%rd508], %r1113;
	st.global.u32 	[%rd508+128], %r1114;
	st.global.u32 	[%rd508+256], %r1115;
	st.global.u32 	[%rd508+384], %r1116;
	st.global.u32 	[%rd508+512], %r1117;
	st.global.u32 	[%rd508+640], %r1118;
	st.global.u32 	[%rd508+768], %r1119;
	st.global.u32 	[%rd508+896], %r1120;
	st.global.u32 	[%rd508+1024], %r1121;
	st.global.u32 	[%rd508+1152], %r1122;
	st.global.u32 	[%rd508+1280], %r1123;
	st.global.u32 	[%rd508+1408], %r1124;
	st.global.u32 	[%rd508+1536], %r1125;
	st.global.u32 	[%rd508+1664], %r1126;
	st.global.u32 	[%rd508+1792], %r1127;
	st.global.u32 	[%rd508+1920], %r1128;
	st.global.u32 	[%rd508+2048], %r1129;
	bra.uni 	$L__BB12_435;
$L__BB12_157:
	// begin inline asm
	mov.u32 %r1134, %laneid;
	// end inline asm
	shr.u32 	%r1135, %r917, 5;
	mul.lo.s32 	%r1136, %r1135, 544;
	mad.lo.s32 	%r1137, %r1134, 17, %r1136;
	shl.b32 	%r1138, %r1137, 2;
	add.s32 	%r1140, %r919, %r1138;
	st.shared.u32 	[%r1140], %r103;
	st.shared.u32 	[%r1140+4], %r110;
	st.shared.u32 	[%r1140+8], %r117;
	st.shared.u32 	[%r1140+12], %r124;
	st.shared.u32 	[%r1140+16], %r131;
	st.shared.u32 	[%r1140+20], %r138;
	st.shared.u32 	[%r1140+24], %r145;
	st.shared.u32 	[%r1140+28], %r152;
	st.shared.u32 	[%r1140+32], %r159;
	st.shared.u32 	[%r1140+36], %r166;
	st.shared.u32 	[%r1140+40], %r173;
	st.shared.u32 	[%r1140+44], %r180;
	st.shared.u32 	[%r1140+48], %r187;
	st.shared.u32 	[%r1140+52], %r194;
	st.shared.u32 	[%r1140+56], %r201;
	st.shared.u32 	[%r1140+60], %r208;
	st.shared.u32 	[%r1140+64], %r1233;
	bar.warp.sync 	-1;
	shl.b32 	%r1141, %r1134, 4;
	sub.s32 	%r1142, %r1137, %r1141;
	shl.b32 	%r1143, %r1142, 2;
	add.s32 	%r1144, %r919, %r1143;
	ld.shared.u32 	%r1145, [%r1144];
	ld.shared.u32 	%r1146, [%r1144+128];
	ld.shared.u32 	%r1147, [%r1144+256];
	ld.shared.u32 	%r1148, [%r1144+384];
	ld.shared.u32 	%r1149, [%r1144+512];
	ld.shared.u32 	%r1150, [%r1144+640];
	ld.shared.u32 	%r1151, [%r1144+768];
	ld.shared.u32 	%r1152, [%r1144+896];
	ld.shared.u32 	%r1153, [%r1144+1024];
	ld.shared.u32 	%r1154, [%r1144+1152];
	ld.shared.u32 	%r1155, [%r1144+1280];
	ld.shared.u32 	%r1156, [%r1144+1408];
	ld.shared.u32 	%r1157, [%r1144+1536];
	ld.shared.u32 	%r1158, [%r1144+1664];
	ld.shared.u32 	%r1159, [%r1144+1792];
	ld.shared.u32 	%r1160, [%r1144+1920];
	ld.shared.u32 	%r1161, [%r1144+2048];
	and.b32  	%r1162, %r917, 31;
	and.b32  	%r1163, %r917, 992;
	mul.lo.s32 	%r1164, %r1163, 17;
	cvt.u64.u32 	%rd509, %r1164;
	cvt.u64.u32 	%rd510, %r1162;
	add.s64 	%rd511, %rd9, %rd510;
	add.s64 	%rd512, %rd511, %rd509;
	shl.b64 	%rd513, %rd512, 2;
	add.s64 	%rd514, %rd1, %rd513;
	st.global.u32 	[%rd514], %r1145;
	st.global.u32 	[%rd514+128], %r1146;
	st.global.u32 	[%rd514+256], %r1147;
	st.global.u32 	[%rd514+384], %r1148;
	st.global.u32 	[%rd514+512], %r1149;
	st.global.u32 	[%rd514+640], %r1150;
	st.global.u32 	[%rd514+768], %r1151;
	st.global.u32 	[%rd514+896], %r1152;
	st.global.u32 	[%rd514+1024], %r1153;
	st.global.u32 	[%rd514+1152], %r1154;
	st.global.u32 	[%rd514+1280], %r1155;
	st.global.u32 	[%rd514+1408], %r1156;
	st.global.u32 	[%rd514+1536], %r1157;
	st.global.u32 	[%rd514+1664], %r1158;
	st.global.u32 	[%rd514+1792], %r1159;
	st.global.u32 	[%rd514+1920], %r1160;
	st.global.u32 	[%rd514+2048], %r1161;
	bra.uni 	$L__BB12_435;
$L__BB12_158:
	ld.param.u64 	%rd533, [_ZN3cub18CUB_300001_SM_10006detail10merge_sort26DeviceMergeSortMergeKernelINS2_10policy_hubIN6thrust24THRUST_300001_SM_1000_NS6detail15normal_iteratorINS6_10device_ptrIiEEEEE9Policy600ESB_PNS0_8NullTypeESB_SF_m18CompareIndicesByMtiSE_EEvbT2_T3_T4_PT6_PT7_T5_PSJ_SJ_NS1_7vsmem_tE_param_8];
	ld.param.u64 	%rd531, [_ZN3cub18CUB_300001_SM_10006detail10merge_sort26DeviceMergeSortMergeKernelINS2_10policy_hubIN6thrust24THRUST_300001_SM_1000_NS6detail15normal_iteratorINS6_10device_ptrIiEEEEE9Policy600ESB_PNS0_8NullTypeESB_SF_m18CompareIndicesByMtiSE_EEvbT2_T3_T4_PT6_PT7_T5_PSJ_SJ_NS1_7vsmem_tE_param_7];
	ld.param.u64 	%rd515, [_ZN3cub18CUB_300001_SM_10006detail10merge_sort26DeviceMergeSortMergeKernelINS2_10policy_hubIN6thrust24THRUST_300001_SM_1000_NS6detail15normal_iteratorINS6_10device_ptrIiEEEEE9Policy600ESB_PNS0_8NullTypeESB_SF_m18CompareIndicesByMtiSE_EEvbT2_T3_T4_PT6_PT7_T5_PSJ_SJ_NS1_7vsmem_tE_param_3];
	ld.param.s8 	%rs2, [_ZN3cub18CUB_300001_SM_10006detail10merge_sort26DeviceMergeSortMergeKernelINS2_10policy_hubIN6thrust24THRUST_300001_SM_1000_NS6detail15normal_iteratorINS6_10device_ptrIiEEEEE9Policy600ESB_PNS0_8NullTypeESB_SF_m18CompareIndicesByMtiSE_EEvbT2_T3_T4_PT6_PT7_T5_PSJ_SJ_NS1_7vsmem_tE_param_0];
	cvta.to.global.u64 	%rd26, %rd531;
	mov.u32 	%r515, %ctaid.x;
	cvt.u64.u32 	%rd27, %r515;
	mul.wide.u32 	%rd28, %r515, 8;
	add.s64 	%rd29, %rd26, %rd28;
	ld.global.u64 	%rd10, [%rd29];
	ld.global.u64 	%rd30, [%rd29+8];
	shr.u64 	%rd31, %rd533, 1;
	neg.s64 	%rd32, %rd533;
	and.b64  	%rd33, %rd32, %rd27;
	mul.lo.s64 	%rd11, %rd33, 4352;
	mul.lo.s64 	%rd12, %rd31, 4352;
	sub.s64 	%rd34, %rd27, %rd33;
	mul.lo.s64 	%rd35, %rd34, 4352;
	sub.s64 	%rd36, %rd10, %rd11;
	sub.s64 	%rd37, %rd30, %rd11;
	sub.s64 	%rd38, %rd515, %rd11;
	max.u64 	%rd39, %rd38, %rd12;
	sub.s64 	%rd40, %rd39, %rd12;
	sub.s64 	%rd41, %rd35, %rd36;
	min.u64 	%rd13, %rd41, %rd40;
	max.u64 	%rd42, %rd35, -4353;
	not.b64 	%rd43, %rd42;
	add.s64 	%rd44, %rd35, %rd43;
	sub.s64 	%rd45, %rd44, %rd37;
	or.b64  	%rd46, %rd32, %rd27;
	setp.eq.s64 	%p66, %rd46, -1;
	min.u64 	%rd47, %rd12, %rd38;
	selp.b64 	%rd48, %rd47, %rd37, %p66;
	selp.b64 	%rd49, %rd12, %rd45, %p66;
	min.u64 	%rd50, %rd49, %rd40;
	cvt.u32.u64 	%r516, %rd36;
	cvt.u32.u64 	%r517, %rd48;
	sub.s32 	%r218, %r517, %r516;
	cvt.u32.u64 	%r518, %rd50;
	cvt.u32.u64 	%r519, %rd13;
	sub.s32 	%r219, %r518, %r519;
	// begin inline asm
	griddepcontrol.wait;
	// end inline asm
	setp.eq.s16 	%p67, %rs2, 0;
	@%p67 bra 	$L__BB12_227;
	add.s64 	%rd51, %rd11, %rd12;
	add.s64 	%rd52, %rd51, %rd13;
	add.s32 	%r220, %r219, %r218;
	setp.ge.s32 	%p68, %r1, %r220;
	cvt.u64.u32 	%rd53, %r1;
	add.s64 	%rd54, %rd10, %rd53;
	shl.b64 	%rd55, %rd54, 2;
	add.s64 	%rd14, %rd1, %rd55;
	sub.s32 	%r521, %r1, %r218;
	cvt.s64.s32 	%rd56, %r521;
	add.s64 	%rd57, %rd52, %rd56;
	shl.b64 	%rd58, %rd57, 2;
	add.s64 	%rd15, %rd1, %rd58;
	@%p68 bra 	$L__BB12_163;
	setp.ge.s32 	%p69, %r1, %r218;
	@%p69 bra 	$L__BB12_162;
	ld.global.u32 	%r1282, [%rd14];
	bra.uni 	$L__BB12_163;
$L__BB12_162:
	ld.global.u32 	%r1282, [%rd15];
$L__BB12_163:
	add.s32 	%r224, %r1, 256;
	setp.ge.s32 	%p70, %r224, %r220;
	@%p70 bra 	$L__BB12_167;
	setp.lt.s32 	%p71, %r224, %r218;
	@%p71 bra 	$L__BB12_166;
	ld.global.u32 	%r1281, [%rd15+1024];
	bra.uni 	$L__BB12_167;
$L__BB12_166:
	ld.global.u32 	%r1281, [%rd14+1024];
$L__BB12_167:
	add.s32 	%r228, %r1, 512;
	setp.ge.s32 	%p72, %r228, %r220;
	@%p72 bra 	$L__BB12_171;
	setp.lt.s32 	%p73, %r228, %r218;
	@%p73 bra 	$L__BB12_170;
	ld.global.u32 	%r1280, [%rd15+2048];
	bra.uni 	$L__BB12_171;
$L__BB12_170:
	ld.global.u32 	%r1280, [%rd14+2048];
$L__BB12_171:
	add.s32 	%r232, %r1, 768;
	setp.ge.s32 	%p74, %r232, %r220;
	@%p74 bra 	$L__BB12_175;
	setp.lt.s32 	%p75, %r232, %r218;
	@%p75 bra 	$L__BB12_174;
	ld.global.u32 	%r1279, [%rd15+3072];
	bra.uni 	$L__BB12_175;
$L__BB12_174:
	ld.global.u32 	%r1279, [%rd14+3072];
$L__BB12_175:
	or.b32  	%r236, %r1, 1024;
	setp.ge.s32 	%p76, %r236, %r220;
	@%p76 bra 	$L__BB12_179;
	setp.lt.s32 	%p77, %r236, %r218;
	@%p77 bra 	$L__BB12_178;
	ld.global.u32 	%r1278, [%rd15+4096];
	bra.uni 	$L__BB12_179;
$L__BB12_178:
	ld.global.u32 	%r1278, [%rd14+4096];
$L__BB12_179:
	add.s32 	%r240, %r1, 1280;
	setp.ge.s32 	%p78, %r240, %r220;
	@%p78 bra 	$L__BB12_183;
	setp.lt.s32 	%p79, %r240, %r218;
	@%p79 bra 	$L__BB12_182;
	ld.global.u32 	%r1277, [%rd15+5120];
	bra.uni 	$L__BB12_183;
$L__BB12_182:
	ld.global.u32 	%r1277, [%rd14+5120];
$L__BB12_183:
	add.s32 	%r244, %r1, 1536;
	setp.ge.s32 	%p80, %r244, %r220;
	@%p80 bra 	$L__BB12_187;
	setp.lt.s32 	%p81, %r244, %r218;
	@%p81 bra 	$L__BB12_186;
	ld.global.u32 	%r1276, [%rd15+6144];
	bra.uni 	$L__BB12_187;
$L__BB12_186:
	ld.global.u32 	%r1276, [%rd14+6144];
$L__BB12_187:
	add.s32 	%r248, %r1, 1792;
	setp.ge.s32 	%p82, %r248, %r220;
	@%p82 bra 	$L__BB12_191;
	setp.lt.s32 	%p83, %r248, %r218;
	@%p83 bra 	$L__BB12_190;
	ld.global.u32 	%r1275, [%rd15+7168];
	bra.uni 	$L__BB12_191;
$L__BB12_190:
	ld.global.u32 	%r1275, [%rd14+7168];
$L__BB12_191:
	or.b32  	%r252, %r1, 2048;
	setp.ge.s32 	%p84, %r252, %r220;
	@%p84 bra 	$L__BB12_195;
	setp.lt.s32 	%p85, %r252, %r218;
	@%p85 bra 	$L__BB12_194;
	ld.global.u32 	%r1274, [%rd15+8192];
	bra.uni 	$L__BB12_195;
$L__BB12_194:
	ld.global.u32 	%r1274, [%rd14+8192];
$L__BB12_195:
	add.s32 	%r256, %r1, 2304;
	setp.ge.s32 	%p86, %r256, %r220;
	@%p86 bra 	$L__BB12_199;
	setp.lt.s32 	%p87, %r256, %r218;
	@%p87 bra 	$L__BB12_198;
	ld.global.u32 	%r1273, [%rd15+9216];
	bra.uni 	$L__BB12_199;
$L__BB12_198:
	ld.global.u32 	%r1273, [%rd14+9216];
$L__BB12_199:
	add.s32 	%r260, %r1, 2560;
	setp.ge.s32 	%p88, %r260, %r220;
	@%p88 bra 	$L__BB12_203;
	setp.lt.s32 	%p89, %r260, %r218;
	@%p89 bra 	$L__BB12_202;
	ld.global.u32 	%r1272, [%rd15+10240];
	bra.uni 	$L__BB12_203;
$L__BB12_202:
	ld.global.u32 	%r1272, [%rd14+10240];
$L__BB12_203:
	add.s32 	%r264, %r1, 2816;
	setp.ge.s32 	%p90, %r264, %r220;
	@%p90 bra 	$L__BB12_207;
	setp.lt.s32 	%p91, %r264, %r218;
	@%p91 bra 	$L__BB12_206;
	ld.global.u32 	%r1271, [%rd15+11264];
	bra.uni 	$L__BB12_207;
$L__BB12_206:
	ld.global.u32 	%r1271, [%rd14+11264];
$L__BB12_207:
	or.b32  	%r268, %r1, 3072;
	setp.ge.s32 	%p92, %r268, %r220;
	@%p92 bra 	$L__BB12_211;
	setp.lt.s32 	%p93, %r268, %r218;
	@%p93 bra 	$L__BB12_210;
	ld.global.u32 	%r1270, [%rd15+12288];
	bra.uni 	$L__BB12_211;
$L__BB12_210:
	ld.global.u32 	%r1270, [%rd14+12288];
$L__BB12_211:
	add.s32 	%r272, %r1, 3328;
	setp.ge.s32 	%p94, %r272, %r220;
	@%p94 bra 	$L__BB12_215;
	setp.lt.s32 	%p95, %r272, %r218;
	@%p95 bra 	$L__BB12_214;
	ld.global.u32 	%r1269, [%rd15+13312];
	bra.uni 	$L__BB12_215;
$L__BB12_214:
	ld.global.u32 	%r1269, [%rd14+13312];
$L__BB12_215:
	add.s32 	%r276, %r1, 3584;
	setp.ge.s32 	%p96, %r276, %r220;
	@%p96 bra 	$L__BB12_219;
	setp.lt.s32 	%p97, %r276, %r218;
	@%p97 bra 	$L__BB12_218;
	ld.global.u32 	%r1268, [%rd15+14336];
	bra.uni 	$L__BB12_219;
$L__BB12_218:
	ld.global.u32 	%r1268, [%rd14+14336];
$L__BB12_219:
	add.s32 	%r537, %r1, 3840;
	setp.ge.s32 	%p98, %r537, %r220;
	@%p98 bra 	$L__BB12_223;
	setp.lt.s32 	%p99, %r537, %r218;
	@%p99 bra 	$L__BB12_222;
	ld.global.u32 	%r1267, [%rd15+15360];
	bra.uni 	$L__BB12_223;
$L__BB12_222:
	ld.global.u32 	%r1267, [%rd14+15360];
$L__BB12_223:
	or.b32  	%r541, %r1, 4096;
	setp.ge.s32 	%p100, %r541, %r220;
	@%p100 bra 	$L__BB12_261;
	setp.lt.s32 	%p101, %r541, %r218;
	@%p101 bra 	$L__BB12_226;
	ld.global.u32 	%r1266, [%rd15+16384];
	bra.uni 	$L__BB12_261;
$L__BB12_226:
	ld.global.u32 	%r1266, [%rd14+16384];
	bra.uni 	$L__BB12_261;
$L__BB12_227:
	ld.param.u64 	%rd517, [_ZN3cub18CUB_300001_SM_10006detail10merge_sort26DeviceMergeSortMergeKernelINS2_10policy_hubIN6thrust24THRUST_300001_SM_1000_NS6detail15normal_iteratorINS6_10device_ptrIiEEEEE9Policy600ESB_PNS0_8NullTypeESB_SF_m18CompareIndicesByMtiSE_EEvbT2_T3_T4_PT6_PT7_T5_PSJ_SJ_NS1_7vsmem_tE_param_4];
	cvta.to.global.u64 	%rd16, %rd517;
	add.s64 	%rd59, %rd11, %rd12;
	add.s64 	%rd17, %rd59, %rd13;
	add.s32 	%r286, %r219, %r218;
	setp.ge.s32 	%p102, %r1, %r286;
	@%p102 bra 	$L__BB12_229;
	setp.lt.s32 	%p103, %r1, %r218;
	sub.s32 	%r545, %r1, %r218;
	cvt.s64.s32 	%rd60, %r545;
	cvt.u64.u32 	%rd61, %r1;
	selp.b64 	%rd62, %rd10, %rd17, %p103;
	selp.b64 	%rd63, %rd61, %rd60, %p103;
	add.s64 	%rd64, %rd63, %rd62;
	shl.b64 	%rd65, %rd64, 2;
	add.s64 	%rd66, %rd16, %rd65;
	ld.global.u32 	%r1282, [%rd66];
$L__BB12_229:
	add.s32 	%r289, %r1, 256;
	setp.ge.s32 	%p104, %r289, %r286;
	@%p104 bra 	$L__BB12_231;
	setp.lt.s32 	%p105, %r289, %r218;
	sub.s32 	%r547, %r289, %r218;
	cvt.s64.s32 	%rd67, %r547;
	cvt.u64.u32 	%rd68, %r289;
	selp.b64 	%rd69, %rd10, %rd17, %p105;
	selp.b64 	%rd70, %rd68, %rd67, %p105;
	add.s64 	%rd71, %rd70, %rd69;
	shl.b64 	%rd72, %rd71, 2;
	add.s64 	%rd73, %rd16, %rd72;
	ld.global.u32 	%r1281, [%rd73];
$L__BB12_231:
	add.s32 	%r292, %r1, 512;
	setp.ge.s32 	%p106, %r292, %r286;
	@%p106 bra 	$L__BB12_233;
	setp.lt.s32 	%p107, %r292, %r218;
	sub.s32 	%r549, %r292, %r218;
	cvt.s64.s32 	%rd74, %r549;
	cvt.u64.u32 	%rd75, %r292;
	selp.b64 	%rd76, %rd10, %rd17, %p107;
	selp.b64 	%rd77, %rd75, %rd74, %p107;
	add.s64 	%rd78, %rd77, %rd76;
	shl.b64 	%rd79, %rd78, 2;
	add.s64 	%rd80, %rd16, %rd79;
	ld.global.u32 	%r1280, [%rd80];
$L__BB12_233:
	add.s32 	%r295, %r1, 768;
	setp.ge.s32 	%p108, %r295, %r286;
	@%p108 bra 	$L__BB12_235;
	setp.lt.s32 	%p109, %r295, %r218;
	sub.s32 	%r551, %r295, %r218;
	cvt.s64.s32 	%rd81, %r551;
	cvt.u64.u32 	%rd82, %r295;
	selp.b64 	%rd83, %rd10, %rd17, %p109;
	selp.b64 	%rd84, %rd82, %rd81, %p109;
	add.s64 	%rd85, %rd84, %rd83;
	shl.b64 	%rd86, %rd85, 2;
	add.s64 	%rd87, %rd16, %rd86;
	ld.global.u32 	%r1279, [%rd87];
$L__BB12_235:
	or.b32  	%r298, %r1, 1024;
	setp.ge.s32 	%p110, %r298, %r286;
	@%p110 bra 	$L__BB12_237;
	setp.lt.s32 	%p111, %r298, %r218;
	sub.s32 	%r553, %r298, %r218;
	cvt.s64.s32 	%rd88, %r553;
	cvt.u64.u32 	%rd89, %r298;
	selp.b64 	%rd90, %rd10, %rd17, %p111;
	selp.b64 	%rd91, %rd89, %rd88, %p111;
	add.s64 	%rd92, %rd91, %rd90;
	shl.b64 	%rd93, %rd92, 2;
	add.s64 	%rd94, %rd16, %rd93;
	ld.global.u32 	%r1278, [%rd94];
$L__BB12_237:
	add.s32 	%r301, %r1, 1280;
	setp.ge.s32 	%p112, %r301, %r286;
	@%p112 bra 	$L__BB12_239;
	setp.lt.s32 	%p113, %r301, %r218;
	sub.s32 	%r555, %r301, %r218;
	cvt.s64.s32 	%rd95, %r555;
	cvt.u64.u32 	%rd96, %r301;
	selp.b64 	%rd97, %rd10, %rd17, %p113;
	selp.b64 	%rd98, %rd96, %rd95, %p113;
	add.s64 	%rd99, %rd98, %rd97;
	shl.b64 	%rd100, %rd99, 2;
	add.s64 	%rd101, %rd16, %rd100;
	ld.global.u32 	%r1277, [%rd101];
$L__BB12_239:
	add.s32 	%r304, %r1, 1536;
	setp.ge.s32 	%p114, %r304, %r286;
	@%p114 bra 	$L__BB12_241;
	setp.lt.s32 	%p115, %r304, %r218;
	sub.s32 	%r557, %r304, %r218;
	cvt.s64.s32 	%rd102, %r557;
	cvt.u64.u32 	%rd103, %r304;
	selp.b64 	%rd104, %rd10, %rd17, %p115;
	selp.b64 	%rd105, %rd103, %rd102, %p115;
	add.s64 	%rd106, %rd105, %rd104;
	shl.b64 	%rd107, %rd106, 2;
	add.s64 	%rd108, %rd16, %rd107;
	ld.global.u32 	%r1276, [%rd108];
$L__BB12_241:
	add.s32 	%r307, %r1, 1792;
	setp.ge.s32 	%p116, %r307, %r286;
	@%p116 bra 	$L__BB12_243;
	ld.param.u64 	%rd518, [_ZN3cub18CUB_300001_SM_10006detail10merge_sort26DeviceMergeSortMergeKernelINS2_10policy_hubIN6thrust24THRUST_300001_SM_1000_NS6detail15normal_iteratorINS6_10device_ptrIiEEEEE9Policy600ESB_PNS0_8NullTypeESB_SF_m18CompareIndicesByMtiSE_EEvbT2_T3_T4_PT6_PT7_T5_PSJ_SJ_NS1_7vsmem_tE_param_4];
	setp.lt.s32 	%p117, %r307, %r218;
	sub.s32 	%r559, %r307, %r218;
	cvt.s64.s32 	%rd109, %r559;
	cvt.u64.u32 	%rd110, %r307;
	selp.b64 	%rd111, %rd10, %rd17, %p117;
	selp.b64 	%rd112, %rd110, %rd109, %p117;
	add.s64 	%rd113, %rd112, %rd111;
	cvta.to.global.u64 	%rd114, %rd518;
	shl.b64 	%rd115, %rd113, 2;
	add.s64 	%rd116, %rd114, %rd115;
	ld.global.u32 	%r1275, [%rd116];
$L__BB12_243:
	or.b32  	%r561, %r1, 2048;
	setp.ge.s32 	%p118, %r561, %r286;
	@%p118 bra 	$L__BB12_245;
	ld.param.u64 	%rd519, [_ZN3cub18CUB_300001_SM_10006detail10merge_sort26DeviceMergeSortMergeKernelINS2_10policy_hubIN6thrust24THRUST_300001_SM_1000_NS6detail15normal_iteratorINS6_10device_ptrIiEEEEE9Policy600ESB_PNS0_8NullTypeESB_SF_m18CompareIndicesByMtiSE_EEvbT2_T3_T4_PT6_PT7_T5_PSJ_SJ_NS1_7vsmem_tE_param_4];
	setp.lt.s32 	%p119, %r561, %r218;
	sub.s32 	%r563, %r561, %r218;
	cvt.s64.s32 	%rd117, %r563;
	cvt.u64.u32 	%rd118, %r561;
	selp.b64 	%rd119, %rd10, %rd17, %p119;
	selp.b64 	%rd120, %rd118, %rd117, %p119;
	add.s64 	%rd121, %rd120, %rd119;
	cvta.to.global.u64 	%rd122, %rd519;
	shl.b64 	%rd123, %rd121, 2;
	add.s64 	%rd124, %rd122, %rd123;
	ld.global.u32 	%r1274, [%rd124];
$L__BB12_245:
	add.s32 	%r565, %r1, 2304;
	setp.ge.s32 	%p120, %r565, %r286;
	@%p120 bra 	$L__BB12_247;
	ld.param.u64 	%rd520, [_ZN3cub18CUB_300001_SM_10006detail10merge_sort26DeviceMergeSortMergeKernelINS2_10policy_hubIN6thrust24THRUST_300001_SM_1000_NS6detail15normal_iteratorINS6_10device_ptrIiEEEEE9Policy600ESB_PNS0_8NullTypeESB_SF_m18CompareIndicesByMtiSE_EEvbT2_T3_T4_PT6_PT7_T5_PSJ_SJ_NS1_7vsmem_tE_param_4];
	setp.lt.s32 	%p121, %r565, %r218;
	sub.s32 	%r567, %r565, %r218;
	cvt.s64.s32 	%rd125, %r567;
	cvt.u64.u32 	%rd126, %r565;
	selp.b64 	%rd127, %rd10, %rd17, %p121;
	selp.b64 	%rd128, %rd126, %rd125, %p121;
	add.s64 	%rd129, %rd128, %rd127;
	cvta.to.global.u64 	%rd130, %rd520;
	shl.b64 	%rd131, %rd129, 2;
	add.s64 	%rd132, %rd130, %rd131;
	ld.global.u32 	%r1273, [%rd132];
$L__BB12_247:
	add.s32 	%r569, %r1, 2560;
	setp.ge.s32 	%p122, %r569, %r286;
	@%p122 bra 	$L__BB12_249;
	ld.param.u64 	%rd521, [_ZN3cub18CUB_300001_SM_10006detail10merge_sort26DeviceMergeSortMergeKernelINS2_10policy_hubIN6thrust24THRUST_300001_SM_1000_NS6detail15normal_iteratorINS6_10device_ptrIiEEEEE9Policy600ESB_PNS0_8NullTypeESB_SF_m18CompareIndicesByMtiSE_EEvbT2_T3_T4_PT6_PT7_T5_PSJ_SJ_NS1_7vsmem_tE_param_4];
	add.s32 	%r570, %r1, 2560;
	setp.lt.s32 	%p123, %r570, %r218;
	sub.s32 	%r571, %r570, %r218;
	cvt.s64.s32 	%rd133, %r571;
	cvt.u64.u32 	%rd134, %r570;
	selp.b64 	%rd135, %rd10, %rd17, %p123;
	selp.b64 	%rd136, %rd134, %rd133, %p123;
	add.s64 	%rd137, %rd136, %rd135;
	cvta.to.global.u64 	%rd138, %rd521;
	shl.b64 	%rd139, %rd137, 2;
	add.s64 	%rd140, %rd138, %rd139;
	ld.global.u32 	%r1272, [%rd140];
$L__BB12_249:
	add.s32 	%r573, %r1, 2816;
	setp.ge.s32 	%p124, %r573, %r286;
	@%p124 bra 	$L__BB12_251;
	ld.param.u64 	%rd522, [_ZN3cub18CUB_300001_SM_10006detail10merge_sort26DeviceMergeSortMergeKernelINS2_10policy_hubIN6thrust24THRUST_300001_SM_1000_NS6detail15normal_iteratorINS6_10device_ptrIiEEEEE9Policy600ESB_PNS0_8NullTypeESB_SF_m18CompareIndicesByMtiSE_EEvbT2_T3_T4_PT6_PT7_T5_PSJ_SJ_NS1_7vsmem_tE_param_4];
	add.s32 	%r576, %r1, 2816;
	setp.lt.s32 	%p125, %r576, %r218;
	sub.s32 	%r577, %r576, %r218;
	cvt.s64.s32 	%rd141, %r577;
	cvt.u64.u32 	%rd142, %r576;
	selp.b64 	%rd143, %rd10, %rd17, %p125;
	selp.b64 	%rd144, %rd142, %rd141, %p125;
	add.s64 	%rd145, %rd144, %rd143;
	cvta.to.global.u64 	%rd146, %rd522;
	shl.b64 	%rd147, %rd145, 2;
	add.s64 	%rd148, %rd146, %rd147;
	ld.global.u32 	%r1271, [%rd148];
$L__BB12_251:
	or.b32  	%r580, %r1, 3072;
	add.s32 	%r581, %r219, %r218;
	setp.ge.s32 	%p126, %r580, %r581;
	@%p126 bra 	$L__BB12_253;
	ld.param.u64 	%rd523, [_ZN3cub18CUB_300001_SM_10006detail10merge_sort26DeviceMergeSortMergeKernelINS2_10policy_hubIN6thrust24THRUST_300001_SM_1000_NS6detail15normal_iteratorINS6_10device_ptrIiEEEEE9Policy600ESB_PNS0_8NullTypeESB_SF_m18CompareIndicesByMtiSE_EEvbT2_T3_T4_PT6_PT7_T5_PSJ_SJ_NS1_7vsmem_tE_param_4];
	mov.u32 	%r582, %tid.x;
	or.b32  	%r583, %r582, 3072;
	setp.lt.s32 	%p127, %r583, %r218;
	sub.s32 	%r584, %r583, %r218;
	cvt.s64.s32 	%rd149, %r584;
	cvt.u64.u32 	%rd150, %r583;
	selp.b64 	%rd151, %rd10, %rd17, %p127;
	selp.b64 	%rd152, %rd150, %rd149, %p127;
	add.s64 	%rd153, %rd152, %rd151;
	cvta.to.global.u64 	%rd154, %rd523;
	shl.b64 	%rd155, %rd153, 2;
	add.s64 	%rd156, %rd154, %rd155;
	ld.global.u32 	%r1270, [%rd156];
$L__BB12_253:
	mov.u32 	%r586, %tid.x;
	add.s32 	%r587, %r586, 3328;
	add.s32 	%r588, %r219, %r218;
	setp.ge.s32 	%p128, %r587, %r588;
	@%p128 bra 	$L__BB12_255;
	ld.param.u64 	%rd524, [_ZN3cub18CUB_300001_SM_10006detail10merge_sort26DeviceMergeSortMergeKernelINS2_10policy_hubIN6thrust24THRUST_300001_SM_1000_NS6detail15normal_iteratorINS6_10device_ptrIiEEEEE9Policy600ESB_PNS0_8NullTypeESB_SF_m18CompareIndicesByMtiSE_EEvbT2_T3_T4_PT6_PT7_T5_PSJ_SJ_NS1_7vsmem_tE_param_4];
	mov.u32 	%r589, %tid.x;
	add.s32 	%r590, %r589, 3328;
	setp.lt.s32 	%p129, %r590, %r218;
	sub.s32 	%r591, %r590, %r218;
	cvt.s64.s32 	%rd157, %r591;
	cvt.u64.u32 	%rd158, %r590;
	selp.b64 	%rd159, %rd10, %rd17, %p129;
	selp.b64 	%rd160, %rd158, %rd157, %p129;
	add.s64 	%rd161, %rd160, %rd159;
	cvta.to.global.u64 	%rd162, %rd524;
	shl.b64 	%rd163, %rd161, 2;
	add.s64 	%rd164, %rd162, %rd163;
	ld.global.u32 	%r1269, [%rd164];
$L__BB12_255:
	mov.u32 	%r593, %tid.x;
	add.s32 	%r594, %r593, 3584;
	add.s32 	%r595, %r219, %r218;
	setp.ge.s32 	%p130, %r594, %r595;
	@%p130 bra 	$L__BB12_257;
	ld.param.u64 	%rd525, [_ZN3cub18CUB_300001_SM_10006detail10merge_sort26DeviceMergeSortMergeKernelINS2_10policy_hubIN6thrust24THRUST_300001_SM_1000_NS6detail15normal_iteratorINS6_10device_ptrIiEEEEE9Policy600ESB_PNS0_8NullTypeESB_SF_m18CompareIndicesByMtiSE_EEvbT2_T3_T4_PT6_PT7_T5_PSJ_SJ_NS1_7vsmem_tE_param_4];
	mov.u32 	%r596, %tid.x;
	add.s32 	%r597, %r596, 3584;
	setp.lt.s32 	%p131, %r597, %r218;
	sub.s32 	%r598, %r597, %r218;
	cvt.s64.s32 	%rd165, %r598;
	cvt.u64.u32 	%rd166, %r597;
	selp.b64 	%rd167, %rd10, %rd17, %p131;
	selp.b64 	%rd168, %rd166, %rd165, %p131;
	add.s64 	%rd169, %rd168, %rd167;
	cvta.to.global.u64 	%rd170, %rd525;
	shl.b64 	%rd171, %rd169, 2;
	add.s64 	%rd172, %rd170, %rd171;
	ld.global.u32 	%r1268, [%rd172];
$L__BB12_257:
	mov.u32 	%r600, %tid.x;
	add.s32 	%r601, %r600, 3840;
	add.s32 	%r602, %r219, %r218;
	setp.ge.s32 	%p132, %r601, %r602;
	@%p132 bra 	$L__BB12_259;
	ld.param.u64 	%rd526, [_ZN3cub18CUB_300001_SM_10006detail10merge_sort26DeviceMergeSortMergeKernelINS2_10policy_hubIN6thrust24THRUST_300001_SM_1000_NS6detail15normal_iteratorINS6_10device_ptrIiEEEEE9Policy600ESB_PNS0_8NullTypeESB_SF_m18CompareIndicesByMtiSE_EEvbT2_T3_T4_PT6_PT7_T5_PSJ_SJ_NS1_7vsmem_tE_param_4];
	mov.u32 	%r603, %tid.x;
	add.s32 	%r604, %r603, 3840;
	setp.lt.s32 	%p133, %r604, %r218;
	sub.s32 	%r605, %r604, %r218;
	cvt.s64.s32 	%rd173, %r605;
	cvt.u64.u32 	%rd174, %r604;
	selp.b64 	%rd175, %rd10, %rd17, %p133;
	selp.b64 	%rd176, %rd174, %rd173, %p133;
	add.s64 	%rd177, %rd176, %rd175;
	cvta.to.global.u64 	%rd178, %rd526;
	shl.b64 	%rd179, %rd177, 2;
	add.s64 	%rd180, %rd178, %rd179;
	ld.global.u32 	%r1267, [%rd180];
$L__BB12_259:
	mov.u32 	%r607, %tid.x;
	or.b32  	%r608, %r607, 4096;
	add.s32 	%r609, %r219, %r218;
	setp.ge.s32 	%p134, %r608, %r609;
	@%p134 bra 	$L__BB12_261;
	ld.param.u64 	%rd527, [_ZN3cub18CUB_300001_SM_10006detail10merge_sort26DeviceMergeSortMergeKernelINS2_10policy_hubIN6thrust24THRUST_300001_SM_1000_NS6detail15normal_iteratorINS6_10device_ptrIiEEEEE9Policy600ESB_PNS0_8NullTypeESB_SF_m18CompareIndicesByMtiSE_EEvbT2_T3_T4_PT6_PT7_T5_PSJ_SJ_NS1_7vsmem_tE_param_4];
	mov.u32 	%r610, %tid.x;
	or.b32  	%r611, %r610, 4096;
	setp.lt.s32 	%p135, %r611, %r218;
	sub.s32 	%r612, %r611, %r218;
	cvt.s64.s32 	%rd181, %r612;
	cvt.u64.u32 	%rd182, %r611;
	selp.b64 	%rd183, %rd10, %rd17, %p135;
	selp.b64 	%rd184, %rd182, %rd181, %p135;
	add.s64 	%rd185, %rd184, %rd183;
	cvta.to.global.u64 	%rd186, %rd527;
	shl.b64 	%rd187, %rd185, 2;
	add.s64 	%rd188, %rd186, %rd187;
	ld.global.u32 	%r1266, [%rd188];
$L__BB12_261:
	mov.u32 	%r613, %tid.x;
	shl.b32 	%r614, %r613, 2;
	mov.u32 	%r615, _ZZN3cub18CUB_300001_SM_10006detail10merge_sort26DeviceMergeSortMergeKernelINS2_10policy_hubIN6thrust24THRUST_300001_SM_1000_NS6detail15normal_iteratorINS6_10device_ptrIiEEEEE9Policy600ESB_PNS0_8NullTypeESB_SF_m18CompareIndicesByMtiSE_EEvbT2_T3_T4_PT6_PT7_T5_PSJ_SJ_NS1_7vsmem_tEE19static_temp_storage;
	add.s32 	%r616, %r615, %r614;
	st.shared.u32 	[%r616], %r1282;
	st.shared.u32 	[%r616+1024], %r1281;
	st.shared.u32 	[%r616+2048], %r1280;
	st.shared.u32 	[%r616+3072], %r1279;
	st.shared.u32 	[%r616+4096], %r1278;
	st.shared.u32 	[%r616+5120], %r1277;
	st.shared.u32 	[%r616+6144], %r1276;
	st.shared.u32 	[%r616+7168], %r1275;
	st.shared.u32 	[%r616+8192], %r1274;
	st.shared.u32 	[%r616+9216], %r1273;
	st.shared.u32 	[%r616+10240], %r1272;
	st.shared.u32 	[%r616+11264], %r1271;
	st.shared.u32 	[%r616+12288], %r1270;
	st.shared.u32 	[%r616+13312], %r1269;
	st.shared.u32 	[%r616+14336], %r1268;
	st.shared.u32 	[%r616+15360], %r1267;
	st.shared.u32 	[%r616+16384], %r1266;
	bar.sync 	0;
	// begin inline asm
	griddepcontrol.launch_dependents;
	// end inline asm
	add.s32 	%r344, %r219, %r218;
	mul.lo.s32 	%r617, %r613, 17;
	min.s32 	%r345, %r617, %r344;
	shl.b32 	%r618, %r218, 2;
	add.s32 	%r346, %r615, %r618;
	setp.lt.s32 	%p136, %r345, %r219;
	sub.s32 	%r619, %r345, %r219;
	selp.b32 	%r1285, 0, %r619, %p136;
	min.s32 	%r1283, %r345, %r218;
	setp.ge.s32 	%p137, %r1285, %r1283;
	@%p137 bra 	$L__BB12_263;
$L__BB12_262:
	sub.s32 	%r620, %r1283, %r1285;
	shr.u32 	%r621, %r620, 31;
	add.s32 	%r622, %r620, %r621;
	shr.s32 	%r623, %r622, 1;
	add.s32 	%r624, %r623, %r1285;
	shl.b32 	%r625, %r624, 2;
	add.s32 	%r627, %r615, %r625;
	ld.shared.u32 	%r628, [%r627];
	not.b32 	%r629, %r624;
	add.s32 	%r630, %r345, %r629;
	shl.b32 	%r631, %r630, 2;
	add.s32 	%r632, %r346, %r631;
	ld.shared.u32 	%r633, [%r632];
	mul.wide.s32 	%rd189, %r633, 16;
	add.s64 	%rd190, %rd2, %rd189;
	ld.global.u32 	%r634, [%rd190];
	mul.wide.s32 	%rd191, %r628, 16;
	add.s64 	%rd192, %rd2, %rd191;
	ld.global.u32 	%r635, [%rd192];
	setp.lt.s32 	%p138, %r634, %r635;
	add.s32 	%r636, %r624, 1;
	selp.b32 	%r1285, %r1285, %r636, %p138;
	selp.b32 	%r1283, %r624, %r1283, %p138;
	setp.lt.s32 	%p139, %r1285, %r1283;
	@%p139 bra 	$L__BB12_262;
$L__BB12_263:
	sub.s32 	%r637, %r345, %r1285;
	add.s32 	%r354, %r637, %r218;
	shl.b32 	%r638, %r637, 2;
	add.s32 	%r355, %r346, %r638;
	ld.shared.u32 	%r1287, [%r355];
	shl.b32 	%r639, %r1285, 2;
	add.s32 	%r357, %r615, %r639;
	ld.shared.u32 	%r1288, [%r357];
	setp.ge.s32 	%p141, %r354, %r344;
	mov.pred 	%p400, 0;
	@%p141 bra 	$L__BB12_266;
	setp.ge.s32 	%p143, %r1285, %r218;
	mov.pred 	%p400, -1;
	@%p143 bra 	$L__BB12_266;
	mul.wide.s32 	%rd193, %r1287, 16;
	add.s64 	%rd194, %rd2, %rd193;
	ld.global.u32 	%r641, [%rd194];
	mul.wide.s32 	%rd195, %r1288, 16;
	add.s64 	%rd196, %rd2, %rd195;
	ld.global.u32 	%r642, [%rd196];
	setp.lt.s32 	%p400, %r641, %r642;
$L__BB12_266:
	selp.b32 	%r359, %r1287, %r1288, %p400;
	selp.u32 	%r643, 1, 0, %p400;
	add.s32 	%r360, %r354, %r643;
	not.pred 	%p144, %p400;
	selp.u32 	%r644, 1, 0, %p144;
	add.s32 	%r361, %r1285, %r644;
	@%p144 bra 	$L__BB12_268;
	ld.shared.u32 	%r1287, [%r355+4];
	bra.uni 	$L__BB12_269;
$L__BB12_268:
	ld.shared.u32 	%r1288, [%r357+4];
$L__BB12_269:
	setp.ge.s32 	%p146, %r360, %r344;
	mov.pred 	%p401, 0;
	@%p146 bra 	$L__BB12_272;
	setp.ge.s32 	%p148, %r361, %r218;
	mov.pred 	%p401, -1;
	@%p148 bra 	$L__BB12_272;
	mul.wide.s32 	%rd197, %r1287, 16;
	add.s64 	%rd198, %rd2, %rd197;
	ld.global.u32 	%r645, [%rd198];
	mul.wide.s32 	%rd199, %r1288, 16;
	add.s64 	%rd200, %rd2, %rd199;
	ld.global.u32 	%r646, [%rd200];
	setp.lt.s32 	%p401, %r645, %r646;
$L__BB12_272:
	selp.b32 	%r366, %r1287, %r1288, %p401;
	selp.u32 	%r647, 1, 0, %p401;
	add.s32 	%r367, %r360, %r647;
	not.pred 	%p149, %p401;
	selp.u32 	%r648, 1, 0, %p149;
	add.s32 	%r368, %r361, %r648;
	@%p401 bra 	$L__BB12_274;
	shl.b32 	%r649, %r368, 2;
	add.s32 	%r651, %r615, %r649;
	ld.shared.u32 	%r1288, [%r651];
	bra.uni 	$L__BB12_275;
$L__BB12_274:
	shl.b32 	%r652, %r367, 2;
	add.s32 	%r654, %r615, %r652;
	ld.shared.u32 	%r1287, [%r654];
$L__BB12_275:
	setp.ge.s32 	%p151, %r367, %r344;
	mov.pred 	%p402, 0;
	@%p151 bra 	$L__BB12_278;
	setp.ge.s32 	%p153, %r368, %r218;
	mov.pred 	%p402, -1;
	@%p153 bra 	$L__BB12_278;
	mul.wide.s32 	%rd201, %r1287, 16;
	add.s64 	%rd202, %rd2, %rd201;
	ld.global.u32 	%r655, [%rd202];
	mul.wide.s32 	%rd203, %r1288, 16;
	add.s64 	%rd204, %rd2, %rd203;
	ld.global.u32 	%r656, [%rd204];
	setp.lt.s32 	%p402, %r655, %r656;
$L__BB12_278:
	selp.b32 	%r373, %r1287, %r1288, %p402;
	selp.u32 	%r657, 1, 0, %p402;
	add.s32 	%r374, %r367, %r657;
	not.pred 	%p154, %p402;
	selp.u32 	%r658, 1, 0, %p154;
	add.s32 	%r375, %r368, %r658;
	@%p402 bra 	$L__BB12_280;
	shl.b32 	%r659, %r375, 2;
	add.s32 	%r661, %r615, %r659;
	ld.shared.u32 	%r1288, [%r661];
	bra.uni 	$L__BB12_281;
$L__BB12_280:
	shl.b32 	%r662, %r374, 2;
	add.s32 	%r664, %r615, %r662;
	ld.shared.u32 	%r1287, [%r664];
$L__BB12_281:
	setp.ge.s32 	%p156, %r374, %r344;
	mov.pred 	%p403, 0;
	@%p156 bra 	$L__BB12_284;
	setp.ge.s32 	%p158, %r375, %r218;
	mov.pred 	%p403, -1;
	@%p158 bra 	$L__BB12_284;
	mul.wide.s32 	%rd205, %r1287, 16;
	add.s64 	%rd206, %rd2, %rd205;
	ld.global.u32 	%r665, [%rd206];
	mul.wide.s32 	%rd207, %r1288, 16;
	add.s64 	%rd208, %rd2, %rd207;
	ld.global.u32 	%r666, [%rd208];
	setp.lt.s32 	%p403, %r665, %r666;
$L__BB12_284:
	selp.b32 	%r380, %r1287, %r1288, %p403;
	selp.u32 	%r667, 1, 0, %p403;
	add.s32 	%r381, %r374, %r667;
	not.pred 	%p159, %p403;
	selp.u32 	%r668, 1, 0, %p159;
	add.s32 	%r382, %r375, %r668;
	@%p403 bra 	$L__BB12_286;
	shl.b32 	%r669, %r382, 2;
	add.s32 	%r671, %r615, %r669;
	ld.shared.u32 	%r1288, [%r671];
	bra.uni 	$L__BB12_287;
$L__BB12_286:
	shl.b32 	%r672, %r381, 2;
	add.s32 	%r674, %r615, %r672;
	ld.shared.u32 	%r1287, [%r674];
$L__BB12_287:
	setp.ge.s32 	%p161, %r381, %r344;
	mov.pred 	%p404, 0;
	@%p161 bra 	$L__BB12_290;
	setp.ge.s32 	%p163, %r382, %r218;
	mov.pred 	%p404, -1;
	@%p163 bra 	$L__BB12_290;
	mul.wide.s32 	%rd209, %r1287, 16;
	add.s64 	%rd210, %rd2, %rd209;
	ld.global.u32 	%r675, [%rd210];
	mul.wide.s32 	%rd211, %r1288, 16;
	add.s64 	%rd212, %rd2, %rd211;
	ld.global.u32 	%r676, [%rd212];
	setp.lt.s32 	%p404, %r675, %r676;
$L__BB12_290:
	selp.b32 	%r387, %r1287, %r1288, %p404;
	selp.u32 	%r677, 1, 0, %p404;
	add.s32 	%r388, %r381, %r677;
	not.pred 	%p164, %p404;
	selp.u32 	%r678, 1, 0, %p164;
	add.s32 	%r389, %r382, %r678;
	@%p404 bra 	$L__BB12_292;
	shl.b32 	%r679, %r389, 2;
	add.s32 	%r681, %r615, %r679;
	ld.shared.u32 	%r1288, [%r681];
	bra.uni 	$L__BB12_293;
$L__BB12_292:
	shl.b32 	%r682, %r388, 2;
	add.s32 	%r684, %r615, %r682;
	ld.shared.u32 	%r1287, [%r684];
$L__BB12_293:
	setp.ge.s32 	%p166, %r388, %r344;
	mov.pred 	%p405, 0;
	@%p166 bra 	$L__BB12_296;
	setp.ge.s32 	%p168, %r389, %r218;
	mov.pred 	%p405, -1;
	@%p168 bra 	$L__BB12_296;
	mul.wide.s32 	%rd213, %r1287, 16;
	add.s64 	%rd214, %rd2, %rd213;
	ld.global.u32 	%r685, [%rd214];
	mul.wide.s32 	%rd215, %r1288, 16;
	add.s64 	%rd216, %rd2, %rd215;
	ld.global.u32 	%r686, [%rd216];
	setp.lt.s32 	%p405, %r685, %r686;
$L__BB12_296:
	selp.b32 	%r394, %r1287, %r1288, %p405;
	selp.u32 	%r687, 1, 0, %p405;
	add.s32 	%r395, %r388, %r687;
	not.pred 	%p169, %p405;
	selp.u32 	%r688, 1, 0, %p169;
	add.s32 	%r396, %r389, %r688;
	@%p405 bra 	$L__BB12_298;
	shl.b32 	%r689, %r396, 2;
	add.s32 	%r691, %r615, %r689;
	ld.shared.u32 	%r1288, [%r691];
	bra.uni 	$L__BB12_299;
$L__BB12_298:
	shl.b32 	%r692, %r395, 2;
	add.s32 	%r694, %r615, %r692;
	ld.shared.u32 	%r1287, [%r694];
$L__BB12_299:
	setp.ge.s32 	%p171, %r395, %r344;
	mov.pred 	%p406, 0;
	@%p171 bra 	$L__BB12_302;
	setp.ge.s32 	%p173, %r396, %r218;
	mov.pred 	%p406, -1;
	@%p173 bra 	$L__BB12_302;
	mul.wide.s32 	%rd217, %r1287, 16;
	add.s64 	%rd218, %rd2, %rd217;
	ld.global.u32 	%r695, [%rd218];
	mul.wide.s32 	%rd219, %r1288, 16;
	add.s64 	%rd220, %rd2, %rd219;
	ld.global.u32 	%r696, [%rd220];
	setp.lt.s32 	%p406, %r695, %r696;
$L__BB12_302:
	selp.b32 	%r401, %r1287, %r1288, %p406;
	selp.u32 	%r697, 1, 0, %p406;
	add.s32 	%r402, %r395, %r697;
	not.pred 	%p174, %p406;
	selp.u32 	%r698, 1, 0, %p174;
	add.s32 	%r403, %r396, %r698;
	@%p406 bra 	$L__BB12_304;
	shl.b32 	%r699, %r403, 2;
	add.s32 	%r701, %r615, %r699;
	ld.shared.u32 	%r1288, [%r701];
	bra.uni 	$L__BB12_305;
$L__BB12_304:
	shl.b32 	%r702, %r402, 2;
	add.s32 	%r704, %r615, %r702;
	ld.shared.u32 	%r1287, [%r704];
$L__BB12_305:
	setp.ge.s32 	%p176, %r402, %r344;
	mov.pred 	%p407, 0;
	@%p176 bra 	$L__BB12_308;
	setp.ge.s32 	%p178, %r403, %r218;
	mov.pred 	%p407, -1;
	@%p178 bra 	$L__BB12_308;
	mul.wide.s32 	%rd221, %r1287, 16;
	add.s64 	%rd222, %rd2, %rd221;
	ld.global.u32 	%r705, [%rd222];
	mul.wide.s32 	%rd223, %r1288, 16;
	add.s64 	%rd224, %rd2, %rd223;
	ld.global.u32 	%r706, [%rd224];
	setp.lt.s32 	%p407, %r705, %r706;
$L__BB12_308:
	selp.b32 	%r408, %r1287, %r1288, %p407;
	selp.u32 	%r707, 1, 0, %p407;
	add.s32 	%r409, %r402, %r707;
	not.pred 	%p179, %p407;
	selp.u32 	%r708, 1, 0, %p179;
	add.s32 	%r410, %r403, %r708;
	@%p407 bra 	$L__BB12_310;
	shl.b32 	%r709, %r410, 2;
	add.s32 	%r711, %r615, %r709;
	ld.shared.u32 	%r1288, [%r711];
	bra.uni 	$L__BB12_311;
$L__BB12_310:
	shl.b32 	%r712, %r409, 2;
	add.s32 	%r714, %r615, %r712;
	ld.shared.u32 	%r1287, [%r714];
$L__BB12_311:
	setp.ge.s32 	%p181, %r409, %r344;
	mov.pred 	%p408, 0;
	@%p181 bra 	$L__BB12_314;
	setp.ge.s32 	%p183, %r410, %r218;
	mov.pred 	%p408, -1;
	@%p183 bra 	$L__BB12_314;
	mul.wide.s32 	%rd225, %r1287, 16;
	add.s64 	%rd226, %rd2, %rd225;
	ld.global.u32 	%r715, [%rd226];
	mul.wide.s32 	%rd227, %r1288, 16;
	add.s64 	%rd228, %rd2, %rd227;
	ld.global.u32 	%r716, [%rd228];
	setp.lt.s32 	%p408, %r715, %r716;
$L__BB12_314:
	selp.b32 	%r415, %r1287, %r1288, %p408;
	selp.u32 	%r717, 1, 0, %p408;
	add.s32 	%r416, %r409, %r717;
	not.pred 	%p184, %p408;
	selp.u32 	%r718, 1, 0, %p184;
	add.s32 	%r417, %r410, %r718;
	@%p408 bra 	$L__BB12_316;
	shl.b32 	%r719, %r417, 2;
	add.s32 	%r721, %r615, %r719;
	ld.shared.u32 	%r1288, [%r721];
	bra.uni 	$L__BB12_317;
$L__BB12_316:
	shl.b32 	%r722, %r416, 2;
	add.s32 	%r724, %r615, %r722;
	ld.shared.u32 	%r1287, [%r724];
$L__BB12_317:
	setp.ge.s32 	%p186, %r416, %r344;
	mov.pred 	%p409, 0;
	@%p186 bra 	$L__BB12_320;
	setp.ge.s32 	%p188, %r417, %r218;
	mov.pred 	%p409, -1;
	@%p188 bra 	$L__BB12_320;
	mul.wide.s32 	%rd229, %r1287, 16;
	add.s64 	%rd230, %rd2, %rd229;
	ld.global.u32 	%r725, [%rd230];
	mul.wide.s32 	%rd231, %r1288, 16;
	add.s64 	%rd232, %rd2, %rd231;
	ld.global.u32 	%r726, [%rd232];
	setp.lt.s32 	%p409, %r725, %r726;
$L__BB12_320:
	selp.b32 	%r422, %r1287, %r1288, %p409;
	selp.u32 	%r727, 1, 0, %p409;
	add.s32 	%r423, %r416, %r727;
	not.pred 	%p189, %p409;
	selp.u32 	%r728, 1, 0, %p189;
	add.s32 	%r424, %r417, %r728;
	@%p409 bra 	$L__BB12_322;
	shl.b32 	%r729, %r424, 2;
	add.s32 	%r731, %r615, %r729;
	ld.shared.u32 	%r1288, [%r731];
	bra.uni 	$L__BB12_323;
$L__BB12_322:
	shl.b32 	%r732, %r423, 2;
	add.s32 	%r734, %r615, %r732;
	ld.shared.u32 	%r1287, [%r734];
$L__BB12_323:
	setp.ge.s32 	%p191, %r423, %r344;
	mov.pred 	%p410, 0;
	@%p191 bra 	$L__BB12_326;
	setp.ge.s32 	%p193, %r424, %r218;
	mov.pred 	%p410, -1;
	@%p193 bra 	$L__BB12_326;
	mul.wide.s32 	%rd233, %r1287, 16;
	add.s64 	%rd234, %rd2, %rd233;
	ld.global.u32 	%r735, [%rd234];
	mul.wide.s32 	%rd235, %r1288, 16;
	add.s64 	%rd236, %rd2, %rd235;
	ld.global.u32 	%r736, [%rd236];
	setp.lt.s32 	%p410, %r735, %r736;
$L__BB12_326:
	selp.b32 	%r429, %r1287, %r1288, %p410;
	selp.u32 	%r737, 1, 0, %p410;
	add.s32 	%r430, %r423, %r737;
	not.pred 	%p194, %p410;
	selp.u32 	%r738, 1, 0, %p194;
	add.s32 	%r431, %r424, %r738;
	@%p410 bra 	$L__BB12_328;
	shl.b32 	%r739, %r431, 2;
	add.s32 	%r741, %r615, %r739;
	ld.shared.u32 	%r1288, [%r741];
	bra.uni 	$L__BB12_329;
$L__BB12_328:
	shl.b32 	%r742, %r430, 2;
	add.s32 	%r744, %r615, %r742;
	ld.shared.u32 	%r1287, [%r744];
$L__BB12_329:
	setp.ge.s32 	%p196, %r430, %r344;
	mov.pred 	%p411, 0;
	@%p196 bra 	$L__BB12_332;
	setp.ge.s32 	%p198, %r431, %r218;
	mov.pred 	%p411, -1;
	@%p198 bra 	$L__BB12_332;
	mul.wide.s32 	%rd237, %r1287, 16;
	add.s64 	%rd238, %rd2, %rd237;
	ld.global.u32 	%r745, [%rd238];
	mul.wide.s32 	%rd239, %r1288, 16;
	add.s64 	%rd240, %rd2, %rd239;
	ld.global.u32 	%r746, [%rd240];
	setp.lt.s32 	%p411, %r745, %r746;
$L__BB12_332:
	selp.b32 	%r436, %r1287, %r1288, %p411;
	selp.u32 	%r747, 1, 0, %p411;
	add.s32 	%r437, %r430, %r747;
	not.pred 	%p199, %p411;
	selp.u32 	%r748, 1, 0, %p199;
	add.s32 	%r438, %r431, %r748;
	@%p411 bra 	$L__BB12_334;
	shl.b32 	%r749, %r438, 2;
	add.s32 	%r751, %r615, %r749;
	ld.shared.u32 	%r1288, [%r751];
	bra.uni 	$L__BB12_335;
$L__BB12_334:
	shl.b32 	%r752, %r437, 2;
	add.s32 	%r754, %r615, %r752;
	ld.shared.u32 	%r1287, [%r754];
$L__BB12_335:
	setp.ge.s32 	%p201, %r437, %r344;
	mov.pred 	%p412, 0;
	@%p201 bra 	$L__BB12_338;
	setp.ge.s32 	%p203, %r438, %r218;
	mov.pred 	%p412, -1;
	@%p203 bra 	$L__BB12_338;
	mul.wide.s32 	%rd241, %r1287, 16;
	add.s64 	%rd242, %rd2, %rd241;
	ld.global.u32 	%r755, [%rd242];
	mul.wide.s32 	%rd243, %r1288, 16;
	add.s64 	%rd244, %rd2, %rd243;
	ld.global.u32 	%r756, [%rd244];
	setp.lt.s32 	%p412, %r755, %r756;
$L__BB12_338:
	selp.b32 	%r443, %r1287, %r1288, %p412;
	selp.u32 	%r757, 1, 0, %p412;
	add.s32 	%r444, %r437, %r757;
	not.pred 	%p204, %p412;
	selp.u32 	%r758, 1, 0, %p204;
	add.s32 	%r445, %r438, %r758;
	@%p412 bra 	$L__BB12_340;
	shl.b32 	%r759, %r445, 2;
	add.s32 	%r761, %r615, %r759;
	ld.shared.u32 	%r1288, [%r761];
	bra.uni 	$L__BB12_341;
$L__BB12_340:
	shl.b32 	%r762, %r444, 2;
	add.s32 	%r764, %r615, %r762;
	ld.shared.u32 	%r1287, [%r764];
$L__BB12_341:
	setp.ge.s32 	%p206, %r444, %r344;
	mov.pred 	%p413, 0;
	@%p206 bra 	$L__BB12_344;
	setp.ge.s32 	%p208, %r445, %r218;
	mov.pred 	%p413, -1;
	@%p208 bra 	$L__BB12_344;
	mul.wide.s32 	%rd245, %r1287, 16;
	add.s64 	%rd246, %rd2, %rd245;
	ld.global.u32 	%r765, [%rd246];
	mul.wide.s32 	%rd247, %r1288, 16;
	add.s64 	%rd248, %rd2, %rd247;
	ld.global.u32 	%r766, [%rd248];
	setp.lt.s32 	%p413, %r765, %r766;
$L__BB12_344:
	selp.b32 	%r450, %r1287, %r1288, %p413;
	selp.u32 	%r767, 1, 0, %p413;
	add.s32 	%r451, %r444, %r767;
	not.pred 	%p209, %p413;
	selp.u32 	%r768, 1, 0, %p209;
	add.s32 	%r452, %r445, %r768;
	@%p413 bra 	$L__BB12_346;
	shl.b32 	%r769, %r452, 2;
	add.s32 	%r771, %r615, %r769;
	ld.shared.u32 	%r1288, [%r771];
	bra.uni 	$L__BB12_347;
$L__BB12_346:
	shl.b32 	%r772, %r451, 2;
	add.s32 	%r774, %r615, %r772;
	ld.shared.u32 	%r1287, [%r774];
$L__BB12_347:
	setp.ge.s32 	%p211, %r451, %r344;
	mov.pred 	%p414, 0;
	@%p211 bra 	$L__BB12_350;
	setp.ge.s32 	%p213, %r452, %r218;
	mov.pred 	%p414, -1;
	@%p213 bra 	$L__BB12_350;
	mul.wide.s32 	%rd249, %r1287, 16;
	add.s64 	%rd250, %rd2, %rd249;
	ld.global.u32 	%r775, [%rd250];
	mul.wide.s32 	%rd251, %r1288, 16;
	add.s64 	%rd252, %rd2, %rd251;
	ld.global.u32 	%r776, [%rd252];
	setp.lt.s32 	%p414, %r775, %r776;
$L__BB12_350:
	selp.b32 	%r457, %r1287, %r1288, %p414;
	selp.u32 	%r777, 1, 0, %p414;
	add.s32 	%r458, %r451, %r777;
	not.pred 	%p214, %p414;
	selp.u32 	%r778, 1, 0, %p214;
	add.s32 	%r459, %r452, %r778;
	@%p414 bra 	$L__BB12_352;
	shl.b32 	%r779, %r459, 2;
	add.s32 	%r781, %r615, %r779;
	ld.shared.u32 	%r1288, [%r781];
	bra.uni 	$L__BB12_353;
$L__BB12_352:
	shl.b32 	%r782, %r458, 2;
	add.s32 	%r784, %r615, %r782;
	ld.shared.u32 	%r1287, [%r784];
$L__BB12_353:
	setp.ge.s32 	%p216, %r458, %r344;
	mov.pred 	%p415, 0;
	@%p216 bra 	$L__BB12_356;
	setp.ge.s32 	%p218, %r459, %r218;
	mov.pred 	%p415, -1;
	@%p218 bra 	$L__BB12_356;
	mul.wide.s32 	%rd253, %r1287, 16;
	add.s64 	%rd254, %rd2, %rd253;
	ld.global.u32 	%r785, [%rd254];
	mul.wide.s32 	%rd255, %r1288, 16;
	add.s64 	%rd256, %rd2, %rd255;
	ld.global.u32 	%r786, [%rd256];
	setp.lt.s32 	%p415, %r785, %r786;
$L__BB12_356:
	selp.b32 	%r464, %r1287, %r1288, %p415;
	selp.u32 	%r787, 1, 0, %p415;
	add.s32 	%r465, %r458, %r787;
	not.pred 	%p219, %p415;
	selp.u32 	%r788, 1, 0, %p219;
	add.s32 	%r466, %r459, %r788;
	@%p415 bra 	$L__BB12_358;
	shl.b32 	%r789, %r466, 2;
	add.s32 	%r791, %r615, %r789;
	ld.shared.u32 	%r1288, [%r791];
	bra.uni 	$L__BB12_359;
$L__BB12_358:
	shl.b32 	%r792, %r465, 2;
	add.s32 	%r794, %r615, %r792;
	ld.shared.u32 	%r1287, [%r794];
$L__BB12_359:
	setp.ge.s32 	%p220, %r465, %r344;
	mov.u32 	%r1318, %r1288;
	@%p220 bra 	$L__BB12_362;
	setp.ge.s32 	%p221, %r466, %r218;
	mov.u32 	%r1318, %r1287;
	@%p221 bra 	$L__BB12_362;
	mul.wide.s32 	%rd257, %r1287, 16;
	add.s64 	%rd258, %rd2, %rd257;
	ld.global.u32 	%r795, [%rd258];
	mul.wide.s32 	%rd259, %r1288, 16;
	add.s64 	%rd260, %rd2, %rd259;
	ld.global.u32 	%r796, [%rd260];
	setp.lt.s32 	%p222, %r795, %r796;
	selp.b32 	%r1318, %r1287, %r1288, %p222;
$L__BB12_362:
	ld.param.s8 	%rs3, [_ZN3cub18CUB_300001_SM_10006detail10merge_sort26DeviceMergeSortMergeKernelINS2_10policy_hubIN6thrust24THRUST_300001_SM_1000_NS6detail15normal_iteratorINS6_10device_ptrIiEEEEE9Policy600ESB_PNS0_8NullTypeESB_SF_m18CompareIndicesByMtiSE_EEvbT2_T3_T4_PT6_PT7_T5_PSJ_SJ_NS1_7vsmem_tE_param_0];
	setp.eq.s16 	%p223, %rs3, 0;
	bar.sync 	0;
	@%p223 bra 	$L__BB12_399;
	// begin inline asm
	mov.u32 %r797, %laneid;
	// end inline asm
	shr.u32 	%r798, %r613, 5;
	mul.lo.s32 	%r799, %r798, 544;
	mad.lo.s32 	%r800, %r797, 17, %r799;
	shl.b32 	%r801, %r800, 2;
	add.s32 	%r803, %r615, %r801;
	st.shared.u32 	[%r803], %r359;
	st.shared.u32 	[%r803+4], %r366;
	st.shared.u32 	[%r803+8], %r373;
	st.shared.u32 	[%r803+12], %r380;
	st.shared.u32 	[%r803+16], %r387;
	st.shared.u32 	[%r803+20], %r394;
	st.shared.u32 	[%r803+24], %r401;
	st.shared.u32 	[%r803+28], %r408;
	st.shared.u32 	[%r803+32], %r415;
	st.shared.u32 	[%r803+36], %r422;
	st.shared.u32 	[%r803+40], %r429;
	st.shared.u32 	[%r803+44], %r436;
	st.shared.u32 	[%r803+48], %r443;
	st.shared.u32 	[%r803+52], %r450;
	st.shared.u32 	[%r803+56], %r457;
	st.shared.u32 	[%r803+60], %r464;
	st.shared.u32 	[%r803+64], %r1318;
	bar.warp.sync 	-1;
	shl.b32 	%r804, %r797, 4;
	sub.s32 	%r805, %r800, %r804;
	shl.b32 	%r806, %r805, 2;
	add.s32 	%r807, %r615, %r806;
	ld.shared.u32 	%r474, [%r807];
	ld.shared.u32 	%r475, [%r807+128];
	ld.shared.u32 	%r476, [%r807+256];
	ld.shared.u32 	%r477, [%r807+384];
	ld.shared.u32 	%r478, [%r807+512];
	ld.shared.u32 	%r479, [%r807+640];
	ld.shared.u32 	%r480, [%r807+768];
	ld.shared.u32 	%r481, [%r807+896];
	ld.shared.u32 	%r482, [%r807+1024];
	ld.shared.u32 	%r483, [%r807+1152];
	ld.shared.u32 	%r484, [%r807+1280];
	ld.shared.u32 	%r485, [%r807+1408];
	ld.shared.u32 	%r486, [%r807+1536];
	ld.shared.u32 	%r487, [%r807+1664];
	ld.shared.u32 	%r488, [%r807+1792];
	ld.shared.u32 	%r489, [%r807+1920];
	ld.shared.u32 	%r490, [%r807+2048];
	setp.ne.s32 	%p224, %r613, 0;
	@%p224 bra 	$L__BB12_365;
	st.volatile.shared.u32 	[_ZZN3cub18CUB_300001_SM_10006detail10merge_sort26DeviceMergeSortMergeKernelINS2_10policy_hubIN6thrust24THRUST_300001_SM_1000_NS6detail15normal_iteratorINS6_10device_ptrIiEEEEE9Policy600ESB_PNS0_8NullTypeESB_SF_m18CompareIndicesByMtiSE_EEvbT2_T3_T4_PT6_PT7_T5_PSJ_SJ_NS1_7vsmem_tEE19static_temp_storage+17408], %r344;
$L__BB12_365:
	ld.param.u64 	%rd528, [_ZN3cub18CUB_300001_SM_10006detail10merge_sort26DeviceMergeSortMergeKernelINS2_10policy_hubIN6thrust24THRUST_300001_SM_1000_NS6detail15normal_iteratorINS6_10device_ptrIiEEEEE9Policy600ESB_PNS0_8NullTypeESB_SF_m18CompareIndicesByMtiSE_EEvbT2_T3_T4_PT6_PT7_T5_PSJ_SJ_NS1_7vsmem_tE_param_4];
	bar.sync 	0;
	ld.volatile.shared.u32 	%r491, [_ZZN3cub18CUB_300001_SM_10006detail10merge_sort26DeviceMergeSortMergeKernelINS2_10policy_hubIN6thrust24THRUST_300001_SM_1000_NS6detail15normal_iteratorINS6_10device_ptrIiEEEEE9Policy600ESB_PNS0_8NullTypeESB_SF_m18CompareIndicesByMtiSE_EEvbT2_T3_T4_PT6_PT7_T5_PSJ_SJ_NS1_7vsmem_tEE19static_temp_storage+17408];
	and.b32  	%r808, %r613, 31;
	and.b32  	%r809, %r613, 992;
	mul.lo.s32 	%r810, %r809, 17;
	or.b32  	%r492, %r810, %r808;
	setp.ge.s32 	%p225, %r492, %r491;
	cvt.u64.u32 	%rd261, %r492;
	mov.u32 	%r811, %ctaid.x;
	mul.wide.u32 	%rd262, %r811, 4352;
	add.s64 	%rd263, %rd262, %rd261;
	cvta.to.global.u64 	%rd264, %rd528;
	shl.b64 	%rd265, %rd263, 2;
	add.s64 	%rd18, %rd264, %rd265;
	@%p225 bra 	$L__BB12_367;
	st.global.u32 	[%rd18], %r474;
$L__BB12_367:
	add.s32 	%r812, %r492, 32;
	setp.ge.s32 	%p226, %r812, %r491;
	@%p226 bra 	$L__BB12_369;
	st.global.u32 	[%rd18+128], %r475;
$L__BB12_369:
	add.s32 	%r813, %r492, 64;
	setp.ge.s32 	%p227, %r813, %r491;
	@%p227 bra 	$L__BB12_371;
	st.global.u32 	[%rd18+256], %r476;
$L__BB12_371:
	add.s32 	%r814, %r492, 96;
	setp.ge.s32 	%p228, %r814, %r491;
	@%p228 bra 	$L__BB12_373;
	st.global.u32 	[%rd18+384], %r477;
$L__BB12_373:
	add.s32 	%r815, %r492, 128;
	setp.ge.s32 	%p229, %r815, %r491;
	@%p229 bra 	$L__BB12_375;
	st.global.u32 	[%rd18+512], %r478;
$L__BB12_375:
	add.s32 	%r816, %r492, 160;
	setp.ge.s32 	%p230, %r816, %r491;
	@%p230 bra 	$L__BB12_377;
	st.global.u32 	[%rd18+640], %r479;
$L__BB12_377:
	add.s32 	%r817, %r492, 192;
	setp.ge.s32 	%p231, %r817, %r491;
	@%p231 bra 	$L__BB12_379;
	st.global.u32 	[%rd18+768], %r480;
$L__BB12_379:
	add.s32 	%r818, %r492, 224;
	setp.ge.s32 	%p232, %r818, %r491;
	@%p232 bra 	$L__BB12_381;
	st.global.u32 	[%rd18+896], %r481;
$L__BB12_381:
	add.s32 	%r819, %r492, 256;
	setp.ge.s32 	%p233, %r819, %r491;
	@%p233 bra 	$L__BB12_383;
	st.global.u32 	[%rd18+1024], %r482;
$L__BB12_383:
	add.s32 	%r820, %r492, 288;
	setp.ge.s32 	%p234, %r820, %r491;
	@%p234 bra 	$L__BB12_385;
	st.global.u32 	[%rd18+1152], %r483;
$L__BB12_385:
	add.s32 	%r821, %r492, 320;
	setp.ge.s32 	%p235, %r821, %r491;
	@%p235 bra 	$L__BB12_387;
	st.global.u32 	[%rd18+1280], %r484;
$L__BB12_387:
	add.s32 	%r822, %r492, 352;
	setp.ge.s32 	%p236, %r822, %r491;
	@%p236 bra 	$L__BB12_389;
	st.global.u32 	[%rd18+1408], %r485;
$L__BB12_389:
	add.s32 	%r823, %r492, 384;
	setp.ge.s32 	%p237, %r823, %r491;
	@%p237 bra 	$L__BB12_391;
	st.global.u32 	[%rd18+1536], %r486;
$L__BB12_391:
	add.s32 	%r824, %r492, 416;
	setp.ge.s32 	%p238, %r824, %r491;
	@%p238 bra 	$L__BB12_393;
	st.global.u32 	[%rd18+1664], %r487;
$L__BB12_393:
	add.s32 	%r825, %r492, 448;
	setp.ge.s32 	%p239, %r825, %r491;
	@%p239 bra 	$L__BB12_395;
	st.global.u32 	[%rd18+1792], %r488;
$L__BB12_395:
	add.s32 	%r826, %r492, 480;
	setp.ge.s32 	%p240, %r826, %r491;
	@%p240 bra 	$L__BB12_397;
	st.global.u32 	[%rd18+1920], %r489;
$L__BB12_397:
	add.s32 	%r827, %r492, 512;
	setp.ge.s32 	%p241, %r827, %r491;
	@%p241 bra 	$L__BB12_435;
	st.global.u32 	[%rd18+2048], %r490;
	bra.uni 	$L__BB12_435;
$L__BB12_399:
	// begin inline asm
	mov.u32 %r828, %laneid;
	// end inline asm
	shr.u32 	%r829, %r613, 5;
	mul.lo.s32 	%r830, %r829, 544;
	mad.lo.s32 	%r831, %r828, 17, %r830;
	shl.b32 	%r832, %r831, 2;
	add.s32 	%r834, %r615, %r832;
	st.shared.u32 	[%r834], %r359;
	st.shared.u32 	[%r834+4], %r366;
	st.shared.u32 	[%r834+8], %r373;
	st.shared.u32 	[%r834+12], %r380;
	st.shared.u32 	[%r834+16], %r387;
	st.shared.u32 	[%r834+20], %r394;
	st.shared.u32 	[%r834+24], %r401;
	st.shared.u32 	[%r834+28], %r408;
	st.shared.u32 	[%r834+32], %r415;
	st.shared.u32 	[%r834+36], %r422;
	st.shared.u32 	[%r834+40], %r429;
	st.shared.u32 	[%r834+44], %r436;
	st.shared.u32 	[%r834+48], %r443;
	st.shared.u32 	[%r834+52], %r450;
	st.shared.u32 	[%r834+56], %r457;
	st.shared.u32 	[%r834+60], %r464;
	st.shared.u32 	[%r834+64], %r1318;
	bar.warp.sync 	-1;
	shl.b32 	%r835, %r828, 4;
	sub.s32 	%r836, %r831, %r835;
	shl.b32 	%r837, %r836, 2;
	add.s32 	%r838, %r615, %r837;
	ld.shared.u32 	%r493, [%r838];
	ld.shared.u32 	%r494, [%r838+128];
	ld.shared.u32 	%r495, [%r838+256];
	ld.shared.u32 	%r496, [%r838+384];
	ld.shared.u32 	%r497, [%r838+512];
	ld.shared.u32 	%r498, [%r838+640];
	ld.shared.u32 	%r499, [%r838+768];
	ld.shared.u32 	%r500, [%r838+896];
	ld.shared.u32 	%r501, [%r838+1024];
	ld.shared.u32 	%r502, [%r838+1152];
	ld.shared.u32 	%r503, [%r838+1280];
	ld.shared.u32 	%r504, [%r838+1408];
	ld.shared.u32 	%r505, [%r838+1536];
	ld.shared.u32 	%r506, [%r838+1664];
	ld.shared.u32 	%r507, [%r838+1792];
	ld.shared.u32 	%r508, [%r838+1920];
	ld.shared.u32 	%r509, [%r838+2048];
	setp.ne.s32 	%p242, %r613, 0;
	@%p242 bra 	$L__BB12_401;
	st.volatile.shared.u32 	[_ZZN3cub18CUB_300001_SM_10006detail10merge_sort26DeviceMergeSortMergeKernelINS2_10policy_hubIN6thrust24THRUST_300001_SM_1000_NS6detail15normal_iteratorINS6_10device_ptrIiEEEEE9Policy600ESB_PNS0_8NullTypeESB_SF_m18CompareIndicesByMtiSE_EEvbT2_T3_T4_PT6_PT7_T5_PSJ_SJ_NS1_7vsmem_tEE19static_temp_storage+17408], %r344;
$L__BB12_401:
	bar.sync 	0;
	ld.volatile.shared.u32 	%r510, [_ZZN3cub18CUB_300001_SM_10006detail10merge_sort26DeviceMergeSortMergeKernelINS2_10policy_hubIN6thrust24THRUST_300001_SM_1000_NS6detail15normal_iteratorINS6_10device_ptrIiEEEEE9Policy600ESB_PNS0_8NullTypeESB_SF_m18CompareIndicesByMtiSE_EEvbT2_T3_T4_PT6_PT7_T5_PSJ_SJ_NS1_7vsmem_tEE19static_temp_storage+17408];
	and.b32  	%r839, %r613, 31;
	and.b32  	%r840, %r613, 992;
	mul.lo.s32 	%r841, %r840, 17;
	cvt.u64.u32 	%rd266, %r841;
	cvt.u64.u32 	%rd267, %r839;
	or.b32  	%r511, %r841, %r839;
	mov.u32 	%r842, %ctaid.x;
	mul.wide.u32 	%rd268, %r842, 4352;
	or.b64  	%rd269, %rd268, %rd267;
	add.s64 	%rd270, %rd269, %rd266;
	setp.ge.s32 	%p243, %r511, %r510;
	shl.b64 	%rd271, %rd270, 2;
	add.s64 	%rd19, %rd1, %rd271;
	@%p243 bra 	$L__BB12_403;
	st.global.u32 	[%rd19], %r493;
$L__BB12_403:
	add.s32 	%r843, %r511, 32;
	setp.ge.s32 	%p244, %r843, %r510;
	@%p244 bra 	$L__BB12_405;
	st.global.u32 	[%rd19+128], %r494;
$L__BB12_405:
	add.s32 	%r844, %r511, 64;
	setp.ge.s32 	%p245, %r844, %r510;
	@%p245 bra 	$L__BB12_407;
	st.global.u32 	[%rd19+256], %r495;
$L__BB12_407:
	add.s32 	%r845, %r511, 96;
	setp.ge.s32 	%p246, %r845, %r510;
	@%p246 bra 	$L__BB12_409;
	st.global.u32 	[%rd19+384], %r496;
$L__BB12_409:
	add.s32 	%r846, %r511, 128;
	setp.ge.s32 	%p247, %r846, %r510;
	@%p247 bra 	$L__BB12_411;
	st.global.u32 	[%rd19+512], %r497;
$L__BB12_411:
	add.s32 	%r847, %r511, 160;
	setp.ge.s32 	%p248, %r847, %r510;
	@%p248 bra 	$L__BB12_413;
	st.global.u32 	[%rd19+640], %r498;
$L__BB12_413:
	add.s32 	%r848, %r511, 192;
	setp.ge.s32 	%p249, %r848, %r510;
	@%p249 bra 	$L__BB12_415;
	st.global.u32 	[%rd19+768], %r499;
$L__BB12_415:
	add.s32 	%r849, %r511, 224;
	setp.ge.s32 	%p250, %r849, %r510;
	@%p250 bra 	$L__BB12_417;
	st.global.u32 	[%rd19+896], %r500;
$L__BB12_417:
	add.s32 	%r850, %r511, 256;
	setp.ge.s32 	%p251, %r850, %r510;
	@%p251 bra 	$L__BB12_419;
	st.global.u32 	[%rd19+1024], %r501;
$L__BB12_419:
	add.s32 	%r851, %r511, 288;
	setp.ge.s32 	%p252, %r851, %r510;
	@%p252 bra 	$L__BB12_421;
	st.global.u32 	[%rd19+1152], %r502;
$L__BB12_421:
	add.s32 	%r852, %r511, 320;
	setp.ge.s32 	%p253, %r852, %r510;
	@%p253 bra 	$L__BB12_423;
	st.global.u32 	[%rd19+1280], %r503;
$L__BB12_423:
	add.s32 	%r853, %r511, 352;
	setp.ge.s32 	%p254, %r853, %r510;
	@%p254 bra 	$L__BB12_425;
	st.global.u32 	[%rd19+1408], %r504;
$L__BB12_425:
	add.s32 	%r854, %r511, 384;
	setp.ge.s32 	%p255, %r854, %r510;
	@%p255 bra 	$L__BB12_427;
	st.global.u32 	[%rd19+1536], %r505;
$L__BB12_427:
	add.s32 	%r855, %r511, 416;
	setp.ge.s32 	%p256, %r855, %r510;
	@%p256 bra 	$L__BB12_429;
	st.global.u32 	[%rd19+1664], %r506;
$L__BB12_429:
	add.s32 	%r856, %r511, 448;
	setp.ge.s32 	%p257, %r856, %r510;
	@%p257 bra 	$L__BB12_431;
	st.global.u32 	[%rd19+1792], %r507;
$L__BB12_431:
	add.s32 	%r857, %r511, 480;
	setp.ge.s32 	%p258, %r857, %r510;
	@%p258 bra 	$L__BB12_433;
	st.global.u32 	[%rd19+1920], %r508;
$L__BB12_433:
	add.s32 	%r858, %r511, 512;
	setp.ge.s32 	%p259, %r858, %r510;
	@%p259 bra 	$L__BB12_435;
	st.global.u32 	[%rd19+2048], %r509;
$L__BB12_435:
	ret;

}


// ===== COMPILED SASS (sm_100) =====

	.target	sm_100

	.elftype	@"ET_EXEC"


//--------------------- .note.nv.tkinfo           --------------------------
	.section	.note.nv.tkinfo,"",@"SHT_NOTE"
	.sectionflags	@"SHF_NOTE_NV_TKINFO"
	.tkinfo
        /*0018*/ 	.word	0x00000002
        /*0030*/ 	.string	""
        /*0030*/ 	.string	"ptxas"
        /*0030*/ 	.string	"Cuda compilation tools, release 13.0, V13.0.88"
        /*0030*/ 	.string	"Build cuda_13.0.r13.0/compiler.36424714_0"
        /*0030*/ 	.string	"-arch sm_100 -m 64 "



//--------------------- .note.nv.cuinfo           --------------------------
	.section	.note.nv.cuinfo,"",@"SHT_NOTE"
	.sectionflags	@"SHF_NOTE_NV_CUINFO"
        /*0018*/ 	.short	0x0002
        /*001a*/ 	.short	0x0064
        /*001c*/ 	.short	0x0082
	.zero		2


//--------------------- .nv.info                  --------------------------
	.section	.nv.info,"",@"SHT_CUDA_INFO"
	.align	4


	//----- nvinfo : EIATTR_REGCOUNT
	.align		4
        /*0000*/ 	.byte	0x04, 0x2f
        /*0002*/ 	.short	(.L_46 - .L_45)
	.align		4
.L_45:
        /*0004*/ 	.word	index@(_Z32gather_candidates_in_heap_kernelPiiiiS_P5SCandi)
        /*0008*/ 	.word	0x0000000e


	//----- nvinfo : EIATTR_FRAME_SIZE
	.align		4
.L_46:
        /*000c*/ 	.byte	0x04, 0x11
        /*000e*/ 	.short	(.L_48 - .L_47)
	.align		4
.L_47:
        /*0010*/ 	.word	index@(_Z32gather_candidates_in_heap_kernelPiiiiS_P5SCandi)
        /*0014*/ 	.word	0x00000000


	//----- nvinfo : EIATTR_REGCOUNT
	.align		4
.L_48:
        /*0018*/ 	.byte	0x04, 0x2f
        /*001a*/ 	.short	(.L_50 - .L_49)
	.align		4
.L_49:
        /*001c*/ 	.word	index@(_ZN3cub18CUB_300001_SM_10006detail11EmptyKernelIvEEvv)
        /*0020*/ 	.word	0x00000004


	//----- nvinfo : EIATTR_FRAME_SIZE
	.align		4
.L_50:
        /*0024*/ 	.byte	0x04, 0x11
        /*0026*/ 	.short	(.L_52 - .L_51)
	.align		4
.L_51:
        /*0028*/ 	.word	index@(_ZN3cub18CUB_300001_SM_10006detail11EmptyKernelIvEEvv)
        /*002c*/ 	.word	0x00000000


	//----- nvinfo : EIATTR_REGCOUNT
	.align		4
.L_52:
        /*0030*/ 	.byte	0x04, 0x2f
        /*0032*/ 	.short	(.L_54 - .L_53)
	.align		4
.L_53:
        /*0034*/ 	.word	index@(_ZN3cub18CUB_300001_SM_10006detail8for_each13static_kernelINS2_12policy_hub_t12policy_500_tEmN6thrust24THRUST_300001_SM_1000_NS8cuda_cub20__uninitialized_fill7functorINS7_10device_ptrIiEEiEEEEvT0_T1_)
        /*0038*/ 	.word	0x00000008


	//----- nvinfo : EIATTR_FRAME_SIZE
	.align		4
.L_54:
        /*003c*/ 	.byte	0x04, 0x11
        /*003e*/ 	.short	(.L_56 - .L_55)
	.align		4
.L_55:
        /*0040*/ 	.word	index@(_ZN3cub18CUB_300001_SM_10006detail8for_each13static_kernelINS2_12policy_hub_t12policy_500_tEmN6thrust24THRUST_300001_SM_1000_NS8cuda_cub20__uninitialized_fill7functorINS7_10device_ptrIiEEiEEEEvT0_T1_)
        /*0044*/ 	.word	0x00000000


	//----- nvinfo : EIATTR_REGCOUNT
	.align		4
.L_56:
        /*0048*/ 	.byte	0x04, 0x2f
        /*004a*/ 	.short	(.L_58 - .L_57)
	.align		4
.L_57:
        /*004c*/ 	.word	index@(_ZN3cub18CUB_300001_SM_10006detail8for_each13static_kernelINS2_12policy_hub_t12policy_500_tElN6thrust24THRUST_300001_SM_1000_NS8cuda_cub10__tabulate7functorINS7_6detail15normal_iteratorINS7_10device_ptrIiEEEENS7_6system6detail7generic6detail22compute_sequence_valueIivEElEEEEvT0_T1_)
        /*0050*/ 	.word	0x0000000a


	//----- nvinfo : EIATTR_FRAME_SIZE
	.align		4
.L_58:
        /*0054*/ 	.byte	0x04, 0x11
        /*0056*/ 	.short	(.L_60 - .L_59)
	.align		4
.L_59:
        /*0058*/ 	.word	index@(_ZN3cub18CUB_300001_SM_10006detail8for_each13static_kernelINS2_12policy_hub_t12policy_500_tElN6thrust24THRUST_300001_SM_1000_NS8cuda_cub10__tabulate7functorINS7_6detail15normal_iteratorINS7_10device_ptrIiEEEENS7_6system6detail7generic6detail22compute_sequence_valueIivEElEEEEvT0_T1_)
        /*005c*/ 	.word	0x00000000


	//----- nvinfo : EIATTR_REGCOUNT
	.align		4
.L_60:
        /*0060*/ 	.byte	0x04, 0x2f
        /*0062*/ 	.short	(.L_62 - .L_61)
	.align		4
.L_61:
        /*0064*/ 	.word	index@(_ZN3cub18CUB_300001_SM_10006detail8for_each13static_kernelINS2_12policy_hub_t12policy_500_tEmN6thrust24THRUST_300001_SM_1000_NS8cuda_cub20__uninitialized_fill7functorINS7_10device_ptrI5SCandEESC_EEEEvT0_T1_)
        /*0068*/ 	.word	0x0000000c


	//----- nvinfo : EIATTR_FRAME_SIZE
	.align		4
.L_62:
        /*006c*/ 	.byte	0x04, 0x11
        /*006e*/ 	.short	(.L_64 - .L_63)
	.align		4
.L_63:
        /*0070*/ 	.word	index@(_ZN3cub18CUB_300001_SM_10006detail8for_each13static_kernelINS2_12policy_hub_t12policy_500_tEmN6thrust24THRUST_300001_SM_1000_NS8cuda_cub20__uninitialized_fill7functorINS7_10device_ptrI5SCandEESC_EEEEvT0_T1_)
        /*0074*/ 	.word	0x00000000


	//----- nvinfo : EIATTR_REGCOUNT
	.align		4
.L_64:
        /*0078*/ 	.byte	0x04, 0x2f
        /*007a*/ 	.short	(.L_66 - .L_65)
	.align		4
.L_65:
        /*007c*/ 	.word	index@(_ZN3cub18CUB_300001_SM_10006detail9transform16transform_kernelINS2_10policy_hubILb1EN4cuda3std3__45tupleIJN6thrust24THRUST_300001_SM_1000_NS20permutation_iteratorINSA_6detail15normal_iteratorINSA_10device_ptrI5SCandEEEENSD_INSE_IiEEEEEEEEEE10policy1000EiNS7_10__identityESH_JSK_EEEvT0_iT1_T2_DpNS2_10kernel_argIT3_EE)
        /*0080*/ 	.word	0x00000020


	//----- nvinfo : EIATTR_FRAME_SIZE
	.align		4
.L_66:
        /*0084*/ 	.byte	0x04, 0x11
        /*0086*/ 	.short	(.L_68 - .L_67)
	.align		4
.L_67:
        /*0088*/ 	.word	index@(_ZN3cub18CUB_300001_SM_10006detail9transform16transform_kernelINS2_10policy_hubILb1EN4cuda3std3__45tupleIJN6thrust24THRUST_300001_SM_1000_NS20permutation_iteratorINSA_6detail15normal_iteratorINSA_10device_ptrI5SCandEEEENSD_INSE_IiEEEEEEEEEE10policy1000EiNS7_10__identityESH_JSK_EEEvT0_iT1_T2_DpNS2_10kernel_argIT3_EE)
        /*008c*/ 	.word	0x00000000


	//----- nvinfo : EIATTR_REGCOUNT
	.align		4
.L_68:
        /*0090*/ 	.byte	0x04, 0x2f
        /*0092*/ 	.short	(.L_70 - .L_69)
	.align		4
.L_69:
        /*0094*/ 	.word	index@(_ZN3cub18CUB_300001_SM_10006detail9transform16transform_kernelINS2_10policy_hubILb1EN4cuda3std3__45tupleIJN6thrust24THRUST_300001_SM_1000_NS20permutation_iteratorINSA_6detail15normal_iteratorINSA_10device_ptrI5SCandEEEENSD_INSE_IiEEEEEEEEEE10policy1000ElNS7_10__identityESH_JSK_EEEvT0_iT1_T2_DpNS2_10kernel_argIT3_EE)
        /*0098*/ 	.word	0x00000020


	//----- nvinfo : EIATTR_FRAME_SIZE
	.align		4
.L_70:
        /*009c*/ 	.byte	0x04, 0x11
        /*009e*/ 	.short	(.L_72 - .L_71)
	.align		4
.L_71:
        /*00a0*/ 	.word	index@(_ZN3cub18CUB_300001_SM_10006detail9transform16transform_kernelINS2_10policy_hubILb1EN4cuda3std3__45tupleIJN6thrust24THRUST_300001_SM_1000_NS20permutation_iteratorINSA_6detail15normal_iteratorINSA_10device_ptrI5SCandEEEENSD_INSE_IiEEEEEEEEEE10policy1000ElNS7_10__identityESH_JSK_EEEvT0_iT1_T2_DpNS2_10kernel_argIT3_EE)
        /*00a4*/ 	.word	0x00000000


	//----- nvinfo : EIATTR_REGCOUNT
	.align		4
.L_72:
        /*00a8*/ 	.byte	0x04, 0x2f
        /*00aa*/ 	.short	(.L_74 - .L_73)
	.align		4
.L_73:
        /*00ac*/ 	.word	index@(_ZN3cub18CUB_300001_SM_10006detail10merge_sort30DeviceMergeSortBlockSortKernelINS2_10policy_hubIN6thrust24THRUST_300001_SM_1000_NS6detail15normal_iteratorINS6_10device_ptrIiEEEEE9Policy600ESB_PNS0_8NullTypeESB_SF_j18CompareIndicesByMtiSE_EEvbT0_T1_T2_T3_T4_PT6_PT7_T5_NS1_7vsmem_tE)
        /*00b0*/ 	.word	0x00000028


	//----- nvinfo : EIATTR_FRAME_SIZE
	.align		4
.L_74:
        /*00b4*/ 	.byte	0x04, 0x11
        /*00b6*/ 	.short	(.L_76 - .L_75)
	.align		4
.L_75:
        /*00b8*/ 	.word	index@(_ZN3cub18CUB_300001_SM_10006detail10merge_sort30DeviceMergeSortBlockSortKernelINS2_10policy_hubIN6thrust24THRUST_300001_SM_1000_NS6detail15normal_iteratorINS6_10device_ptrIiEEEEE9Policy600ESB_PNS0_8NullTypeESB_SF_j18CompareIndicesByMtiSE_EEvbT0_T1_T2_T3_T4_PT6_PT7_T5_NS1_7vsmem_tE)
        /*00bc*/ 	.word	0x00000008


	//----- nvinfo : EIATTR_REGCOUNT
	.align		4
.L_76:
        /*00c0*/ 	.byte	0x04, 0x2f
        /*00c2*/ 	.short	(.L_78 - .L_77)
	.align		4
.L_77:
        /*00c4*/ 	.word	index@(_ZN3cub18CUB_300001_SM_10006detail10merge_sort30DeviceMergeSortPartitionKernelIN6thrust24THRUST_300001_SM_1000_NS6detail15normal_iteratorINS5_10device_ptrIiEEEEj18CompareIndicesByMtiEEvbT_PT2_T0_SF_PSF_T1_SF_i)
        /*00c8*/ 	.word	0x00000015


	//----- nvinfo : EIATTR_FRAME_SIZE
	.align		4
.L_78:
        /*00cc*/ 	.byte	0x04, 0x11
        /*00ce*/ 	.short	(.L_80 - .L_79)
	.align		4
.L_79:
        /*00d0*/ 	.word	index@(_ZN3cub18CUB_300001_SM_10006detail10merge_sort30DeviceMergeSortPartitionKernelIN6thrust24THRUST_300001_SM_1000_NS6detail15normal_iteratorINS5_10device_ptrIiEEEEj18CompareIndicesByMtiEEvbT_PT2_T0_SF_PSF_T1_SF_i)
        /*00d4*/ 	.word	0x00000000


	//----- nvinfo : EIATTR_REGCOUNT
	.align		4
.L_80:
        /*00d8*/ 	.byte	0x04, 0x2f
        /*00da*/ 	.short	(.L_82 - .L_81)
	.align		4
.L_81:
        /*00dc*/ 	.word	index@(_ZN3cub18CUB_300001_SM_10006detail10merge_sort26DeviceMergeSortMergeKernelINS2_10policy_hubIN6thrust24THRUST_300001_SM_1000_NS6detail15normal_iteratorINS6_10device_ptrIiEEEEE9Policy600ESB_PNS0_8NullTypeESB_SF_j18CompareIndicesByMtiSE_EEvbT2_T3_T4_PT6_PT7_T5_PSJ_SJ_NS1_7vsmem_tE)
        /*00e0*/ 	.word	0x00000020


	//----- nvinfo : EIATTR_FRAME_SIZE
	.align		4
.L_82:
        /*00e4*/ 	.byte	0x04, 0x11
        /*00e6*/ 	.short	(.L_84 - .L_83)
	.align		4
.L_83:
        /*00e8*/ 	.word	index@(_ZN3cub18CUB_300001_SM_10006detail10merge_sort26DeviceMergeSortMergeKernelINS2_10policy_hubIN6thrust24THRUST_300001_SM_1000_NS6detail15normal_iteratorINS6_10device_ptrIiEEEEE9Policy600ESB_PNS0_8NullTypeESB_SF_j18CompareIndicesByMtiSE_EEvbT2_T3_T4_PT6_PT7_T5_PSJ_SJ_NS1_7vsmem_tE)
        /*00ec*/ 	.word	0x00000000


	//----- nvinfo : EIATTR_REGCOUNT
	.align		4
.L_84:
        /*00f0*/ 	.byte	0x04, 0x2f
        /*00f2*/ 	.short	(.L_86 - .L_85)
	.align		4
.L_85:
        /*00f4*/ 	.word	index@(_ZN3cub18CUB_300001_SM_10006detail10merge_sort30DeviceMergeSortBlockSortKernelINS2_10policy_hubIN6thrust24THRUST_300001_SM_1000_NS6detail15normal_iteratorINS6_10device_ptrIiEEEEE9Policy600ESB_PNS0_8NullTypeESB_SF_m18CompareIndicesByMtiSE_EEvbT0_T1_T2_T3_T4_PT6_PT7_T5_NS1_7vsmem_tE)
        /*00f8*/ 	.word	0x00000028


	//----- nvinfo : EIATTR_FRAME_SIZE
	.align		4
.L_86:
        /*00fc*/ 	.byte	0x04, 0x11
        /*00fe*/ 	.short	(.L_88 - .L_87)
	.align		4
.L_87:
        /*0100*/ 	.word	index@(_ZN3cub18CUB_300001_SM_10006detail10merge_sort30DeviceMergeSortBlockSortKernelINS2_10policy_hubIN6thrust24THRUST_300001_SM_1000_NS6detail15normal_iteratorINS6_10device_ptrIiEEEEE9Policy600ESB_PNS0_8NullTypeESB_SF_m18CompareIndicesByMtiSE_EEvbT0_T1_T2_T3_T4_PT6_PT7_T5_NS1_7vsmem_tE)
        /*0104*/ 	.word	0x00000008


	//----- nvinfo : EIATTR_REGCOUNT
	.align		4
.L_88:
        /*0108*/ 	.byte	0x04, 0x2f
        /*010a*/ 	.short	(.L_90 - .L_89)
	.align		4
.L_89:
        /*010c*/ 	.word	index@(_ZN3cub18CUB_300001_SM_10006detail10merge_sort30DeviceMergeSortPartitionKernelIN6thrust24THRUST_300001_SM_1000_NS6detail15normal_iteratorINS5_10device_ptrIiEEEEm18CompareIndicesByMtiEEvbT_PT2_T0_SF_PSF_T1_SF_i)
        /*0110*/ 	.word	0x0000001a


	//----- nvinfo : EIATTR_FRAME_SIZE
	.align		4
.L_90:
        /*0114*/ 	.byte	0x04, 0x11
        /*0116*/ 	.short	(.L_92 - .L_91)
	.align		4
.L_91:
        /*0118*/ 	.word	index@(_ZN3cub18CUB_300001_SM_10006detail10merge_sort30DeviceMergeSortPartitionKernelIN6thrust24THRUST_300001_SM_1000_NS6detail15normal_iteratorINS5_10device_ptrIiEEEEm18CompareIndicesByMtiEEvbT_PT2_T0_SF_PSF_T1_SF_i)
        /*011c*/ 	.word	0x00000000


	//----- nvinfo : EIATTR_REGCOUNT
	.align		4
.L_92:
        /*0120*/ 	.byte	0x04, 0x2f
        /*0122*/ 	.short	(.L_94 - .L_93)
	.align		4
.L_93:
        /*0124*/ 	.word	index@(_ZN3cub18CUB_300001_SM_10006detail10merge_sort26DeviceMergeSortMergeKernelINS2_10policy_hubIN6thrust24THRUST_300001_SM_1000_NS6detail15normal_iteratorINS6_10device_ptrIiEEEEE9Policy600ESB_PNS0_8NullTypeESB_SF_m18CompareIndicesByMtiSE_EEvbT2_T3_T4_PT6_PT7_T5_PSJ_SJ_NS1_7vsmem_tE)
        /*0128*/ 	.word	0x00000028


	//----- nvinfo : EIATTR_FRAME_SIZE
	.align		4
.L_94:
        /*012c*/ 	.byte	0x04, 0x11
        /*012e*/ 	.short	(.L_96 - .L_95)
	.align		4
.L_95:
        /*0130*/ 	.word	index@(_ZN3cub18CUB_300001_SM_10006detail10merge_sort26DeviceMergeSortMergeKernelINS2_10policy_hubIN6thrust24THRUST_300001_SM_1000_NS6detail15normal_iteratorINS6_10device_ptrIiEEEEE9Policy600ESB_PNS0_8NullTypeESB_SF_m18CompareIndicesByMtiSE_EEvbT2_T3_T4_PT6_PT7_T5_PSJ_SJ_NS1_7vsmem_tE)
        /*0134*/ 	.word	0x00000000


	//----- nvinfo : EIATTR_MIN_STACK_SIZE
	.align		4
.L_96:
        /*0138*/ 	.byte	0x04, 0x12
        /*013a*/ 	.short	(.L_98 - .L_97)
	.align		4
.L_97:
        /*013c*/ 	.word	index@(_ZN3cub18CUB_300001_SM_10006detail10merge_sort26DeviceMergeSortMergeKernelINS2_10policy_hubIN6thrust24THRUST_300001_SM_1000_NS6detail15normal_iteratorINS6_10device_ptrIiEEEEE9Policy600ESB_PNS0_8NullTypeESB_SF_m18CompareIndicesByMtiSE_EEvbT2_T3_T4_PT6_PT7_T5_PSJ_SJ_NS1_7vsmem_tE)
        /*0140*/ 	.word	0x00000000


	//----- nvinfo : EIATTR_MIN_STACK_SIZE
	.align		4
.L_98:
        /*0144*/ 	.byte	0x04, 0x12
        /*0146*/ 	.short	(.L_100 - .L_99)
	.align		4
.L_99:
        /*0148*/ 	.word	index@(_ZN3cub18CUB_300001_SM_10006detail10merge_sort30DeviceMergeSortPartitionKernelIN6thrust24THRUST_300001_SM_1000_NS6detail15normal_iteratorINS5_10device_ptrIiEEEEm18CompareIndicesByMtiEEvbT_PT2_T0_SF_PSF_T1_SF_i)
        /*014c*/ 	.word	0x00000000


	//----- nvinfo : EIATTR_MIN_STACK_SIZE
	.align		4
.L_100:
        /*0150*/ 	.byte	0x04, 0x12
        /*0152*/ 	.short	(.L_102 - .L_101)
	.align		4
.L_101:
        /*0154*/ 	.word	index@(_ZN3cub18CUB_300001_SM_10006detail10merge_sort30DeviceMergeSortBlockSortKernelINS2_10policy_hubIN6thrust24THRUST_300001_SM_1000_NS6detail15normal_iteratorINS6_10device_ptrIiEEEEE9Policy600ESB_PNS0_8NullTypeESB_SF_m18CompareIndicesByMtiSE_EEvbT0_T1_T2_T3_T4_PT6_PT7_T5_NS1_7vsmem_tE)
        /*0158*/ 	.word	0x00000008


	//----- nvinfo : EIATTR_MIN_STACK_SIZE
	.align		4
.L_102:
        /*015c*/ 	.byte	0x04, 0x12
        /*015e*/ 	.short	(.L_104 - .L_103)
	.align		4
.L_103:
        /*0160*/ 	.word	index@(_ZN3cub18CUB_300001_SM_10006detail10merge_sort26DeviceMergeSortMergeKernelINS2_10policy_hubIN6thrust24THRUST_300001_SM_1000_NS6detail15normal_iteratorINS6_10device_ptrIiEEEEE9Policy600ESB_PNS0_8NullTypeESB_SF_j18CompareIndicesByMtiSE_EEvbT2_T3_T4_PT6_PT7_T5_PSJ_SJ_NS1_7vsmem_tE)
        /*0164*/ 	.word	0x00000000


	//----- nvinfo : EIATTR_MIN_STACK_SIZE
	.align		4
.L_104:
        /*0168*/ 	.byte	0x04, 0x12
        /*016a*/ 	.short	(.L_106 - .L_105)
	.align		4
.L_105:
        /*016c*/ 	.word	index@(_ZN3cub18CUB_300001_SM_10006detail10merge_sort30DeviceMergeSortPartitionKernelIN6thrust24THRUST_300001_SM_1000_NS6detail15normal_iteratorINS5_10device_ptrIiEEEEj18CompareIndicesByMtiEEvbT_PT2_T0_SF_PSF_T1_SF_i)
        /*0170*/ 	.word	0x00000000


	//----- nvinfo : EIATTR_MIN_STACK_SIZE
	.align		4
.L_106:
        /*0174*/ 	.byte	0x04, 0x12
        /*0176*/ 	.short	(.L_108 - .L_107)
	.align		4
.L_107:
        /*0178*/ 	.word	index@(_ZN3cub18CUB_300001_SM_10006detail10merge_sort30DeviceMergeSortBlockSortKernelINS2_10policy_hubIN6thrust24THRUST_300001_SM_1000_NS6detail15normal_iteratorINS6_10device_ptrIiEEEEE9Policy600ESB_PNS0_8NullTypeESB_SF_j18CompareIndicesByMtiSE_EEvbT0_T1_T2_T3_T4_PT6_PT7_T5_NS1_7vsmem_tE)
        /*017c*/ 	.word	0x00000008


	//----- nvinfo : EIATTR_MIN_STACK_SIZE
	.align		4
.L_108:
        /*0180*/ 	.byte	0x04, 0x12
        /*0182*/ 	.short	(.L_110 - .L_109)
	.align		4
.L_109:
        /*0184*/ 	.word	index@(_ZN3cub18CUB_300001_SM_10006detail9transform16transform_kernelINS2_10policy_hubILb1EN4cuda3std3__45tupleIJN6thrust24THRUST_300001_SM_1000_NS20permutation_iteratorINSA_6detail15normal_iteratorINSA_10device_ptrI5SCandEEEENSD_INSE_IiEEEEEEEEEE10policy1000ElNS7_10__identityESH_JSK_EEEvT0_iT1_T2_DpNS2_10kernel_argIT3_EE)
        /*0188*/ 	.word	0x00000000


	//----- nvinfo : EIATTR_MIN_STACK_SIZE
	.align		4
.L_110:
        /*018c*/ 	.byte	0x04, 0x12
        /*018e*/ 	.short	(.L_112 - .L_111)
	.align		4
.L_111:
        /*0190*/ 	.word	index@(_ZN3cub18CUB_300001_SM_10006detail9transform16transform_kernelINS2_10policy_hubILb1EN4cuda3std3__45tupleIJN6thrust24THRUST_300001_SM_1000_NS20permutation_iteratorINSA_6detail15normal_iteratorINSA_10device_ptrI5SCandEEEENSD_INSE_IiEEEEEEEEEE10policy1000EiNS7_10__identityESH_JSK_EEEvT0_iT1_T2_DpNS2_10kernel_argIT3_EE)
        /*0194*/ 	.word	0x00000000


	//----- nvinfo : EIATTR_MIN_STACK_SIZE
	.align		4
.L_112:
        /*0198*/ 	.byte	0x04, 0x12
        /*019a*/ 	.short	(.L_114 - .L_113)
	.align		4
.L_113:
        /*019c*/ 	.word	index@(_ZN3cub18CUB_300001_SM_10006detail8for_each13static_kernelINS2_12policy_hub_t12policy_500_tEmN6thrust24THRUST_300001_SM_1000_NS8cuda_cub20__uninitialized_fill7functorINS7_10device_ptrI5SCandEESC_EEEEvT0_T1_)
        /*01a0*/ 	.word	0x00000000


	//----- nvinfo : EIATTR_MIN_STACK_SIZE
	.align		4
.L_114:
        /*01a4*/ 	.byte	0x04, 0x12
        /*01a6*/ 	.short	(.L_116 - .L_115)
	.align		4
.L_115:
        /*01a8*/ 	.word	index@(_ZN3cub18CUB_300001_SM_10006detail8for_each13static_kernelINS2_12policy_hub_t12policy_500_tElN6thrust24THRUST_300001_SM_1000_NS8cuda_cub10__tabulate7functorINS7_6detail15normal_iteratorINS7_10device_ptrIiEEEENS7_6system6detail7generic6detail22compute_sequence_valueIivEElEEEEvT0_T1_)
        /*01ac*/ 	.word	0x00000000


	//----- nvinfo : EIATTR_MIN_STACK_SIZE
	.align		4
.L_116:
        /*01b0*/ 	.byte	0x04, 0x12
        /*01b2*/ 	.short	(.L_118 - .L_117)
	.align		4
.L_117:
        /*01b4*/ 	.word	index@(_ZN3cub18CUB_300001_SM_10006detail8for_each13static_kernelINS2_12policy_hub_t12policy_500_tEmN6thrust24THRUST_300001_SM_1000_NS8cuda_cub20__uninitialized_fill7functorINS7_10device_ptrIiEEiEEEEvT0_T1_)
        /*01b8*/ 	.word	0x00000000


	//----- nvinfo : EIATTR_MIN_STACK_SIZE
	.align		4
.L_118:
        /*01bc*/ 	.byte	0x04, 0x12
        /*01be*/ 	.short	(.L_120 - .L_119)
	.align		4
.L_119:
        /*01c0*/ 	.word	index@(_ZN3cub18CUB_300001_SM_10006detail11EmptyKernelIvEEvv)
        /*01c4*/ 	.word	0x00000000


	//----- nvinfo : EIATTR_MIN_STACK_SIZE
	.align		4
.L_120:
        /*01c8*/ 	.byte	0x04, 0x12
        /*01ca*/ 	.short	(.L_122 - .L_121)
	.align		4
.L_121:
        /*01cc*/ 	.word	index@(_Z32gather_candidates_in_heap_kernelPiiiiS_P5SCandi)
        /*01d0*/ 	.word	0x00000000
.L_122:


//--------------------- .nv.compat                --------------------------
	.section	.nv.compat,"",@"SHT_CUDA_COMPAT_INFO"
	.align	4
        /*0000*/ 	.byte	0x02, 0x09, 0x00, 0x00, 0x02, 0x02, 0x01, 0x00, 0x02, 0x05, 0x05, 0x00, 0x03, 0x07, 0x01, 0x01
        /*0010*/ 	.byte	0x02, 0x03, 0x00, 0x00, 0x02, 0x06, 0x01, 0x00, 0x04, 0x0b, 0x08, 0x00, 0x09, 0x00, 0x00, 0x00
        /*0020*/ 	.byte	0x00, 0x00, 0x00, 0x00


//--------------------- .nv.info._ZN3cub18CUB_300001_SM_10006detail10merge_sort26DeviceMergeSortMergeKernelINS2_10policy_hubIN6thrust24THRUST_300001_SM_1000_NS6detail15normal_iteratorINS6_10device_ptrIiEEEEE9Policy600ESB_PNS0_8NullTypeESB_SF_m18CompareIndicesByMtiSE_EEvbT2_T3_T4_PT6_PT7_T5_PSJ_SJ_NS1_7vsmem_tE --------------------------
	.section	.nv.info._ZN3cub18CUB_300001_SM_10006detail10merge_sort26DeviceMergeSortMergeKernelINS2_10policy_hubIN6thrust24THRUST_300001_SM_1000_NS6detail15normal_iteratorINS6_10device_ptrIiEEEEE9Policy600ESB_PNS0_8NullTypeESB_SF_m18CompareIndicesByMtiSE_EEvbT2_T3_T4_PT6_PT7_T5_PSJ_SJ_NS1_7vsmem_tE,"",@"SHT_CUDA_INFO"
	.sectionflags	@""
	.align	4


	//----- nvinfo : EIATTR_CUDA_API_VERSION
	.align		4
        /*0000*/ 	.byte	0x04, 0x37
        /*0002*/ 	.short	(.L_124 - .L_123)
.L_123:
        /*0004*/ 	.word	0x00000082


	//----- nvinfo : EIATTR_KPARAM_INFO
	.align		4
.L_124:
        /*0008*/ 	.byte	0x04, 0x17
        /*000a*/ 	.short	(.L_126 - .L_125)
.L_125:
        /*000c*/ 	.word	0x00000000
        /*0010*/ 	.short	0x0009
        /*0012*/ 	.short	0x0048
        /*0014*/ 	.byte	0x00, 0xf0, 0x21, 0x00


	//----- nvinfo : EIATTR_KPARAM_INFO
	.align		4
.L_126:
        /*0018*/ 	.byte	0x04, 0x17
        /*001a*/ 	.short	(.L_128 - .L_127)
.L_127:
        /*001c*/ 	.word	0x00000000
        /*0020*/ 	.short	0x0008
        /*0022*/ 	.short	0x0040
        /*0024*/ 	.byte	0x00, 0xf0, 0x21, 0x00


	//----- nvinfo : EIATTR_KPARAM_INFO
	.align		4
.L_128:
        /*0028*/ 	.byte	0x04, 0x17
        /*002a*/ 	.short	(.L_130 - .L_129)
.L_129:
        /*002c*/ 	.word	0x00000000
        /*0030*/ 	.short	0x0007
        /*0032*/ 	.short	0x0038
        /*0034*/ 	.byte	0x00, 0xf5, 0x21, 0x00


	//----- nvinfo : EIATTR_KPARAM_INFO
	.align		4
.L_130:
        /*0038*/ 	.byte	0x04, 0x17
        /*003a*/ 	.short	(.L_132 - .L_131)
.L_131:
        /*003c*/ 	.word	0x00000000
        /*0040*/ 	.short	0x0006
        /*0042*/ 	.short	0x0030
        /*0044*/ 	.byte	0x00, 0xf0, 0x21, 0x00


	//----- nvinfo : EIATTR_KPARAM_INFO
	.align		4
.L_132:
        /*0048*/ 	.byte	0x04, 0x17
        /*004a*/ 	.short	(.L_134 - .L_133)
.L_133:
        /*004c*/ 	.word	0x00000000
        /*0050*/ 	.short	0x0005
        /*0052*/ 	.short	0x0028
        /*0054*/ 	.byte	0x00, 0xf5, 0x21, 0x00


	//----- nvinfo : EIATTR_KPARAM_INFO
	.align		4
.L_134:
        /*0058*/ 	.byte	0x04, 0x17
        /*005a*/ 	.short	(.L_136 - .L_135)
.L_135:
        /*005c*/ 	.word	0x00000000
        /*0060*/ 	.short	0x0004
        /*0062*/ 	.short	0x0020
        /*0064*/ 	.byte	0x00, 0xf5, 0x21, 0x00


	//----- nvinfo : EIATTR_KPARAM_INFO
	.align		4
.L_136:
        /*0068*/ 	.byte	0x04, 0x17
        /*006a*/ 	.short	(.L_138 - .L_137)
.L_137:
        /*006c*/ 	.word	0x00000000
        /*0070*/ 	.short	0x0003
        /*0072*/ 	.short	0x0018
        /*0074*/ 	.byte	0x00, 0xf0, 0x21, 0x00


	//----- nvinfo : EIATTR_KPARAM_INFO
	.align		4
.L_138:
        /*0078*/ 	.byte	0x04, 0x17
        /*007a*/ 	.short	(.L_140 - .L_139)
.L_139:
        /*007c*/ 	.word	0x00000000
        /*0080*/ 	.short	0x0002
        /*0082*/ 	.short	0x0010
        /*0084*/ 	.byte	0x00, 0xf5, 0x21, 0x00


	//----- nvinfo : EIATTR_KPARAM_INFO
	.align		4
.L_140:
        /*0088*/ 	.byte	0x04, 0x17
        /*008a*/ 	.short	(.L_142 - .L_141)
.L_141:
        /*008c*/ 	.word	0x00000000
        /*0090*/ 	.short	0x0001
        /*0092*/ 	.short	0x0008
        /*0094*/ 	.byte	0x00, 0xf0, 0x21, 0x00


	//----- nvinfo : EIATTR_KPARAM_INFO
	.align		4
.L_142:
        /*0098*/ 	.byte	0x04, 0x17
        /*009a*/ 	.short	(.L_144 - .L_143)
.L_143:
        /*009c*/ 	.word	0x00000000
        /*00a0*/ 	.short	0x0000
        /*00a2*/ 	.short	0x0000
        /*00a4*/ 	.byte	0x00, 0xf0, 0x05, 0x00


	//----- nvinfo : EIATTR_SPARSE_MMA_MASK
	.align		4
.L_144:
        /*00a8*/ 	.byte	0x03, 0x50
        /*00aa*/ 	.short	0x0000


	//----- nvinfo : EIATTR_MAXREG_COUNT
	.align		4
        /*00ac*/ 	.byte	0x03, 0x1b
        /*00ae*/ 	.short	0x00ff


	//----- nvinfo : EIATTR_NUM_BARRIERS
	.align		4
        /*00b0*/ 	.byte	0x02, 0x4c
        /*00b2*/ 	.byte	0x01
	.zero		1


	//----- nvinfo : EIATTR_MERCURY_ISA_VERSION
	.align		4
        /*00b4*/ 	.byte	0x03, 0x5f
        /*00b6*/ 	.short	0x0101


	//----- nvinfo : EIATTR_COOP_GROUP_MASK_REGIDS
	.align		4
        /*00b8*/ 	.byte	0x04, 0x29
        /*00ba*/ 	.short	(.L_146 - .L_145)


	//   ....[0]....
.L_145:
        /*00bc*/ 	.word	0xffffffff


	//   ....[1]....
        /*00c0*/ 	.word	0xffffffff


	//   ....[2]....
        /*00c4*/ 	.word	0xffffffff


	//   ....[3]....
        /*00c8*/ 	.word	0xffffffff


	//----- nvinfo : EIATTR_COOP_GROUP_INSTR_OFFSETS
	.align		4
.L_146:
        /*00cc*/ 	.byte	0x04, 0x28
        /*00ce*/ 	.short	(.L_148 - .L_147)


	//   ....[0]....
.L_147:
        /*00d0*/ 	.word	0x00003590


	//   ....[1]....
        /*00d4*/ 	.word	0x00003a00


	//   ....[2]....
        /*00d8*/ 	.word	0x000077c0


	//   ....[3]....
        /*00dc*/ 	.word	0x00007e30


	//----- nvinfo : EIATTR_VRC_CTA_INIT_COUNT
	.align		4
.L_148:
        /*00e0*/ 	.byte	0x02, 0x4a
	.zero		1
	.zero		1


	//----- nvinfo : EIATTR_EXIT_INSTR_OFFSETS
	.align		4
        /*00e4*/ 	.byte	0x04, 0x1c
        /*00e6*/ 	.short	(.L_150 - .L_149)


	//   ....[0]....
.L_149:
        /*00e8*/ 	.word	0x000037d0


	//   ....[1]....
        /*00ec*/ 	.word	0x00003c30


	//   ....[2]....
        /*00f0*/ 	.word	0x00007c20


	//   ....[3]....
        /*00f4*/ 	.word	0x00007c40


	//   ....[4]....
        /*00f8*/ 	.word	0x000082e0


	//   ....[5]....
        /*00fc*/ 	.word	0x00008300


	//----- nvinfo : EIATTR_MAX_THREADS
	.align		4
.L_150:
        /*0100*/ 	.byte	0x04, 0x05
        /*0102*/ 	.short	(.L_152 - .L_151)
.L_151:
        /*0104*/ 	.word	0x00000100
        /*0108*/ 	.word	0x00000001
        /*010c*/ 	.word	0x00000001


	//----- nvinfo : EIATTR_CRS_STACK_SIZE
	.align		4
.L_152:
        /*0110*/ 	.byte	0x04, 0x1e
        /*0112*/ 	.short	(.L_154 - .L_153)
.L_153:
        /*0114*/ 	.word	0x00000000


	//----- nvinfo : EIATTR_CBANK_PARAM_SIZE
	.align		4
.L_154:
        /*0118*/ 	.byte	0x03, 0x19
        /*011a*/ 	.short	0x0050


	//----- nvinfo : EIATTR_PARAM_CBANK
	.align		4
        /*011c*/ 	.byte	0x04, 0x0a
        /*011e*/ 	.short	(.L_156 - .L_155)
	.align		4
.L_155:
        /*0120*/ 	.word	index@(.nv.constant0._ZN3cub18CUB_300001_SM_10006detail10merge_sort26DeviceMergeSortMergeKernelINS2_10policy_hubIN6thrust24THRUST_300001_SM_1000_NS6detail15normal_iteratorINS6_10device_ptrIiEEEEE9Policy600ESB_PNS0_8NullTypeESB_SF_m18CompareIndicesByMtiSE_EEvbT2_T3_T4_PT6_PT7_T5_PSJ_SJ_NS1_7vsmem_tE)
        /*0124*/ 	.short	0x0380
        /*0126*/ 	.short	0x0050


	//----- nvinfo : EIATTR_SW_WAR
	.align		4
.L_156:
        /*0128*/ 	.byte	0x04, 0x36
        /*012a*/ 	.short	(.L_158 - .L_157)
.L_157:
        /*012c*/ 	.word	0x00000008
.L_158:


//--------------------- .nv.info._ZN3cub18CUB_300001_SM_10006detail10merge_sort30DeviceMergeSortPartitionKernelIN6thrust24THRUST_300001_SM_1000_NS6detail15normal_iteratorINS5_10device_ptrIiEEEEm18CompareIndicesByMtiEEvbT_PT2_T0_SF_PSF_T1_SF_i --------------------------
	.section	.nv.info._ZN3cub18CUB_300001_SM_10006detail10merge_sort30DeviceMergeSortPartitionKernelIN6thrust24THRUST_300001_SM_1000_NS6detail15normal_iteratorINS5_10device_ptrIiEEEEm18CompareIndicesByMtiEEvbT_PT2_T0_SF_PSF_T1_SF_i,"",@"SHT_CUDA_INFO"
	.sectionflags	@""
	.align	4


	//----- nvinfo : EIATTR_CUDA_API_VERSION
	.align		4
        /*0000*/ 	.byte	0x04, 0x37
        /*0002*/ 	.short	(.L_160 - .L_159)
.L_159:
        /*0004*/ 	.word	0x00000082


	//----- nvinfo : EIATTR_KPARAM_INFO
	.align		4
.L_160:
        /*0008*/ 	.byte	0x04, 0x17
        /*000a*/ 	.short	(.L_162 - .L_161)
.L_161:
        /*000c*/ 	.word	0x00000000
        /*0010*/ 	.short	0x0008
        /*0012*/ 	.short	0x0040
        /*0014*/ 	.byte	0x00, 0xf0, 0x11, 0x00


	//----- nvinfo : EIATTR_KPARAM_INFO
	.align		4
.L_162:
        /*0018*/ 	.byte	0x04, 0x17
        /*001a*/ 	.short	(.L_164 - .L_163)
.L_163:
        /*001c*/ 	.word	0x00000000
        /*0020*/ 	.short	0x0007
        /*0022*/ 	.short	0x0038
        /*0024*/ 	.byte	0x00, 0xf0, 0x21, 0x00


	//----- nvinfo : EIATTR_KPARAM_INFO
	.align		4
.L_164:
        /*0028*/ 	.byte	0x04, 0x17
        /*002a*/ 	.short	(.L_166 - .L_165)
.L_165:
        /*002c*/ 	.word	0x00000000
        /*0030*/ 	.short	0x0006
        /*0032*/ 	.short	0x0030
        /*0034*/ 	.byte	0x00, 0xf0, 0x21, 0x00


	//----- nvinfo : EIATTR_KPARAM_INFO
	.align		4
.L_166:
        /*0038*/ 	.byte	0x04, 0x17
        /*003a*/ 	.short	(.L_168 - .L_167)
.L_167:
        /*003c*/ 	.word	0x00000000
        /*0040*/ 	.short	0x0005
        /*0042*/ 	.short	0x0028
        /*0044*/ 	.byte	0x00, 0xf5, 0x21, 0x00


	//----- nvinfo : EIATTR_KPARAM_INFO
	.align		4
.L_168:
        /*0048*/ 	.byte	0x04, 0x17
        /*004a*/ 	.short	(.L_170 - .L_169)
.L_169:
        /*004c*/ 	.word	0x00000000
        /*0050*/ 	.short	0x0004
        /*0052*/ 	.short	0x0020
        /*0054*/ 	.byte	0x00, 0xf0, 0x21, 0x00


	//----- nvinfo : EIATTR_KPARAM_INFO
	.align		4
.L_170:
        /*0058*/ 	.byte	0x04, 0x17
        /*005a*/ 	.short	(.L_172 - .L_171)
.L_171:
        /*005c*/ 	.word	0x00000000
        /*0060*/ 	.short	0x0003
        /*0062*/ 	.short	0x0018
        /*0064*/ 	.byte	0x00, 0xf0, 0x21, 0x00


	//----- nvinfo : EIATTR_KPARAM_INFO
	.align		4
.L_172:
        /*0068*/ 	.byte	0x04, 0x17
        /*006a*/ 	.short	(.L_174 - .L_173)
.L_173:
        /*006c*/ 	.word	0x00000000
        /*0070*/ 	.short	0x0002
        /*0072*/ 	.short	0x0010
        /*0074*/ 	.byte	0x00, 0xf5, 0x21, 0x00


	//----- nvinfo : EIATTR_KPARAM_INFO
	.align		4
.L_174:
        /*0078*/ 	.byte	0x04, 0x17
        /*007a*/ 	.short	(.L_176 - .L_175)
.L_175:
        /*007c*/ 	.word	0x00000000
        /*0080*/ 	.short	0x0001
        /*0082*/ 	.short	0x0008
        /*0084*/ 	.byte	0x00, 0xf0, 0x21, 0x00


	//----- nvinfo : EIATTR_KPARAM_INFO
	.align		4
.L_176:
        /*0088*/ 	.byte	0x04, 0x17
        /*008a*/ 	.short	(.L_178 - .L_177)
.L_177:
        /*008c*/ 	.word	0x00000000
        /*0090*/ 	.short	0x0000
        /*0092*/ 	.short	0x0000
        /*0094*/ 	.byte	0x00, 0xf0, 0x05, 0x00


	//----- nvinfo : EIATTR_SPARSE_MMA_MASK
	.align		4
.L_178:
        /*0098*/ 	.byte	0x03, 0x50
        /*009a*/ 	.short	0x0000


	//----- nvinfo : EIATTR_MAXREG_COUNT
	.align		4
        /*009c*/ 	.byte	0x03, 0x1b
        /*009e*/ 	.short	0x00ff


	//----- nvinfo : EIATTR_MERCURY_ISA_VERSION
	.align		4
        /*00a0*/ 	.byte	0x03, 0x5f
        /*00a2*/ 	.short	0x0101


	//----- nvinfo : EIATTR_VRC_CTA_INIT_COUNT
	.align		4
        /*00a4*/ 	.byte	0x02, 0x4a
	.zero		1
	.zero		1


	//----- nvinfo : EIATTR_EXIT_INSTR_OFFSETS
	.align		4
        /*00a8*/ 	.byte	0x04, 0x1c
        /*00aa*/ 	.short	(.L_180 - .L_179)


	//   ....[0]....
.L_179:
        /*00ac*/ 	.word	0x00000080


	//   ....[1]....
        /*00b0*/ 	.word	0x000003d0


	//   ....[2]....
        /*00b4*/ 	.word	0x00000c10


	//----- nvinfo : EIATTR_CRS_STACK_SIZE
	.align		4
.L_180:
        /*00b8*/ 	.byte	0x04, 0x1e
        /*00ba*/ 	.short	(.L_182 - .L_181)
.L_181:
        /*00bc*/ 	.word	0x00000000


	//----- nvinfo : EIATTR_CBANK_PARAM_SIZE
	.align		4
.L_182:
        /*00c0*/ 	.byte	0x03, 0x19
        /*00c2*/ 	.short	0x0044


	//----- nvinfo : EIATTR_PARAM_CBANK
	.align		4
        /*00c4*/ 	.byte	0x04, 0x0a
        /*00c6*/ 	.short	(.L_184 - .L_183)
	.align		4
.L_183:
        /*00c8*/ 	.word	index@(.nv.constant0._ZN3cub18CUB_300001_SM_10006detail10merge_sort30DeviceMergeSortPartitionKernelIN6thrust24THRUST_300001_SM_1000_NS6detail15normal_iteratorINS5_10device_ptrIiEEEEm18CompareIndicesByMtiEEvbT_PT2_T0_SF_PSF_T1_SF_i)
        /*00cc*/ 	.short	0x0380
        /*00ce*/ 	.short	0x0044


	//----- nvinfo : EIATTR_SW_WAR
	.align		4
.L_184:
        /*00d0*/ 	.byte	0x04, 0x36
        /*00d2*/ 	.short	(.L_186 - .L_185)
.L_185:
        /*00d4*/ 	.word	0x00000008
.L_186:


//--------------------- .nv.info._ZN3cub18CUB_300001_SM_10006detail10merge_sort30DeviceMergeSortBlockSortKernelINS2_10policy_hubIN6thrust24THRUST_300001_SM_1000_NS6detail15normal_iteratorINS6_10device_ptrIiEEEEE9Policy600ESB_PNS0_8NullTypeESB_SF_m18CompareIndicesByMtiSE_EEvbT0_T1_T2_T3_T4_PT6_PT7_T5_NS1_7vsmem_tE --------------------------
	.section	.nv.info._ZN3cub18CUB_300001_SM_10006detail10merge_sort30DeviceMergeSortBlockSortKernelINS2_10policy_hubIN6thrust24THRUST_300001_SM_1000_NS6detail15normal_iteratorINS6_10device_ptrIiEEEEE9Policy600ESB_PNS0_8NullTypeESB_SF_m18CompareIndicesByMtiSE_EEvbT0_T1_T2_T3_T4_PT6_PT7_T5_NS1_7vsmem_tE,"",@"SHT_CUDA_INFO"
	.sectionflags	@""
	.align	4


	//----- nvinfo : EIATTR_CUDA_API_VERSION
	.align		4
        /*0000*/ 	.byte	0x04, 0x37
        /*0002*/ 	.short	(.L_188 - .L_187)
.L_187:
        /*0004*/ 	.word	0x00000082


	//----- nvinfo : EIATTR_KPARAM_INFO
	.align		4
.L_188:
        /*0008*/ 	.byte	0x04, 0x17
        /*000a*/ 	.short	(.L_190 - .L_189)
.L_189:
        /*000c*/ 	.word	0x00000000
        /*0010*/ 	.short	0x0009
        /*0012*/ 	.short	0x0048
        /*0014*/ 	.byte	0x00, 0xf0, 0x21, 0x00


	//----- nvinfo : EIATTR_KPARAM_INFO
	.align		4
.L_190:
        /*0018*/ 	.byte	0x04, 0x17
        /*001a*/ 	.short	(.L_192 - .L_191)
.L_191:
        /*001c*/ 	.word	0x00000000
        /*0020*/ 	.short	0x0008
        /*0022*/ 	.short	0x0040
        /*0024*/ 	.byte	0x00, 0xf0, 0x21, 0x00


	//----- nvinfo : EIATTR_KPARAM_INFO
	.align		4
.L_192:
        /*0028*/ 	.byte	0x04, 0x17
        /*002a*/ 	.short	(.L_194 - .L_193)
.L_193:
        /*002c*/ 	.word	0x00000000
        /*0030*/ 	.short	0x0007
        /*0032*/ 	.short	0x0038
        /*0034*/ 	.byte	0x00, 0xf5, 0x21, 0x00


	//----- nvinfo : EIATTR_KPARAM_INFO
	.align		4
.L_194:
        /*0038*/ 	.byte	0x04, 0x17
        /*003a*/ 	.short	(.L_196 - .L_195)
.L_195:
        /*003c*/ 	.word	0x00000000
        /*0040*/ 	.short	0x0006
        /*0042*/ 	.short	0x0030
        /*0044*/ 	.byte	0x00, 0xf5, 0x21, 0x00


	//----- nvinfo : EIATTR_KPARAM_INFO
	.align		4
.L_196:
        /*0048*/ 	.byte	0x04, 0x17
        /*004a*/ 	.short	(.L_198 - .L_197)
.L_197:
        /*004c*/ 	.word	0x00000000
        /*0050*/ 	.short	0x0005
        /*0052*/ 	.short	0x0028
        /*0054*/ 	.byte	0x00, 0xf0, 0x21, 0x00


	//----- nvinfo : EIATTR_KPARAM_INFO
	.align		4
.L_198:
        /*0058*/ 	.byte	0x04, 0x17
        /*005a*/ 	.short	(.L_200 - .L_199)
.L_199:
        /*005c*/ 	.word	0x00000000
        /*0060*/ 	.short	0x0004
        /*0062*/ 	.short	0x0020
        /*0064*/ 	.byte	0x00, 0xf5, 0x21, 0x00


	//----- nvinfo : EIATTR_KPARAM_INFO
	.align		4
.L_200:
        /*0068*/ 	.byte	0x04, 0x17
        /*006a*/ 	.short	(.L_202 - .L_201)
.L_201:
        /*006c*/ 	.word	0x00000000
        /*0070*/ 	.short	0x0003
        /*0072*/ 	.short	0x0018
        /*0074*/ 	.byte	0x00, 0xf0, 0x21, 0x00


	//----- nvinfo : EIATTR_KPARAM_INFO
	.align		4
.L_202:
        /*0078*/ 	.byte	0x04, 0x17
        /*007a*/ 	.short	(.L_204 - .L_203)
.L_203:
        /*007c*/ 	.word	0x00000000
        /*0080*/ 	.short	0x0002
        /*0082*/ 	.short	0x0010
        /*0084*/ 	.byte	0x00, 0xf5, 0x21, 0x00


	//----- nvinfo : EIATTR_KPARAM_INFO
	.align		4
.L_204:
        /*0088*/ 	.byte	0x04, 0x17
        /*008a*/ 	.short	(.L_206 - .L_205)
.L_205:
        /*008c*/ 	.word	0x00000000
        /*0090*/ 	.short	0x0001
        /*0092*/ 	.short	0x0008
        /*0094*/ 	.byte	0x00, 0xf0, 0x21, 0x00


	//----- nvinfo : EIATTR_KPARAM_INFO
	.align		4
.L_206:
        /*0098*/ 	.byte	0x04, 0x17
        /*009a*/ 	.short	(.L_208 - .L_207)
.L_207:
        /*009c*/ 	.word	0x00000000
        /*00a0*/ 	.short	0x0000
        /*00a2*/ 	.short	0x0000
        /*00a4*/ 	.byte	0x00, 0xf0, 0x05, 0x00


	//----- nvinfo : EIATTR_SPARSE_MMA_MASK
	.align		4
.L_208:
        /*00a8*/ 	.byte	0x03, 0x50
        /*00aa*/ 	.short	0x0000


	//----- nvinfo : EIATTR_MAXREG_COUNT
	.align		4
        /*00ac*/ 	.byte	0x03, 0x1b
        /*00ae*/ 	.short	0x00ff


	//----- nvinfo : EIATTR_NUM_BARRIERS
	.align		4
        /*00b0*/ 	.byte	0x02, 0x4c
        /*00b2*/ 	.byte	0x01
	.zero		1


	//----- nvinfo : EIATTR_ANNOTATIONS
	.align		4
        /*00b4*/ 	.byte	0x04, 0x55
        /*00b6*/ 	.short	(.L_210 - .L_209)


	//   ....[0]....
.L_209:
        /*00b8*/ 	.word	0x00000001
        /*00bc*/ 	.byte	0x60, 0x05, 0x00, 0x00, 0x01, 0x00, 0x00, 0x00, 0xb0, 0x25, 0x00, 0x00


	//----- nvinfo : EIATTR_MERCURY_ISA_VERSION
	.align		4
.L_210:
        /*00c8*/ 	.byte	0x03, 0x5f
        /*00ca*/ 	.short	0x0101


	//----- nvinfo : EIATTR_COOP_GROUP_MASK_REGIDS
	.align		4
        /*00cc*/ 	.byte	0x04, 0x29
        /*00ce*/ 	.short	(.L_212 - .L_211)


	//   ....[0]....
.L_211:
        /*00d0*/ 	.word	0xffffffff


	//   ....[1]....
        /*00d4*/ 	.word	0xffffffff


	//   ....[2]....
        /*00d8*/ 	.word	0xffffffff


	//   ....[3]....
        /*00dc*/ 	.word	0xffffffff


	//   ....[4]....
        /*00e0*/ 	.word	0xffffffff


	//   ....[5]....
        /*00e4*/ 	.word	0xffffffff


	//----- nvinfo : EIATTR_COOP_GROUP_INSTR_OFFSETS
	.align		4
.L_212:
        /*00e8*/ 	.byte	0x04, 0x28
        /*00ea*/ 	.short	(.L_214 - .L_213)


	//   ....[0]....
.L_213:
        /*00ec*/ 	.word	0x00000420


	//   ....[1]....
        /*00f0*/ 	.word	0x00006050


	//   ....[2]....
        /*00f4*/ 	.word	0x00006400


	//   ....[3]....
        /*00f8*/ 	.word	0x00007210


	//   ....[4]....
        /*00fc*/ 	.word	0x0000d850


	//   ....[5]....
        /*0100*/ 	.word	0x0000dea0


	//----- nvinfo : EIATTR_VRC_CTA_INIT_COUNT
	.align		4
.L_214:
        /*0104*/ 	.byte	0x02, 0x4a
	.zero		1
	.zero		1


	//----- nvinfo : EIATTR_EXIT_INSTR_OFFSETS
	.align		4
        /*0108*/ 	.byte	0x04, 0x1c
        /*010a*/ 	.short	(.L_216 - .L_215)


	//   ....[0]....
.L_215:
        /*010c*/ 	.word	0x000062b0


	//   ....[1]....
        /*0110*/ 	.word	0x00006630


	//   ....[2]....
        /*0114*/ 	.word	0x0000dd50


	//   ....[3]....
        /*0118*/ 	.word	0x0000dd70


	//   ....[4]....
        /*011c*/ 	.word	0x0000e840


	//   ....[5]....
        /*0120*/ 	.word	0x0000e8b0


	//----- nvinfo : EIATTR_MAX_THREADS
	.align		4
.L_216:
        /*0124*/ 	.byte	0x04, 0x05
        /*0126*/ 	.short	(.L_218 - .L_217)
.L_217:
        /*0128*/ 	.word	0x00000100
        /*012c*/ 	.word	0x00000001
        /*0130*/ 	.word	0x00000001


	//----- nvinfo : EIATTR_CRS_STACK_SIZE
	.align		4
.L_218:
        /*0134*/ 	.byte	0x04, 0x1e
        /*0136*/ 	.short	(.L_220 - .L_219)
.L_219:
        /*0138*/ 	.word	0x00000000


	//----- nvinfo : EIATTR_CBANK_PARAM_SIZE
	.align		4
.L_220:
        /*013c*/ 	.byte	0x03, 0x19
        /*013e*/ 	.short	0x0050


	//----- nvinfo : EIATTR_PARAM_CBANK
	.align		4
        /*0140*/ 	.byte	0x04, 0x0a
        /*0142*/ 	.short	(.L_222 - .L_221)
	.align		4
.L_221:
        /*0144*/ 	.word	index@(.nv.constant0._ZN3cub18CUB_300001_SM_10006detail10merge_sort30DeviceMergeSortBlockSortKernelINS2_10policy_hubIN6thrust24THRUST_300001_SM_1000_NS6detail15normal_iteratorINS6_10device_ptrIiEEEEE9Policy600ESB_PNS0_8NullTypeESB_SF_m18CompareIndicesByMtiSE_EEvbT0_T1_T2_T3_T4_PT6_PT7_T5_NS1_7vsmem_tE)
        /*0148*/ 	.short	0x0380
        /*014a*/ 	.short	0x0050


	//----- nvinfo : EIATTR_SW_WAR
	.align		4
.L_222:
        /*014c*/ 	.byte	0x04, 0x36
        /*014e*/ 	.short	(.L_224 - .L_223)
.L_223:
        /*0150*/ 	.word	0x00000008
.L_224:


//--------------------- .nv.info._ZN3cub18CUB_300001_SM_10006detail10merge_sort26DeviceMergeSortMergeKernelINS2_10policy_hubIN6thrust24THRUST_300001_SM_1000_NS6detail15normal_iteratorINS6_10device_ptrIiEEEEE9Policy600ESB_PNS0_8NullTypeESB_SF_j18CompareIndicesByMtiSE_EEvbT2_T3_T4_PT6_PT7_T5_PSJ_SJ_NS1_7vsmem_tE --------------------------
	.section	.nv.info._ZN3cub18CUB_300001_SM_10006detail10merge_sort26DeviceMergeSortMergeKernelINS2_10policy_hubIN6thrust24THRUST_300001_SM_1000_NS6detail15normal_iteratorINS6_10device_ptrIiEEEEE9Policy600ESB_PNS0_8NullTypeESB_SF_j18CompareIndicesByMtiSE_EEvbT2_T3_T4_PT6_PT7_T5_PSJ_SJ_NS1_7vsmem_tE,"",@"SHT_CUDA_INFO"
	.sectionflags	@""
	.align	4


	//----- nvinfo : EIATTR_CUDA_API_VERSION
	.align		4
        /*0000*/ 	.byte	0x04, 0x37
        /*0002*/ 	.short	(.L_226 - .L_225)
.L_225:
        /*0004*/ 	.word	0x00000082


	//----- nvinfo : EIATTR_KPARAM_INFO
	.align		4
.L_226:
        /*0008*/ 	.byte	0x04, 0x17
        /*000a*/ 	.short	(.L_228 - .L_227)
.L_227:
        /*000c*/ 	.word	0x00000000
        /*0010*/ 	.short	0x0009
        /*0012*/ 	.short	0x0048
        /*0014*/ 	.byte	0x00, 0xf0, 0x21, 0x00


	//----- nvinfo : EIATTR_KPARAM_INFO
	.align		4
.L_228:
        /*0018*/ 	.byte	0x04, 0x17
        /*001a*/ 	.short	(.L_230 - .L_229)
.L_229:
        /*001c*/ 	.word	0x00000000
        /*0020*/ 	.short	0x0008
        /*0022*/ 	.short	0x0040
        /*0024*/ 	.byte	0x00, 0xf0, 0x11, 0x00


	//----- nvinfo : EIATTR_KPARAM_INFO
	.align		4
.L_230:
        /*0028*/ 	.byte	0x04, 0x17
        /*002a*/ 	.short	(.L_232 - .L_231)
.L_231:
        /*002c*/ 	.word	0x00000000
        /*0030*/ 	.short	0x0007
        /*0032*/ 	.short	0x0038
        /*0034*/ 	.byte	0x00, 0xf5, 0x21, 0x00


	//----- nvinfo : EIATTR_KPARAM_INFO
	.align		4
.L_232:
        /*0038*/ 	.byte	0x04, 0x17
        /*003a*/ 	.short	(.L_234 - .L_233)
.L_233:
        /*003c*/ 	.word	0x00000000
        /*0040*/ 	.short	0x0006
        /*0042*/ 	.short	0x0030
        /*0044*/ 	.byte	0x00, 0xf0, 0x21, 0x00


	//----- nvinfo : EIATTR_KPARAM_INFO
	.align		4
.L_234:
        /*0048*/ 	.byte	0x04, 0x17
        /*004a*/ 	.short	(.L_236 - .L_235)
.L_235:
        /*004c*/ 	.word	0x00000000
        /*0050*/ 	.short	0x0005
        /*0052*/ 	.short	0x0028
        /*0054*/ 	.byte	0x00, 0xf5, 0x21, 0x00


	//----- nvinfo : EIATTR_KPARAM_INFO
	.align		4
.L_236:
        /*0058*/ 	.byte	0x04, 0x17
        /*005a*/ 	.short	(.L_238 - .L_237)
.L_237:
        /*005c*/ 	.word	0x00000000
        /*0060*/ 	.short	0x0004
        /*0062*/ 	.short	0x0020
        /*0064*/ 	.byte	0x00, 0xf5, 0x21, 0x00


	//----- nvinfo : EIATTR_KPARAM_INFO
	.align		4
.L_238:
        /*0068*/ 	.byte	0x04, 0x17
        /*006a*/ 	.short	(.L_240 - .L_239)
.L_239:
        /*006c*/ 	.word	0x00000000
        /*0070*/ 	.short	0x0003
        /*0072*/ 	.short	0x0018
        /*0074*/ 	.byte	0x00, 0xf0, 0x11, 0x00


	//----- nvinfo : EIATTR_KPARAM_INFO
	.align		4
.L_240:
        /*0078*/ 	.byte	0x04, 0x17
        /*007a*/ 	.short	(.L_242 - .L_241)
.L_241:
        /*007c*/ 	.word	0x00000000
        /*0080*/ 	.short	0x0002
        /*0082*/ 	.short	0x0010
        /*0084*/ 	.byte	0x00, 0xf5, 0x21, 0x00


	//----- nvinfo : EIATTR_KPARAM_INFO
	.align		4
.L_242:
        /*0088*/ 	.byte	0x04, 0x17
        /*008a*/ 	.short	(.L_244 - .L_243)
.L_243:
        /*008c*/ 	.word	0x00000000
        /*0090*/ 	.short	0x0001
        /*0092*/ 	.short	0x0008
        /*0094*/ 	.byte	0x00, 0xf0, 0x21, 0x00


	//----- nvinfo : EIATTR_KPARAM_INFO
	.align		4
.L_244:
        /*0098*/ 	.byte	0x04, 0x17
        /*009a*/ 	.short	(.L_246 - .L_245)
.L_245:
        /*009c*/ 	.word	0x00000000
        /*00a0*/ 	.short	0x0000
        /*00a2*/ 	.short	0x0000
        /*00a4*/ 	.byte	0x00, 0xf0, 0x05, 0x00


	//----- nvinfo : EIATTR_SPARSE_MMA_MASK
	.align		4
.L_246:
        /*00a8*/ 	.byte	0x03, 0x50
        /*00aa*/ 	.short	0x0000


	//----- nvinfo : EIATTR_MAXREG_COUNT
	.align		4
        /*00ac*/ 	.byte	0x03, 0x1b
        /*00ae*/ 	.short	0x00ff


	//----- nvinfo : EIATTR_NUM_BARRIERS
	.align		4
        /*00b0*/ 	.byte	0x02, 0x4c
        /*00b2*/ 	.byte	0x01
	.zero		1


	//----- nvinfo : EIATTR_MERCURY_ISA_VERSION
	.align		4
        /*00b4*/ 	.byte	0x03, 0x5f
        /*00b6*/ 	.short	0x0101


	//----- nvinfo : EIATTR_COOP_GROUP_MASK_REGIDS
	.align		4
        /*00b8*/ 	.byte	0x04, 0x29
        /*00ba*/ 	.short	(.L_248 - .L_247)


	//   ....[0]....
.L_247:
        /*00bc*/ 	.word	0xffffffff


	//   ....[1]....
        /*00c0*/ 	.word	0xffffffff


	//   ....[2]....
        /*00c4*/ 	.word	0xffffffff


	//   ....[3]....
        /*00c8*/ 	.word	0xffffffff


	//----- nvinfo : EIATTR_COOP_GROUP_INSTR_OFFSETS
	.align		4
.L_248:
        /*00cc*/ 	.byte	0x04, 0x28
        /*00ce*/ 	.short	(.L_250 - .L_249)


	//   ....[0]....
.L_249:
        /*00d0*/ 	.word	0x000033c0


	//   ....[1]....
        /*00d4*/ 	.word	0x00003810


	//   ....[2]....
        /*00d8*/ 	.word	0x00007400


	//   ....[3]....
        /*00dc*/ 	.word	0x00007ad0


	//----- nvinfo : EIATTR_VRC_CTA_INIT_COUNT
	.align		4
.L_250:
        /*00e0*/ 	.byte	0x02, 0x4a
	.zero		1
	.zero		1


	//----- nvinfo : EIATTR_EXIT_INSTR_OFFSETS
	.align		4
        /*00e4*/ 	.byte	0x04, 0x1c
        /*00e6*/ 	.short	(.L_252 - .L_251)


	//   ....[0]....
.L_251:
        /*00e8*/ 	.word	0x00003610


	//   ....[1]....
        /*00ec*/ 	.word	0x00003a60


	//   ....[2]....
        /*00f0*/ 	.word	0x00007880


	//   ....[3]....
        /*00f4*/ 	.word	0x000078a0


	//   ....[4]....
        /*00f8*/ 	.word	0x00007f50


	//   ....[5]....
        /*00fc*/ 	.word	0x00007f70


	//----- nvinfo : EIATTR_MAX_THREADS
	.align		4
.L_252:
        /*0100*/ 	.byte	0x04, 0x05
        /*0102*/ 	.short	(.L_254 - .L_253)
.L_253:
        /*0104*/ 	.word	0x00000100
        /*0108*/ 	.word	0x00000001
        /*010c*/ 	.word	0x00000001


	//----- nvinfo : EIATTR_CRS_STACK_SIZE
	.align		4
.L_254:
        /*0110*/ 	.byte	0x04, 0x1e
        /*0112*/ 	.short	(.L_256 - .L_255)
.L_255:
        /*0114*/ 	.word	0x00000000


	//----- nvinfo : EIATTR_CBANK_PARAM_SIZE
	.align		4
.L_256:
        /*0118*/ 	.byte	0x03, 0x19
        /*011a*/ 	.short	0x0050


	//----- nvinfo : EIATTR_PARAM_CBANK
	.align		4
        /*011c*/ 	.byte	0x04, 0x0a
        /*011e*/ 	.short	(.L_258 - .L_257)
	.align		4
.L_257:
        /*0120*/ 	.word	index@(.nv.constant0._ZN3cub18CUB_300001_SM_10006detail10merge_sort26DeviceMergeSortMergeKernelINS2_10policy_hubIN6thrust24THRUST_300001_SM_1000_NS6detail15normal_iteratorINS6_10device_ptrIiEEEEE9Policy600ESB_PNS0_8NullTypeESB_SF_j18CompareIndicesByMtiSE_EEvbT2_T3_T4_PT6_PT7_T5_PSJ_SJ_NS1_7vsmem_tE)
        /*0124*/ 	.short	0x0380
        /*0126*/ 	.short	0x0050


	//----- nvinfo : EIATTR_SW_WAR
	.align		4
.L_258:
        /*0128*/ 	.byte	0x04, 0x36
        /*012a*/ 	.short	(.L_260 - .L_259)
.L_259:
        /*012c*/ 	.word	0x00000008
.L_260:


//--------------------- .nv.info._ZN3cub18CUB_300001_SM_10006detail10merge_sort30DeviceMergeSortPartitionKernelIN6thrust24THRUST_300001_SM_1000_NS6detail15normal_iteratorINS5_10device_ptrIiEEEEj18CompareIndicesByMtiEEvbT_PT2_T0_SF_PSF_T1_SF_i --------------------------
	.section	.nv.info._ZN3cub18CUB_300001_SM_10006detail10merge_sort30DeviceMergeSortPartitionKernelIN6thrust24THRUST_300001_SM_1000_NS6detail15normal_iteratorINS5_10device_ptrIiEEEEj18CompareIndicesByMtiEEvbT_PT2_T0_SF_PSF_T1_SF_i,"",@"SHT_CUDA_INFO"
	.sectionflags	@""
	.align	4


	//----- nvinfo : EIATTR_CUDA_API_VERSION
	.align		4
        /*0000*/ 	.byte	0x04, 0x37
        /*0002*/ 	.short	(.L_262 - .L_261)
.L_261:
        /*0004*/ 	.word	0x00000082


	//----- nvinfo : EIATTR_KPARAM_INFO
	.align		4
.L_262:
        /*0008*/ 	.byte	0x04, 0x17
        /*000a*/ 	.short	(.L_264 - .L_263)
.L_263:
        /*000c*/ 	.word	0x00000000
        /*0010*/ 	.short	0x0008
        /*0012*/ 	.short	0x0034
        /*0014*/ 	.byte	0x00, 0xf0, 0x11, 0x00


	//----- nvinfo : EIATTR_KPARAM_INFO
	.align		4
.L_264:
        /*0018*/ 	.byte	0x04, 0x17
        /*001a*/ 	.short	(.L_266 - .L_265)
.L_265:
        /*001c*/ 	.word	0x00000000
        /*0020*/ 	.short	0x0007
        /*0022*/ 	.short	0x0030
        /*0024*/ 	.byte	0x00, 0xf0, 0x11, 0x00


	//----- nvinfo : EIATTR_KPARAM_INFO
	.align		4
.L_266:
        /*0028*/ 	.byte	0x04, 0x17
        /*002a*/ 	.short	(.L_268 - .L_267)
.L_267:
        /*002c*/ 	.word	0x00000000
        /*0030*/ 	.short	0x0006
        /*0032*/ 	.short	0x0028
        /*0034*/ 	.byte	0x00, 0xf0, 0x21, 0x00


	//----- nvinfo : EIATTR_KPARAM_INFO
	.align		4
.L_268:
        /*0038*/ 	.byte	0x04, 0x17
        /*003a*/ 	.short	(.L_270 - .L_269)
.L_269:
        /*003c*/ 	.word	0x00000000
        /*0040*/ 	.short	0x0005
        /*0042*/ 	.short	0x0020
        /*0044*/ 	.byte	0x00, 0xf5, 0x21, 0x00


	//----- nvinfo : EIATTR_KPARAM_INFO
	.align		4
.L_270:
        /*0048*/ 	.byte	0x04, 0x17
        /*004a*/ 	.short	(.L_272 - .L_271)
.L_271:
        /*004c*/ 	.word	0x00000000
        /*0050*/ 	.short	0x0004
        /*0052*/ 	.short	0x001c
        /*0054*/ 	.byte	0x00, 0xf0, 0x11, 0x00


	//----- nvinfo : EIATTR_KPARAM_INFO
	.align		4
.L_272:
        /*0058*/ 	.byte	0x04, 0x17
        /*005a*/ 	.short	(.L_274 - .L_273)
.L_273:
        /*005c*/ 	.word	0x00000000
        /*0060*/ 	.short	0x0003
        /*0062*/ 	.short	0x0018
        /*0064*/ 	.byte	0x00, 0xf0, 0x11, 0x00


	//----- nvinfo : EIATTR_KPARAM_INFO
	.align		4
.L_274:
        /*0068*/ 	.byte	0x04, 0x17
        /*006a*/ 	.short	(.L_276 - .L_275)
.L_275:
        /*006c*/ 	.word	0x00000000
        /*0070*/ 	.short	0x0002
        /*0072*/ 	.short	0x0010
        /*0074*/ 	.byte	0x00, 0xf5, 0x21, 0x00


	//----- nvinfo : EIATTR_KPARAM_INFO
	.align		4
.L_276:
        /*0078*/ 	.byte	0x04, 0x17
        /*007a*/ 	.short	(.L_278 - .L_277)
.L_277:
        /*007c*/ 	.word	0x00000000
        /*0080*/ 	.short	0x0001
        /*0082*/ 	.short	0x0008
        /*0084*/ 	.byte	0x00, 0xf0, 0x21, 0x00


	//----- nvinfo : EIATTR_KPARAM_INFO
	.align		4
.L_278:
        /*0088*/ 	.byte	0x04, 0x17
        /*008a*/ 	.short	(.L_280 - .L_279)
.L_279:
        /*008c*/ 	.word	0x00000000
        /*0090*/ 	.short	0x0000
        /*0092*/ 	.short	0x0000
        /*0094*/ 	.byte	0x00, 0xf0, 0x05, 0x00


	//----- nvinfo : EIATTR_SPARSE_MMA_MASK
	.align		4
.L_280:
        /*0098*/ 	.byte	0x03, 0x50
        /*009a*/ 	.short	0x0000


	//----- nvinfo : EIATTR_MAXREG_COUNT
	.align		4
        /*009c*/ 	.byte	0x03, 0x1b
        /*009e*/ 	.short	0x00ff


	//----- nvinfo : EIATTR_MERCURY_ISA_VERSION
	.align		4
        /*00a0*/ 	.byte	0x03, 0x5f
        /*00a2*/ 	.short	0x0101


	//----- nvinfo : EIATTR_VRC_CTA_INIT_COUNT
	.align		4
        /*00a4*/ 	.byte	0x02, 0x4a
	.zero		1
	.zero		1


	//----- nvinfo : EIATTR_EXIT_INSTR_OFFSETS
	.align		4
        /*00a8*/ 	.byte	0x04, 0x1c
        /*00aa*/ 	.short	(.L_282 - .L_281)


	//   ....[0]....
.L_281:
        /*00ac*/ 	.word	0x00000070


	//   ....[1]....
        /*00b0*/ 	.word	0x000001d0


	//   ....[2]....
        /*00b4*/ 	.word	0x000006e0


	//----- nvinfo : EIATTR_CRS_STACK_SIZE
	.align		4
.L_282:
        /*00b8*/ 	.byte	0x04, 0x1e
        /*00ba*/ 	.short	(.L_284 - .L_283)
.L_283:
        /*00bc*/ 	.word	0x00000000


	//----- nvinfo : EIATTR_CBANK_PARAM_SIZE
	.align		4
.L_284:
        /*00c0*/ 	.byte	0x03, 0x19
        /*00c2*/ 	.short	0x0038


	//----- nvinfo : EIATTR_PARAM_CBANK
	.align		4
        /*00c4*/ 	.byte	0x04, 0x0a
        /*00c6*/ 	.short	(.L_286 - .L_285)
	.align		4
.L_285:
        /*00c8*/ 	.word	index@(.nv.constant0._ZN3cub18CUB_300001_SM_10006detail10merge_sort30DeviceMergeSortPartitionKernelIN6thrust24THRUST_300001_SM_1000_NS6detail15normal_iteratorINS5_10device_ptrIiEEEEj18CompareIndicesByMtiEEvbT_PT2_T0_SF_PSF_T1_SF_i)
        /*00cc*/ 	.short	0x0380
        /*00ce*/ 	.short	0x0038


	//----- nvinfo : EIATTR_SW_WAR
	.align		4
.L_286:
        /*00d0*/ 	.byte	0x04, 0x36
        /*00d2*/ 	.short	(.L_288 - .L_287)
.L_287:
        /*00d4*/ 	.word	0x00000008
.L_288:


//--------------------- .nv.info._ZN3cub18CUB_300001_SM_10006detail10merge_sort30DeviceMergeSortBlockSortKernelINS2_10policy_hubIN6thrust24THRUST_300001_SM_1000_NS6detail15normal_iteratorINS6_10device_ptrIiEEEEE9Policy600ESB_PNS0_8NullTypeESB_SF_j18CompareIndicesByMtiSE_EEvbT0_T1_T2_T3_T4_PT6_PT7_T5_NS1_7vsmem_tE --------------------------
	.section	.nv.info._ZN3cub18CUB_300001_SM_10006detail10merge_sort30DeviceMergeSortBlockSortKernelINS2_10policy_hubIN6thrust24THRUST_300001_SM_1000_NS6detail15normal_iteratorINS6_10device_ptrIiEEEEE9Policy600ESB_PNS0_8NullTypeESB_SF_j18CompareIndicesByMtiSE_EEvbT0_T1_T2_T3_T4_PT6_PT7_T5_NS1_7vsmem_tE,"",@"SHT_CUDA_INFO"
	.sectionflags	@""
	.align	4


	//----- nvinfo : EIATTR_CUDA_API_VERSION
	.align		4
        /*0000*/ 	.byte	0x04, 0x37
        /*0002*/ 	.short	(.L_290 - .L_289)
.L_289:
        /*0004*/ 	.word	0x00000082


	//----- nvinfo : EIATTR_KPARAM_INFO
	.align		4
.L_290:
        /*0008*/ 	.byte	0x04, 0x17
        /*000a*/ 	.short	(.L_292 - .L_291)
.L_291:
        /*000c*/ 	.word	0x00000000
        /*0010*/ 	.short	0x0009
        /*0012*/ 	.short	0x0048
        /*0014*/ 	.byte	0x00, 0xf0, 0x21, 0x00


	//----- nvinfo : EIATTR_KPARAM_INFO
	.align		4
.L_292:
        /*0018*/ 	.byte	0x04, 0x17
        /*001a*/ 	.short	(.L_294 - .L_293)
.L_293:
        /*001c*/ 	.word	0x00000000
        /*0020*/ 	.short	0x0008
        /*0022*/ 	.short	0x0040
        /*0024*/ 	.byte	0x00, 0xf0, 0x21, 0x00


	//----- nvinfo : EIATTR_KPARAM_INFO
	.align		4
.L_294:
        /*0028*/ 	.byte	0x04, 0x17
        /*002a*/ 	.short	(.L_296 - .L_295)
.L_295:
        /*002c*/ 	.word	0x00000000
        /*0030*/ 	.short	0x0007
        /*0032*/ 	.short	0x0038
        /*0034*/ 	.byte	0x00, 0xf5, 0x21, 0x00


	//----- nvinfo : EIATTR_KPARAM_INFO
	.align		4
.L_296:
        /*0038*/ 	.byte	0x04, 0x17
        /*003a*/ 	.short	(.L_298 - .L_297)
.L_297:
        /*003c*/ 	.word	0x00000000
        /*0040*/ 	.short	0x0006
        /*0042*/ 	.short	0x0030
        /*0044*/ 	.byte	0x00, 0xf5, 0x21, 0x00


	//----- nvinfo : EIATTR_KPARAM_INFO
	.align		4
.L_298:
        /*0048*/ 	.byte	0x04, 0x17
        /*004a*/ 	.short	(.L_300 - .L_299)
.L_299:
        /*004c*/ 	.word	0x00000000
        /*0050*/ 	.short	0x0005
        /*0052*/ 	.short	0x0028
        /*0054*/ 	.byte	0x00, 0xf0, 0x11, 0x00


	//----- nvinfo : EIATTR_KPARAM_INFO
	.align		4
.L_300:
        /*0058*/ 	.byte	0x04, 0x17
        /*005a*/ 	.short	(.L_302 - .L_301)
.L_301:
        /*005c*/ 	.word	0x00000000
        /*0060*/ 	.short	0x0004
        /*0062*/ 	.short	0x0020
        /*0064*/ 	.byte	0x00, 0xf5, 0x21, 0x00


	//----- nvinfo : EIATTR_KPARAM_INFO
	.align		4
.L_302:
        /*0068*/ 	.byte	0x04, 0x17
        /*006a*/ 	.short	(.L_304 - .L_303)
.L_303:
        /*006c*/ 	.word	0x00000000
        /*0070*/ 	.short	0x0003
        /*0072*/ 	.short	0x0018
        /*0074*/ 	.byte	0x00, 0xf0, 0x21, 0x00


	//----- nvinfo : EIATTR_KPARAM_INFO
	.align		4
.L_304:
        /*0078*/ 	.byte	0x04, 0x17
        /*007a*/ 	.short	(.L_306 - .L_305)
.L_305:
        /*007c*/ 	.word	0x00000000
        /*0080*/ 	.short	0x0002
        /*0082*/ 	.short	0x0010
        /*0084*/ 	.byte	0x00, 0xf5, 0x21, 0x00


	//----- nvinfo : EIATTR_KPARAM_INFO
	.align		4
.L_306:
        /*0088*/ 	.byte	0x04, 0x17
        /*008a*/ 	.short	(.L_308 - .L_307)
.L_307:
        /*008c*/ 	.word	0x00000000
        /*0090*/ 	.short	0x0001
        /*0092*/ 	.short	0x0008
        /*0094*/ 	.byte	0x00, 0xf0, 0x21, 0x00


	//----- nvinfo : EIATTR_KPARAM_INFO
	.align		4
.L_308:
        /*0098*/ 	.byte	0x04, 0x17
        /*009a*/ 	.short	(.L_310 - .L_309)
.L_309:
        /*009c*/ 	.word	0x00000000
        /*00a0*/ 	.short	0x0000
        /*00a2*/ 	.short	0x0000
        /*00a4*/ 	.byte	0x00, 0xf0, 0x05, 0x00


	//----- nvinfo : EIATTR_SPARSE_MMA_MASK
	.align		4
.L_310:
        /*00a8*/ 	.byte	0x03, 0x50
        /*00aa*/ 	.short	0x0000


	//----- nvinfo : EIATTR_MAXREG_COUNT
	.align		4
        /*00ac*/ 	.byte	0x03, 0x1b
        /*00ae*/ 	.short	0x00ff


	//----- nvinfo : EIATTR_NUM_BARRIERS
	.align		4
        /*00b0*/ 	.byte	0x02, 0x4c
        /*00b2*/ 	.byte	0x01
	.zero		1


	//----- nvinfo : EIATTR_ANNOTATIONS
	.align		4
        /*00b4*/ 	.byte	0x04, 0x55
        /*00b6*/ 	.short	(.L_312 - .L_311)


	//   ....[0]....
.L_311:
        /*00b8*/ 	.word	0x00000001
        /*00bc*/ 	.byte	0x20, 0x01, 0x00, 0x00, 0x01, 0x00, 0x00, 0x00, 0x40, 0x01, 0x00, 0x00, 0x01, 0x00, 0x00, 0x00
        /*00cc*/ 	.byte	0xf0, 0x62, 0x00, 0x00, 0x01, 0x00, 0x00, 0x00, 0x10, 0x63, 0x00, 0x00


	//----- nvinfo : EIATTR_MERCURY_ISA_VERSION
	.align		4
.L_312:
        /*00d8*/ 	.byte	0x03, 0x5f
        /*00da*/ 	.short	0x0101


	//----- nvinfo : EIATTR_COOP_GROUP_MASK_REGIDS
	.align		4
        /*00dc*/ 	.byte	0x04, 0x29
        /*00de*/ 	.short	(.L_314 - .L_313)


	//   ....[0]....
.L_313:
        /*00e0*/ 	.word	0xffffffff


	//   ....[1]....
        /*00e4*/ 	.word	0xffffffff


	//   ....[2]....
        /*00e8*/ 	.word	0xffffffff


	//   ....[3]....
        /*00ec*/ 	.word	0xffffffff


	//   ....[4]....
        /*00f0*/ 	.word	0xffffffff


	//   ....[5]....
        /*00f4*/ 	.word	0xffffffff


	//----- nvinfo : EIATTR_COOP_GROUP_INSTR_OFFSETS
	.align		4
.L_314:
        /*00f8*/ 	.byte	0x04, 0x28
        /*00fa*/ 	.short	(.L_316 - .L_315)


	//   ....[0]....
.L_315:
        /*00fc*/ 	.word	0x00000410


	//   ....[1]....
        /*0100*/ 	.word	0x000060b0


	//   ....[2]....
        /*0104*/ 	.word	0x00006430


	//   ....[3]....
        /*0108*/ 	.word	0x00007280


	//   ....[4]....
        /*010c*/ 	.word	0x0000d8e0


	//   ....[5]....
        /*0110*/ 	.word	0x0000df70


	//----- nvinfo : EIATTR_VRC_CTA_INIT_COUNT
	.align		4
.L_316:
        /*0114*/ 	.byte	0x02, 0x4a
	.zero		1
	.zero		1


	//----- nvinfo : EIATTR_EXIT_INSTR_OFFSETS
	.align		4
        /*0118*/ 	.byte	0x04, 0x1c
        /*011a*/ 	.short	(.L_318 - .L_317)


	//   ....[0]....
.L_317:
        /*011c*/ 	.word	0x000062e0


	//   ....[1]....
        /*0120*/ 	.word	0x00006680


	//   ....[2]....
        /*0124*/ 	.word	0x0000de10


	//   ....[3]....
        /*0128*/ 	.word	0x0000de30


	//   ....[4]....
        /*012c*/ 	.word	0x0000e930


	//   ....[5]....
        /*0130*/ 	.word	0x0000e9a0


	//----- nvinfo : EIATTR_MAX_THREADS
	.align		4
.L_318:
        /*0134*/ 	.byte	0x04, 0x05
        /*0136*/ 	.short	(.L_320 - .L_319)
.L_319:
        /*0138*/ 	.word	0x00000100
        /*013c*/ 	.word	0x00000001
        /*0140*/ 	.word	0x00000001


	//----- nvinfo : EIATTR_CRS_STACK_SIZE
	.align		4
.L_320:
        /*0144*/ 	.byte	0x04, 0x1e
        /*0146*/ 	.short	(.L_322 - .L_321)
.L_321:
        /*0148*/ 	.word	0x00000000


	//----- nvinfo : EIATTR_CBANK_PARAM_SIZE
	.align		4
.L_322:
        /*014c*/ 	.byte	0x03, 0x19
        /*014e*/ 	.short	0x0050


	//----- nvinfo : EIATTR_PARAM_CBANK
	.align		4
        /*0150*/ 	.byte	0x04, 0x0a
        /*0152*/ 	.short	(.L_324 - .L_323)
	.align		4
.L_323:
        /*0154*/ 	.word	index@(.nv.constant0._ZN3cub18CUB_300001_SM_10006detail10merge_sort30DeviceMergeSortBlockSortKernelINS2_10policy_hubIN6thrust24THRUST_300001_SM_1000_NS6detail15normal_iteratorINS6_10device_ptrIiEEEEE9Policy600ESB_PNS0_8NullTypeESB_SF_j18CompareIndicesByMtiSE_EEvbT0_T1_T2_T3_T4_PT6_PT7_T5_NS1_7vsmem_tE)
        /*0158*/ 	.short	0x0380
        /*015a*/ 	.short	0x0050


	//----- nvinfo : EIATTR_SW_WAR
	.align		4
.L_324:
        /*015c*/ 	.byte	0x04, 0x36
        /*015e*/ 	.short	(.L_326 - .L_325)
.L_325:
        /*0160*/ 	.word	0x00000008
.L_326:


//--------------------- .nv.info._ZN3cub18CUB_300001_SM_10006detail9transform16transform_kernelINS2_10policy_hubILb1EN4cuda3std3__45tupleIJN6thrust24THRUST_300001_SM_1000_NS20permutation_iteratorINSA_6detail15normal_iteratorINSA_10device_ptrI5SCandEEEENSD_INSE_IiEEEEEEEEEE10policy1000ElNS7_10__identityESH_JSK_EEEvT0_iT1_T2_DpNS2_10kernel_argIT3_EE --------------------------
	.section	.nv.info._ZN3cub18CUB_300001_SM_10006detail9transform16transform_kernelINS2_10policy_hubILb1EN4cuda3std3__45tupleIJN6thrust24THRUST_300001_SM_1000_NS20permutation_iteratorINSA_6detail15normal_iteratorINSA_10device_ptrI5SCandEEEENSD_INSE_IiEEEEEEEEEE10policy1000ElNS7_10__identityESH_JSK_EEEvT0_iT1_T2_DpNS2_10kernel_argIT3_EE,"",@"SHT_CUDA_INFO"
	.sectionflags	@""
	.align	4


	//----- nvinfo : EIATTR_CUDA_API_VERSION
	.align		4
        /*0000*/ 	.byte	0x04, 0x37
        /*0002*/ 	.short	(.L_328 - .L_327)
.L_327:
        /*0004*/ 	.word	0x00000082


	//----- nvinfo : EIATTR_KPARAM_INFO
	.align		4
.L_328:
        /*0008*/ 	.byte	0x04, 0x17
        /*000a*/ 	.short	(.L_330 - .L_329)
.L_329:
        /*000c*/ 	.word	0x00000000
        /*0010*/ 	.short	0x0004
        /*0012*/ 	.short	0x0018
        /*0014*/ 	.byte	0x00, 0xf0, 0x41, 0x00


	//----- nvinfo : EIATTR_KPARAM_INFO
	.align		4
.L_330:
        /*0018*/ 	.byte	0x04, 0x17
        /*001a*/ 	.short	(.L_332 - .L_331)
.L_331:
        /*001c*/ 	.word	0x00000000
        /*0020*/ 	.short	0x0003
        /*0022*/ 	.short	0x0010
        /*0024*/ 	.byte	0x00, 0xf0, 0x21, 0x00


	//----- nvinfo : EIATTR_KPARAM_INFO
	.align		4
.L_332:
        /*0028*/ 	.byte	0x04, 0x17
        /*002a*/ 	.short	(.L_334 - .L_333)
.L_333:
        /*002c*/ 	.word	0x00000000
        /*0030*/ 	.short	0x0002
        /*0032*/ 	.short	0x000c
        /*0034*/ 	.byte	0x00, 0xf0, 0x05, 0x00


	//----- nvinfo : EIATTR_KPARAM_INFO
	.align		4
.L_334:
        /*0038*/ 	.byte	0x04, 0x17
        /*003a*/ 	.short	(.L_336 - .L_335)
.L_335:
        /*003c*/ 	.word	0x00000000
        /*0040*/ 	.short	0x0001
        /*0042*/ 	.short	0x0008
        /*0044*/ 	.byte	0x00, 0xf0, 0x11, 0x00


	//----- nvinfo : EIATTR_KPARAM_INFO
	.align		4
.L_336:
        /*0048*/ 	.byte	0x04, 0x17
        /*004a*/ 	.short	(.L_338 - .L_337)
.L_337:
        /*004c*/ 	.word	0x00000000
        /*0050*/ 	.short	0x0000
        /*0052*/ 	.short	0x0000
        /*0054*/ 	.byte	0x00, 0xf0, 0x21, 0x00


	//----- nvinfo : EIATTR_SPARSE_MMA_MASK
	.align		4
.L_338:
        /*0058*/ 	.byte	0x03, 0x50
        /*005a*/ 	.short	0x0000


	//----- nvinfo : EIATTR_MAXREG_COUNT
	.align		4
        /*005c*/ 	.byte	0x03, 0x1b
        /*005e*/ 	.short	0x00ff


	//----- nvinfo : EIATTR_MERCURY_ISA_VERSION
	.align		4
        /*0060*/ 	.byte	0x03, 0x5f
        /*0062*/ 	.short	0x0101


	//----- nvinfo : EIATTR_VRC_CTA_INIT_COUNT
	.align		4
        /*0064*/ 	.byte	0x02, 0x4a
	.zero		1
	.zero		1


	//----- nvinfo : EIATTR_EXIT_INSTR_OFFSETS
	.align		4
        /*0068*/ 	.byte	0x04, 0x1c
        /*006a*/ 	.short	(.L_340 - .L_339)


	//   ....[0]....
.L_339:
        /*006c*/ 	.word	0x000001c0


	//   ....[1]....
        /*0070*/ 	.word	0x00001090


	//   ....[2]....
        /*0074*/ 	.word	0x00001500


	//   ....[3]....
        /*0078*/ 	.word	0x00001760


	//   ....[4]....
        /*007c*/ 	.word	0x00001790


	//   ....[5]....
        /*0080*/ 	.word	0x00001880


	//   ....[6]....
        /*0084*/ 	.word	0x000018b0


	//   ....[7]....
        /*0088*/ 	.word	0x00002000


	//   ....[8]....
        /*008c*/ 	.word	0x00002330


	//   ....[9]....
        /*0090*/ 	.word	0x00002530


	//   ....[10]....
        /*0094*/ 	.word	0x00002630


	//----- nvinfo : EIATTR_MAX_THREADS
	.align		4
.L_340:
        /*0098*/ 	.byte	0x04, 0x05
        /*009a*/ 	.short	(.L_342 - .L_341)
.L_341:
        /*009c*/ 	.word	0x00000080
        /*00a0*/ 	.word	0x00000001
        /*00a4*/ 	.word	0x00000001


	//----- nvinfo : EIATTR_CRS_STACK_SIZE
	.align		4
.L_342:
        /*00a8*/ 	.byte	0x04, 0x1e
        /*00aa*/ 	.short	(.L_344 - .L_343)
.L_343:
        /*00ac*/ 	.word	0x00000000


	//----- nvinfo : EIATTR_CBANK_PARAM_SIZE
	.align		4
.L_344:
        /*00b0*/ 	.byte	0x03, 0x19
        /*00b2*/ 	.short	0x0028


	//----- nvinfo : EIATTR_PARAM_CBANK
	.align		4
        /*00b4*/ 	.byte	0x04, 0x0a
        /*00b6*/ 	.short	(.L_346 - .L_345)
	.align		4
.L_345:
        /*00b8*/ 	.word	index@(.nv.constant0._ZN3cub18CUB_300001_SM_10006detail9transform16transform_kernelINS2_10policy_hubILb1EN4cuda3std3__45tupleIJN6thrust24THRUST_300001_SM_1000_NS20permutation_iteratorINSA_6detail15normal_iteratorINSA_10device_ptrI5SCandEEEENSD_INSE_IiEEEEEEEEEE10policy1000ElNS7_10__identityESH_JSK_EEEvT0_iT1_T2_DpNS2_10kernel_argIT3_EE)
        /*00bc*/ 	.short	0x0380
        /*00be*/ 	.short	0x0028


	//----- nvinfo : EIATTR_SW_WAR
	.align		4
.L_346:
        /*00c0*/ 	.byte	0x04, 0x36
        /*00c2*/ 	.short	(.L_348 - .L_347)
.L_347:
        /*00c4*/ 	.word	0x00000008
.L_348:


//--------------------- .nv.info._ZN3cub18CUB_300001_SM_10006detail9transform16transform_kernelINS2_10policy_hubILb1EN4cuda3std3__45tupleIJN6thrust24THRUST_300001_SM_1000_NS20permutation_iteratorINSA_6detail15normal_iteratorINSA_10device_ptrI5SCandEEEENSD_INSE_IiEEEEEEEEEE10policy1000EiNS7_10__identityESH_JSK_EEEvT0_iT1_T2_DpNS2_10kernel_argIT3_EE --------------------------
	.section	.nv.info._ZN3cub18CUB_300001_SM_10006detail9transform16transform_kernelINS2_10policy_hubILb1EN4cuda3std3__45tupleIJN6thrust24THRUST_300001_SM_1000_NS20permutation_iteratorINSA_6detail15normal_iteratorINSA_10device_ptrI5SCandEEEENSD_INSE_IiEEEEEEEEEE10policy1000EiNS7_10__identityESH_JSK_EEEvT0_iT1_T2_DpNS2_10kernel_argIT3_EE,"",@"SHT_CUDA_INFO"
	.sectionflags	@""
	.align	4


	//----- nvinfo : EIATTR_CUDA_API_VERSION
	.align		4
        /*0000*/ 	.byte	0x04, 0x37
        /*0002*/ 	.short	(.L_350 - .L_349)
.L_349:
        /*0004*/ 	.word	0x00000082


	//----- nvinfo : EIATTR_KPARAM_INFO
	.align		4
.L_350:
        /*0008*/ 	.byte	0x04, 0x17
        /*000a*/ 	.short	(.L_352 - .L_351)
.L_351:
        /*000c*/ 	.word	0x00000000
        /*0010*/ 	.short	0x0004
        /*0012*/ 	.short	0x0018
        /*0014*/ 	.byte	0x00, 0xf0, 0x41, 0x00


	//----- nvinfo : EIATTR_KPARAM_INFO
	.align		4
.L_352:
        /*0018*/ 	.byte	0x04, 0x17
        /*001a*/ 	.short	(.L_354 - .L_353)
.L_353:
        /*001c*/ 	.word	0x00000000
        /*0020*/ 	.short	0x0003
        /*0022*/ 	.short	0x0010
        /*0024*/ 	.byte	0x00, 0xf0, 0x21, 0x00


	//----- nvinfo : EIATTR_KPARAM_INFO
	.align		4
.L_354:
        /*0028*/ 	.byte	0x04, 0x17
        /*002a*/ 	.short	(.L_356 - .L_355)
.L_355:
        /*002c*/ 	.word	0x00000000
        /*0030*/ 	.short	0x0002
        /*0032*/ 	.short	0x0008
        /*0034*/ 	.byte	0x00, 0xf0, 0x05, 0x00


	//----- nvinfo : EIATTR_KPARAM_INFO
	.align		4
.L_356:
        /*0038*/ 	.byte	0x04, 0x17
        /*003a*/ 	.short	(.L_358 - .L_357)
.L_357:
        /*003c*/ 	.word	0x00000000
        /*0040*/ 	.short	0x0001
        /*0042*/ 	.short	0x0004
        /*0044*/ 	.byte	0x00, 0xf0, 0x11, 0x00


	//----- nvinfo : EIATTR_KPARAM_INFO
	.align		4
.L_358:
        /*0048*/ 	.byte	0x04, 0x17
        /*004a*/ 	.short	(.L_360 - .L_359)
.L_359:
        /*004c*/ 	.word	0x00000000
        /*0050*/ 	.short	0x0000
        /*0052*/ 	.short	0x0000
        /*0054*/ 	.byte	0x00, 0xf0, 0x11, 0x00


	//----- nvinfo : EIATTR_SPARSE_MMA_MASK
	.align		4
.L_360:
        /*0058*/ 	.byte	0x03, 0x50
        /*005a*/ 	.short	0x0000


	//----- nvinfo : EIATTR_MAXREG_COUNT
	.align		4
        /*005c*/ 	.byte	0x03, 0x1b
        /*005e*/ 	.short	0x00ff


	//----- nvinfo : EIATTR_MERCURY_ISA_VERSION
	.align		4
        /*0060*/ 	.byte	0x03, 0x5f
        /*0062*/ 	.short	0x0101


	//----- nvinfo : EIATTR_VRC_CTA_INIT_COUNT
	.align		4
        /*0064*/ 	.byte	0x02, 0x4a
	.zero		1
	.zero		1


	//----- nvinfo : EIATTR_EXIT_INSTR_OFFSETS
	.align		4
        /*0068*/ 	.byte	0x04, 0x1c
        /*006a*/ 	.short	(.L_362 - .L_361)


	//   ....[0]....
.L_361:
        /*006c*/ 	.word	0x000000f0


	//   ....[1]....
        /*0070*/ 	.word	0x000007f0


	//   ....[2]....
        /*0074*/ 	.word	0x00000b20


	//   ....[3]....
        /*0078*/ 	.word	0x00000d00


	//   ....[4]....
        /*007c*/ 	.word	0x00000df0


	//   ....[5]....
        /*0080*/ 	.word	0x00000e10


	//   ....[6]....
        /*0084*/ 	.word	0x000015c0


	//   ....[7]....
        /*0088*/ 	.word	0x000019f0


	//   ....[8]....
        /*008c*/ 	.word	0x00001c30


	//   ....[9]....
        /*0090*/ 	.word	0x00001c60


	//   ....[10]....
        /*0094*/ 	.word	0x00001d40


	//----- nvinfo : EIATTR_MAX_THREADS
	.align		4
.L_362:
        /*0098*/ 	.byte	0x04, 0x05
        /*009a*/ 	.short	(.L_364 - .L_363)
.L_363:
        /*009c*/ 	.word	0x00000080
        /*00a0*/ 	.word	0x00000001
        /*00a4*/ 	.word	0x00000001


	//----- nvinfo : EIATTR_CRS_STACK_SIZE
	.align		4
.L_364:
        /*00a8*/ 	.byte	0x04, 0x1e
        /*00aa*/ 	.short	(.L_366 - .L_365)
.L_365:
        /*00ac*/ 	.word	0x00000000


	//----- nvinfo : EIATTR_CBANK_PARAM_SIZE
	.align		4
.L_366:
        /*00b0*/ 	.byte	0x03, 0x19
        /*00b2*/ 	.short	0x0028


	//----- nvinfo : EIATTR_PARAM_CBANK
	.align		4
        /*00b4*/ 	.byte	0x04, 0x0a
        /*00b6*/ 	.short	(.L_368 - .L_367)
	.align		4
.L_367:
        /*00b8*/ 	.word	index@(.nv.constant0._ZN3cub18CUB_300001_SM_10006detail9transform16transform_kernelINS2_10policy_hubILb1EN4cuda3std3__45tupleIJN6thrust24THRUST_300001_SM_1000_NS20permutation_iteratorINSA_6detail15normal_iteratorINSA_10device_ptrI5SCandEEEENSD_INSE_IiEEEEEEEEEE10policy1000EiNS7_10__identityESH_JSK_EEEvT0_iT1_T2_DpNS2_10kernel_argIT3_EE)
        /*00bc*/ 	.short	0x0380
        /*00be*/ 	.short	0x0028


	//----- nvinfo : EIATTR_SW_WAR
	.align		4
.L_368:
        /*00c0*/ 	.byte	0x04, 0x36
        /*00c2*/ 	.short	(.L_370 - .L_369)
.L_369:
        /*00c4*/ 	.word	0x00000008
.L_370:


//--------------------- .nv.info._ZN3cub18CUB_300001_SM_10006detail8for_each13static_kernelINS2_12policy_hub_t12policy_500_tEmN6thrust24THRUST_300001_SM_1000_NS8cuda_cub20__uninitialized_fill7functorINS7_10device_ptrI5SCandEESC_EEEEvT0_T1_ --------------------------
	.section	.nv.info._ZN3cub18CUB_300001_SM_10006detail8for_each13static_kernelINS2_12policy_hub_t12policy_500_tEmN6thrust24THRUST_300001_SM_1000_NS8cuda_cub20__uninitialized_fill7functorINS7_10device_ptrI5SCandEESC_EEEEvT0_T1_,"",@"SHT_CUDA_INFO"
	.sectionflags	@""
	.align	4


	//----- nvinfo : EIATTR_CUDA_API_VERSION
	.align		4
        /*0000*/ 	.byte	0x04, 0x37
        /*0002*/ 	.short	(.L_372 - .L_371)
.L_371:
        /*0004*/ 	.word	0x00000082


	//----- nvinfo : EIATTR_KPARAM_INFO
	.align		4
.L_372:
        /*0008*/ 	.byte	0x04, 0x17
        /*000a*/ 	.short	(.L_374 - .L_373)
.L_373:
        /*000c*/ 	.word	0x00000000
        /*0010*/ 	.short	0x0001
        /*0012*/ 	.short	0x0008
        /*0014*/ 	.byte	0x00, 0xf0, 0x61, 0x00


	//----- nvinfo : EIATTR_KPARAM_INFO
	.align		4
.L_374:
        /*0018*/ 	.byte	0x04, 0x17
        /*001a*/ 	.short	(.L_376 - .L_375)
.L_375:
        /*001c*/ 	.word	0x00000000
        /*0020*/ 	.short	0x0000
        /*0022*/ 	.short	0x0000
        /*0024*/ 	.byte	0x00, 0xf0, 0x21, 0x00


	//----- nvinfo : EIATTR_SPARSE_MMA_MASK
	.align		4
.L_376:
        /*0028*/ 	.byte	0x03, 0x50
        /*002a*/ 	.short	0x0000


	//----- nvinfo : EIATTR_MAXREG_COUNT
	.align		4
        /*002c*/ 	.byte	0x03, 0x1b
        /*002e*/ 	.short	0x00ff


	//----- nvinfo : EIATTR_MERCURY_ISA_VERSION
	.align		4
        /*0030*/ 	.byte	0x03, 0x5f
        /*0032*/ 	.short	0x0101


	//----- nvinfo : EIATTR_VRC_CTA_INIT_COUNT
	.align		4
        /*0034*/ 	.byte	0x02, 0x4a
	.zero		1
	.zero		1


	//----- nvinfo : EIATTR_EXIT_INSTR_OFFSETS
	.align		4
        /*0038*/ 	.byte	0x04, 0x1c
        /*003a*/ 	.short	(.L_378 - .L_377)


	//   ....[0]....
.L_377:
        /*003c*/ 	.word	0x000001a0


	//   ....[1]....
        /*0040*/ 	.word	0x000002e0


	//   ....[2]....
        /*0044*/ 	.word	0x00000350


	//----- nvinfo : EIATTR_MAX_THREADS
	.align		4
.L_378:
        /*0048*/ 	.byte	0x04, 0x05
        /*004a*/ 	.short	(.L_380 - .L_379)
.L_379:
        /*004c*/ 	.word	0x00000100
        /*0050*/ 	.word	0x00000001
        /*0054*/ 	.word	0x00000001


	//----- nvinfo : EIATTR_CBANK_PARAM_SIZE
	.align		4
.L_380:
        /*0058*/ 	.byte	0x03, 0x19
        /*005a*/ 	.short	0x0020


	//----- nvinfo : EIATTR_PARAM_CBANK
	.align		4
        /*005c*/ 	.byte	0x04, 0x0a
        /*005e*/ 	.short	(.L_382 - .L_381)
	.align		4
.L_381:
        /*0060*/ 	.word	index@(.nv.constant0._ZN3cub18CUB_300001_SM_10006detail8for_each13static_kernelINS2_12policy_hub_t12policy_500_tEmN6thrust24THRUST_300001_SM_1000_NS8cuda_cub20__uninitialized_fill7functorINS7_10device_ptrI5SCandEESC_EEEEvT0_T1_)
        /*0064*/ 	.short	0x0380
        /*0066*/ 	.short	0x0020


	//----- nvinfo : EIATTR_SW_WAR
	.align		4
.L_382:
        /*0068*/ 	.byte	0x04, 0x36
        /*006a*/ 	.short	(.L_384 - .L_383)
.L_383:
        /*006c*/ 	.word	0x00000008
.L_384:


//--------------------- .nv.info._ZN3cub18CUB_300001_SM_10006detail8for_each13static_kernelINS2_12policy_hub_t12policy_500_tElN6thrust24THRUST_300001_SM_1000_NS8cuda_cub10__tabulate7functorINS7_6detail15normal_iteratorINS7_10device_ptrIiEEEENS7_6system6detail7generic6detail22compute_sequence_valueIivEElEEEEvT0_T1_ --------------------------
	.section	.nv.info._ZN3cub18CUB_300001_SM_10006detail8for_each13static_kernelINS2_12policy_hub_t12policy_500_tElN6thrust24THRUST_300001_SM_1000_NS8cuda_cub10__tabulate7functorINS7_6detail15normal_iteratorINS7_10device_ptrIiEEEENS7_6system6detail7generic6detail22compute_sequence_valueIivEElEEEEvT0_T1_,"",@"SHT_CUDA_INFO"
	.sectionflags	@""
	.align	4


	//----- nvinfo : EIATTR_CUDA_API_VERSION
	.align		4
        /*0000*/ 	.byte	0x04, 0x37
        /*0002*/ 	.short	(.L_386 - .L_385)
.L_385:
        /*0004*/ 	.word	0x00000082


	//----- nvinfo : EIATTR_KPARAM_INFO
	.align		4
.L_386:
        /*0008*/ 	.byte	0x04, 0x17
        /*000a*/ 	.short	(.L_388 - .L_387)
.L_387:
        /*000c*/ 	.word	0x00000000
        /*0010*/ 	.short	0x0001
        /*0012*/ 	.short	0x0008
        /*0014*/ 	.byte	0x00, 0xf0, 0x41, 0x00


	//----- nvinfo : EIATTR_KPARAM_INFO
	.align		4
.L_388:
        /*0018*/ 	.byte	0x04, 0x17
        /*001a*/ 	.short	(.L_390 - .L_389)
.L_389:
        /*001c*/ 	.word	0x00000000
        /*0020*/ 	.short	0x0000
        /*0022*/ 	.short	0x0000
        /*0024*/ 	.byte	0x00, 0xf0, 0x21, 0x00


	//----- nvinfo : EIATTR_SPARSE_MMA_MASK
	.align		4
.L_390:
        /*0028*/ 	.byte	0x03, 0x50
        /*002a*/ 	.short	0x0000


	//----- nvinfo : EIATTR_MAXREG_COUNT
	.align		4
        /*002c*/ 	.byte	0x03, 0x1b
        /*002e*/ 	.short	0x00ff


	//----- nvinfo : EIATTR_MERCURY_ISA_VERSION
	.align		4
        /*0030*/ 	.byte	0x03, 0x5f
        /*0032*/ 	.short	0x0101


	//----- nvinfo : EIATTR_VRC_CTA_INIT_COUNT
	.align		4
        /*0034*/ 	.byte	0x02, 0x4a
	.zero		1
	.zero		1


	//----- nvinfo : EIATTR_EXIT_INSTR_OFFSETS
	.align		4
        /*0038*/ 	.byte	0x04, 0x1c
        /*003a*/ 	.short	(.L_392 - .L_391)


	//   ....[0]....
.L_391:
        /*003c*/ 	.word	0x00000160


	//   ....[1]....
        /*0040*/ 	.word	0x000002b0


	//   ....[2]....
        /*0044*/ 	.word	0x00000340


	//----- nvinfo : EIATTR_MAX_THREADS
	.align		4
.L_392:
        /*0048*/ 	.byte	0x04, 0x05
        /*004a*/ 	.short	(.L_394 - .L_393)
.L_393:
        /*004c*/ 	.word	0x00000100
        /*0050*/ 	.word	0x00000001
        /*0054*/ 	.word	0x00000001


	//----- nvinfo : EIATTR_CRS_STACK_SIZE
	.align		4
.L_394:
        /*0058*/ 	.byte	0x04, 0x1e
        /*005a*/ 	.short	(.L_396 - .L_395)
.L_395:
        /*005c*/ 	.word	0x00000000


	//----- nvinfo : EIATTR_CBANK_PARAM_SIZE
	.align		4
.L_396:
        /*0060*/ 	.byte	0x03, 0x19
        /*0062*/ 	.short	0x0018


	//----- nvinfo : EIATTR_PARAM_CBANK
	.align		4
        /*0064*/ 	.byte	0x04, 0x0a
        /*0066*/ 	.short	(.L_398 - .L_397)
	.align		4
.L_397:
        /*0068*/ 	.word	index@(.nv.constant0._ZN3cub18CUB_300001_SM_10006detail8for_each13static_kernelINS2_12policy_hub_t12policy_500_tElN6thrust24THRUST_300001_SM_1000_NS8cuda_cub10__tabulate7functorINS7_6detail15normal_iteratorINS7_10device_ptrIiEEEENS7_6system6detail7generic6detail22compute_sequence_valueIivEElEEEEvT0_T1_)
        /*006c*/ 	.short	0x0380
        /*006e*/ 	.short	0x0018


	//----- nvinfo : EIATTR_SW_WAR
	.align		4
.L_398:
        /*0070*/ 	.byte	0x04, 0x36
        /*0072*/ 	.short	(.L_400 - .L_399)
.L_399:
        /*0074*/ 	.word	0x00000008
.L_400:


//--------------------- .nv.info._ZN3cub18CUB_300001_SM_10006detail8for_each13static_kernelINS2_12policy_hub_t12policy_500_tEmN6thrust24THRUST_300001_SM_1000_NS8cuda_cub20__uninitialized_fill7functorINS7_10device_ptrIiEEiEEEEvT0_T1_ --------------------------
	.section	.nv.info._ZN3cub18CUB_300001_SM_10006detail8for_each13static_kernelINS2_12policy_hub_t12policy_500_tEmN6thrust24THRUST_300001_SM_1000_NS8cuda_cub20__uninitialized_fill7functorINS7_10device_ptrIiEEiEEEEvT0_T1_,"",@"SHT_CUDA_INFO"
	.sectionflags	@""
	.align	4


	//----- nvinfo : EIATTR_CUDA_API_VERSION
	.align		4
        /*0000*/ 	.byte	0x04, 0x37
        /*0002*/ 	.short	(.L_402 - .L_401)
.L_401:
        /*0004*/ 	.word	0x00000082


	//----- nvinfo : EIATTR_KPARAM_INFO
	.align		4
.L_402:
        /*0008*/ 	.byte	0x04, 0x17
        /*000a*/ 	.short	(.L_404 - .L_403)
.L_403:
        /*000c*/ 	.word	0x00000000
        /*0010*/ 	.short	0x0001
        /*0012*/ 	.short	0x0008
        /*0014*/ 	.byte	0x00, 0xf0, 0x41, 0x00


	//----- nvinfo : EIATTR_KPARAM_INFO
	.align		4
.L_404:
        /*0018*/ 	.byte	0x04, 0x17
        /*001a*/ 	.short	(.L_406 - .L_405)
.L_405:
        /*001c*/ 	.word	0x00000000
        /*0020*/ 	.short	0x0000
        /*0022*/ 	.short	0x0000
        /*0024*/ 	.byte	0x00, 0xf0, 0x21, 0x00


	//----- nvinfo : EIATTR_SPARSE_MMA_MASK
	.align		4
.L_406:
        /*0028*/ 	.byte	0x03, 0x50
        /*002a*/ 	.short	0x0000


	//----- nvinfo : EIATTR_MAXREG_COUNT
	.align		4
        /*002c*/ 	.byte	0x03, 0x1b
        /*002e*/ 	.short	0x00ff


	//----- nvinfo : EIATTR_MERCURY_ISA_VERSION
	.align		4
        /*0030*/ 	.byte	0x03, 0x5f
        /*0032*/ 	.short	0x0101


	//----- nvinfo : EIATTR_VRC_CTA_INIT_COUNT
	.align		4
        /*0034*/ 	.byte	0x02, 0x4a
	.zero		1
	.zero		1


	//----- nvinfo : EIATTR_EXIT_INSTR_OFFSETS
	.align		4
        /*0038*/ 	.byte	0x04, 0x1c
        /*003a*/ 	.short	(.L_408 - .L_407)


	//   ....[0]....
.L_407:
        /*003c*/ 	.word	0x00000130


	//   ....[1]....
        /*0040*/ 	.word	0x00000230


	//   ....[2]....
        /*0044*/ 	.word	0x00000260


	//----- nvinfo : EIATTR_MAX_THREADS
	.align		4
.L_408:
        /*0048*/ 	.byte	0x04, 0x05
        /*004a*/ 	.short	(.L_410 - .L_409)
.L_409:
        /*004c*/ 	.word	0x00000100
        /*0050*/ 	.word	0x00000001
        /*0054*/ 	.word	0x00000001


	//----- nvinfo : EIATTR_CBANK_PARAM_SIZE
	.align		4
.L_410:
        /*0058*/ 	.byte	0x03, 0x19
        /*005a*/ 	.short	0x0018


	//----- nvinfo : EIATTR_PARAM_CBANK
	.align		4
        /*005c*/ 	.byte	0x04, 0x0a
        /*005e*/ 	.short	(.L_412 - .L_411)
	.align		4
.L_411:
        /*0060*/ 	.word	index@(.nv.constant0._ZN3cub18CUB_300001_SM_10006detail8for_each13static_kernelINS2_12policy_hub_t12policy_500_tEmN6thrust24THRUST_300001_SM_1000_NS8cuda_cub20__uninitialized_fill7functorINS7_10device_ptrIiEEiEEEEvT0_T1_)
        /*0064*/ 	.short	0x0380
        /*0066*/ 	.short	0x0018


	//----- nvinfo : EIATTR_SW_WAR
	.align		4
.L_412:
        /*0068*/ 	.byte	0x04, 0x36
        /*006a*/ 	.short	(.L_414 - .L_413)
.L_413:
        /*006c*/ 	.word	0x00000008
.L_414:


//--------------------- .nv.info._ZN3cub18CUB_300001_SM_10006detail11EmptyKernelIvEEvv --------------------------
	.section	.nv.info._ZN3cub18CUB_300001_SM_10006detail11EmptyKernelIvEEvv,"",@"SHT_CUDA_INFO"
	.sectionflags	@""
	.align	4


	//----- nvinfo : EIATTR_CUDA_API_VERSION
	.align		4
        /*0000*/ 	.byte	0x04, 0x37
        /*0002*/ 	.short	(.L_416 - .L_415)
.L_415:
        /*0004*/ 	.word	0x00000082


	//----- nvinfo : EIATTR_SPARSE_MMA_MASK
	.align		4
.L_416:
        /*0008*/ 	.byte	0x03, 0x50
        /*000a*/ 	.short	0x0000


	//----- nvinfo : EIATTR_MAXREG_COUNT
	.align		4
        /*000c*/ 	.byte	0x03, 0x1b
        /*000e*/ 	.short	0x00ff


	//----- nvinfo : EIATTR_MERCURY_ISA_VERSION
	.align		4
        /*0010*/ 	.byte	0x03, 0x5f
        /*0012*/ 	.short	0x0101


	//----- nvinfo : EIATTR_VRC_CTA_INIT_COUNT
	.align		4
        /*0014*/ 	.byte	0x02, 0x4a
	.zero		1
	.zero		1


	//----- nvinfo : EIATTR_EXIT_INSTR_OFFSETS
	.align		4
        /*0018*/ 	.byte	0x04, 0x1c
        /*001a*/ 	.short	(.L_418 - .L_417)


	//   ....[0]....
.L_417:
        /*001c*/ 	.word	0x00000010


	//----- nvinfo : EIATTR_SW_WAR
	.align		4
.L_418:
        /*0020*/ 	.byte	0x04, 0x36
        /*0022*/ 	.short	(.L_420 - .L_419)
.L_419:
        /*0024*/ 	.word	0x00000008
.L_420:


//--------------------- .nv.info._Z32gather_candidates_in_heap_kernelPiiiiS_P5SCandi --------------------------
	.section	.nv.info._Z32gather_candidates_in_heap_kernelPiiiiS_P5SCandi,"",@"SHT_CUDA_INFO"
	.sectionflags	@""
	.align	4


	//----- nvinfo : EIATTR_CUDA_API_VERSION
	.align		4
        /*0000*/ 	.byte	0x04, 0x37
        /*0002*/ 	.short	(.L_422 - .L_421)
.L_421:
        /*0004*/ 	.word	0x00000082


	//----- nvinfo : EIATTR_KPARAM_INFO
	.align		4
.L_422:
        /*0008*/ 	.byte	0x04, 0x17
        /*000a*/ 	.short	(.L_424 - .L_423)
.L_423:
        /*000c*/ 	.word	0x00000000
        /*0010*/ 	.short	0x0006
        /*0012*/ 	.short	0x0028
        /*0014*/ 	.byte	0x00, 0xf0, 0x11, 0x00


	//----- nvinfo : EIATTR_KPARAM_INFO
	.align		4
.L_424:
        /*0018*/ 	.byte	0x04, 0x17
        /*001a*/ 	.short	(.L_426 - .L_425)
.L_425:
        /*001c*/ 	.word	0x00000000
        /*0020*/ 	.short	0x0005
        /*0022*/ 	.short	0x0020
        /*0024*/ 	.byte	0x00, 0xf5, 0x21, 0x00


	//----- nvinfo : EIATTR_KPARAM_INFO
	.align		4
.L_426:
        /*0028*/ 	.byte	0x04, 0x17
        /*002a*/ 	.short	(.L_428 - .L_427)
.L_427:
        /*002c*/ 	.word	0x00000000
        /*0030*/ 	.short	0x0004
        /*0032*/ 	.short	0x0018
        /*0034*/ 	.byte	0x00, 0xf5, 0x21, 0x00


	//----- nvinfo : EIATTR_KPARAM_INFO
	.align		4
.L_428:
        /*0038*/ 	.byte	0x04, 0x17
        /*003a*/ 	.short	(.L_430 - .L_429)
.L_429:
        /*003c*/ 	.word	0x00000000
        /*0040*/ 	.short	0x0003
        /*0042*/ 	.short	0x0010
        /*0044*/ 	.byte	0x00, 0xf0, 0x11, 0x00


	//----- nvinfo : EIATTR_KPARAM_INFO
	.align		4
.L_430:
        /*0048*/ 	.byte	0x04, 0x17
        /*004a*/ 	.short	(.L_432 - .L_431)
.L_431:
        /*004c*/ 	.word	0x00000000
        /*0050*/ 	.short	0x0002
        /*0052*/ 	.short	0x000c
        /*0054*/ 	.byte	0x00, 0xf0, 0x11, 0x00


	//----- nvinfo : EIATTR_KPARAM_INFO
	.align		4
.L_432:
        /*0058*/ 	.byte	0x04, 0x17
        /*005a*/ 	.short	(.L_434 - .L_433)
.L_433:
        /*005c*/ 	.word	0x00000000
        /*0060*/ 	.short	0x0001
        /*0062*/ 	.short	0x0008
        /*0064*/ 	.byte	0x00, 0xf0, 0x11, 0x00


	//----- nvinfo : EIATTR_KPARAM_INFO
	.align		4
.L_434:
        /*0068*/ 	.byte	0x04, 0x17
        /*006a*/ 	.short	(.L_436 - .L_435)
.L_435:
        /*006c*/ 	.word	0x00000000
        /*0070*/ 	.short	0x0000
        /*0072*/ 	.short	0x0000
        /*0074*/ 	.byte	0x00, 0xf5, 0x21, 0x00


	//----- nvinfo : EIATTR_SPARSE_MMA_MASK
	.align		4
.L_436:
        /*0078*/ 	.byte	0x03, 0x50
        /*007a*/ 	.short	0x0000


	//----- nvinfo : EIATTR_MAXREG_COUNT
	.align		4
        /*007c*/ 	.byte	0x03, 0x1b
        /*007e*/ 	.short	0x00ff


	//----- nvinfo : EIATTR_MERCURY_ISA_VERSION
	.align		4
        /*0080*/ 	.byte	0x03, 0x5f
        /*0082*/ 	.short	0x0101


	//----- nvinfo : EIATTR_VRC_CTA_INIT_COUNT
	.align		4
        /*0084*/ 	.byte	0x02, 0x4a
	.zero		1
	.zero		1


	//----- nvinfo : EIATTR_EXIT_INSTR_OFFSETS
	.align		4
        /*0088*/ 	.byte	0x04, 0x1c
        /*008a*/ 	.short	(.L_438 - .L_437)


	//   ....[0]....
.L_437:
        /*008c*/ 	.word	0x00000070


	//   ....[1]....
        /*0090*/ 	.word	0x00000120


	//----- nvinfo : EIATTR_CBANK_PARAM_SIZE
	.align		4
.L_438:
        /*0094*/ 	.byte	0x03, 0x19
        /*0096*/ 	.short	0x002c


	//----- nvinfo : EIATTR_PARAM_CBANK
	.align		4
        /*0098*/ 	.byte	0x04, 0x0a
        /*009a*/ 	.short	(.L_440 - .L_439)
	.align		4
.L_439:
        /*009c*/ 	.word	index@(.nv.constant0._Z32gather_candidates_in_heap_kernelPiiiiS_P5SCandi)
        /*00a0*/ 	.short	0x0380
        /*00a2*/ 	.short	0x002c


	//----- nvinfo : EIATTR_SW_WAR
	.align		4
.L_440:
        /*00a4*/ 	.byte	0x04, 0x36
        /*00a6*/ 	.short	(.L_442 - .L_441)
.L_441:
        /*00a8*/ 	.word	0x00000008
.L_442:


//--------------------- .nv.callgraph             --------------------------
	.section	.nv.callgraph,"",@"SHT_CUDA_CALLGRAPH"
	.align	4
	.sectionentsize	8
	.align		4
        /*0000*/ 	.word	0x00000000
	.align		4
        /*0004*/ 	.word	0xffffffff
	.align		4
        /*0008*/ 	.word	0x00000000
	.align		4
        /*000c*/ 	.word	0xfffffffe
	.align		4
        /*0010*/ 	.word	0x00000000
	.align		4
        /*0014*/ 	.word	0xfffffffd
	.align		4
        /*0018*/ 	.word	0x00000000
	.align		4
        /*001c*/ 	.word	0xfffffffc


//--------------------- .nv.constant4             --------------------------
	.section	.nv.constant4,"a",@progbits
	.align	8
	.align		8
.nv.constant4:
        /*0000*/ 	.dword	_ZN34_INTERNAL_ce193c65_4_k_cu_a60cb3ba4cuda3std3__45__cpo5beginE
	.align		8
        /*0008*/ 	.dword	_ZN34_INTERNAL_ce193c65_4_k_cu_a60cb3ba4cuda3std3__45__cpo3endE
	.align		8
        /*0010*/ 	.dword	_ZN34_INTERNAL_ce193c65_4_k_cu_a60cb3ba4cuda3std3__45__cpo6cbeginE
	.align		8
        /*0018*/ 	.dword	_ZN34_INTERNAL_ce193c65_4_k_cu_a60cb3ba4cuda3std3__45__cpo4cendE
	.align		8
        /*0020*/ 	.dword	_ZN34_INTERNAL_ce193c65_4_k_cu_a60cb3ba4cuda3std3__45__cpo6rbeginE
	.align		8
        /*0028*/ 	.dword	_ZN34_INTERNAL_ce193c65_4_k_cu_a60cb3ba4cuda3std3__45__cpo4rendE
	.align		8
        /*0030*/ 	.dword	_ZN34_INTERNAL_ce193c65_4_k_cu_a60cb3ba4cuda3std3__45__cpo7crbeginE
	.align		8
        /*0038*/ 	.dword	_ZN34_INTERNAL_ce193c65_4_k_cu_a60cb3ba4cuda3std3__45__cpo5crendE
	.align		8
        /*0040*/ 	.dword	_ZN34_INTERNAL_ce193c65_4_k_cu_a60cb3ba4cuda3std3__436_GLOBAL__N__ce193c65_4_k_cu_a60cb3ba6ignoreE
	.align		8
        /*0048*/ 	.dword	_ZN34_INTERNAL_ce193c65_4_k_cu_a60cb3ba4cuda3std3__419piecewise_constructE
	.align		8
        /*0050*/ 	.dword	_ZN34_INTERNAL_ce193c65_4_k_cu_a60cb3ba4cuda3std3__48in_placeE
	.align		8
        /*0058*/ 	.dword	_ZN34_INTERNAL_ce193c65_4_k_cu_a60cb3ba4cuda3std3__420unreachable_sentinelE
	.align		8
        /*0060*/ 	.dword	_ZN34_INTERNAL_ce193c65_4_k_cu_a60cb3ba4cuda3std3__47nulloptE
	.align		8
        /*0068*/ 	.dword	_ZN34_INTERNAL_ce193c65_4_k_cu_a60cb3ba4cuda3std3__48unexpectE
	.align		8
        /*0070*/ 	.dword	_ZN34_INTERNAL_ce193c65_4_k_cu_a60cb3ba4cuda3std6ranges3__45__cpo4swapE
	.align		8
        /*0078*/ 	.dword	_ZN34_INTERNAL_ce193c65_4_k_cu_a60cb3ba4cuda3std6ranges3__45__cpo9iter_moveE
	.align		8
        /*0080*/ 	.dword	_ZN34_INTERNAL_ce193c65_4_k_cu_a60cb3ba4cuda3std6ranges3__45__cpo5beginE
	.align		8
        /*0088*/ 	.dword	_ZN34_INTERNAL_ce193c65_4_k_cu_a60cb3ba4cuda3std6ranges3__45__cpo3endE
	.align		8
        /*0090*/ 	.dword	_ZN34_INTERNAL_ce193c65_4_k_cu_a60cb3ba4cuda3std6ranges3__45__cpo6cbeginE
	.align		8
        /*0098*/ 	.dword	_ZN34_INTERNAL_ce193c65_4_k_cu_a60cb3ba4cuda3std6ranges3__45__cpo4cendE
	.align		8
        /*00a0*/ 	.dword	_ZN34_INTERNAL_ce193c65_4_k_cu_a60cb3ba4cuda3std6ranges3__45__cpo7advanceE
	.align		8
        /*00a8*/ 	.dword	_ZN34_INTERNAL_ce193c65_4_k_cu_a60cb3ba4cuda3std6ranges3__45__cpo9iter_swapE
	.align		8
        /*00b0*/ 	.dword	_ZN34_INTERNAL_ce193c65_4_k_cu_a60cb3ba4cuda3std6ranges3__45__cpo4nextE
	.align		8
        /*00b8*/ 	.dword	_ZN34_INTERNAL_ce193c65_4_k_cu_a60cb3ba4cuda3std6ranges3__45__cpo4prevE
	.align		8
        /*00c0*/ 	.dword	_ZN34_INTERNAL_ce193c65_4_k_cu_a60cb3ba4cuda3std6ranges3__45__cpo4dataE
	.align		8
        /*00c8*/ 	.dword	_ZN34_INTERNAL_ce193c65_4_k_cu_a60cb3ba4cuda3std6ranges3__45__cpo5cdataE
	.align		8
        /*00d0*/ 	.dword	_ZN34_INTERNAL_ce193c65_4_k_cu_a60cb3ba4cuda3std6ranges3__45__cpo4sizeE
	.align		8
        /*00d8*/ 	.dword	_ZN34_INTERNAL_ce193c65_4_k_cu_a60cb3ba4cuda3std6ranges3__45__cpo5ssizeE
	.align		8
        /*00e0*/ 	.dword	_ZN34_INTERNAL_ce193c65_4_k_cu_a60cb3ba4cuda3std6ranges3__45__cpo8distanceE
	.align		8
        /*00e8*/ 	.dword	_ZN34_INTERNAL_ce193c65_4_k_cu_a60cb3ba6thrust24THRUST_300001_SM_1000_NS8cuda_cub3parE
	.align		8
        /*00f0*/ 	.dword	_ZN34_INTERNAL_ce193c65_4_k_cu_a60cb3ba6thrust24THRUST_300001_SM_1000_NS8cuda_cub10par_nosyncE
	.align		8
        /*00f8*/ 	.dword	_ZN34_INTERNAL_ce193c65_4_k_cu_a60cb3ba6thrust24THRUST_300001_SM_1000_NS6system6detail10sequential3seqE
	.align		8
        /*0100*/ 	.dword	_ZN34_INTERNAL_ce193c65_4_k_cu_a60cb3ba6thrust24THRUST_300001_SM_1000_NS6system3cpp3parE
	.align		8
        /*0108*/ 	.dword	_ZN34_INTERNAL_ce193c65_4_k_cu_a60cb3ba6thrust24THRUST_300001_SM_1000_NS12placeholders2_1E
	.align		8
        /*0110*/ 	.dword	_ZN34_INTERNAL_ce193c65_4_k_cu_a60cb3ba6thrust24THRUST_300001_SM_1000_NS12placeholders2_2E
	.align		8
        /*0118*/ 	.dword	_ZN34_INTERNAL_ce193c65_4_k_cu_a60cb3ba6thrust24THRUST_300001_SM_1000_NS12placeholders2_3E
	.align		8
        /*0120*/ 	.dword	_ZN34_INTERNAL_ce193c65_4_k_cu_a60cb3ba6thrust24THRUST_300001_SM_1000_NS12placeholders2_4E
	.align		8
        /*0128*/ 	.dword	_ZN34_INTERNAL_ce193c65_4_k_cu_a60cb3ba6thrust24THRUST_300001_SM_1000_NS12placeholders2_5E
	.align		8
        /*0130*/ 	.dword	_ZN34_INTERNAL_ce193c65_4_k_cu_a60cb3ba6thrust24THRUST_300001_SM_1000_NS12placeholders2_6E
	.align		8
        /*0138*/ 	.dword	_ZN34_INTERNAL_ce193c65_4_k_cu_a60cb3ba6thrust24THRUST_300001_SM_1000_NS12placeholders2_7E
	.align		8
        /*0140*/ 	.dword	_ZN34_INTERNAL_ce193c65_4_k_cu_a60cb3ba6thrust24THRUST_300001_SM_1000_NS12placeholders2_8E
	.align		8
        /*0148*/ 	.dword	_ZN34_INTERNAL_ce193c65_4_k_cu_a60cb3ba6thrust24THRUST_300001_SM_1000_NS12placeholders2_9E
	.align		8
        /*0150*/ 	.dword	_ZN34_INTERNAL_ce193c65_4_k_cu_a60cb3ba6thrust24THRUST_300001_SM_1000_NS12placeholders3_10E
	.align		8
        /*0158*/ 	.dword	_ZN34_INTERNAL_ce193c65_4_k_cu_a60cb3ba6thrust24THRUST_300001_SM_1000_NS3seqE
	.align		8
        /*0160*/ 	.dword	_ZN34_INTERNAL_ce193c65_4_k_cu_a60cb3ba6thrust24THRUST_300001_SM_1000_NS6deviceE


//--------------------- .text._ZN3cub18CUB_300001_SM_10006detail10merge_sort26DeviceMergeSortMergeKernelINS2_10policy_hubIN6thrust24THRUST_300001_SM_1000_NS6detail15normal_iteratorINS6_10device_ptrIiEEEEE9Policy600ESB_PNS0_8NullTypeESB_SF_m18CompareIndicesByMtiSE_EEvbT2_T3_T4_PT6_PT7_T5_PSJ_SJ_NS1_7vsmem_tE --------------------------
	.section	.text._ZN3cub18CUB_300001_SM_10006detail10merge_sort26DeviceMergeSortMergeKernelINS2_10policy_hubIN6thrust24THRUST_300001_SM_1000_NS6detail15normal_iteratorINS6_10device_ptrIiEEEEE9Policy600ESB_PNS0_8NullTypeESB_SF_m18CompareIndicesByMtiSE_EEvbT2_T3_T4_PT6_PT7_T5_PSJ_SJ_NS1_7vsmem_tE,"ax",@progbits
	.align	128
        .global         _ZN3cub18CUB_300001_SM_10006detail10merge_sort26DeviceMergeSortMergeKernelINS2_10policy_hubIN6thrust24THRUST_300001_SM_1000_NS6detail15normal_iteratorINS6_10device_ptrIiEEEEE9Policy600ESB_PNS0_8NullTypeESB_SF_m18CompareIndicesByMtiSE_EEvbT2_T3_T4_PT6_PT7_T5_PSJ_SJ_NS1_7vsmem_tE
        .type           _ZN3cub18CUB_300001_SM_10006detail10merge_sort26DeviceMergeSortMergeKernelINS2_10policy_hubIN6thrust24THRUST_300001_SM_1000_NS6detail15normal_iteratorINS6_10device_ptrIiEEEEE9Policy600ESB_PNS0_8NullTypeESB_SF_m18CompareIndicesByMtiSE_EEvbT2_T3_T4_PT6_PT7_T5_PSJ_SJ_NS1_7vsmem_tE,@function
        .size           _ZN3cub18CUB_300001_SM_10006detail10merge_sort26DeviceMergeSortMergeKernelINS2_10policy_hubIN6thrust24THRUST_300001_SM_1000_NS6detail15normal_iteratorINS6_10device_ptrIiEEEEE9Policy600ESB_PNS0_8NullTypeESB_SF_m18CompareIndicesByMtiSE_EEvbT2_T3_T4_PT6_PT7_T5_PSJ_SJ_NS1_7vsmem_tE,(.L_x_444 - _ZN3cub18CUB_300001_SM_10006detail10merge_sort26DeviceMergeSortMergeKernelINS2_10policy_hubIN6thrust24THRUST_300001_SM_1000_NS6detail15normal_iteratorINS6_10device_ptrIiEEEEE9Policy600ESB_PNS0_8NullTypeESB_SF_m18CompareIndicesByMtiSE_EEvbT2_T3_T4_PT6_PT7_T5_PSJ_SJ_NS1_7vsmem_tE)
        .other          _ZN3cub18CUB_300001_SM_10006detail10merge_sort26DeviceMergeSortMergeKernelINS2_10policy_hubIN6thrust24THRUST_300001_SM_1000_NS6detail15normal_iteratorINS6_10device_ptrIiEEEEE9Policy600ESB_PNS0_8NullTypeESB_SF_m18CompareIndicesByMtiSE_EEvbT2_T3_T4_PT6_PT7_T5_PSJ_SJ_NS1_7vsmem_tE,@"STO_CUDA_ENTRY STV_DEFAULT"
_ZN3cub18CUB_300001_SM_10006detail10merge_sort26DeviceMergeSortMergeKernelINS2_10policy_hubIN6thrust24THRUST_300001_SM_1000_NS6detail15normal_iteratorINS6_10device_ptrIiEEEEE9Policy600ESB_PNS0_8NullTypeESB_SF_m18CompareIndicesByMtiSE_EEvbT2_T3_T4_PT6_PT7_T5_PSJ_SJ_NS1_7vsmem_tE:
.text._ZN3cub18CUB_300001_SM_10006detail10merge_sort26DeviceMergeSortMergeKernelINS2_10policy_hubIN6thrust24THRUST_300001_SM_1000_NS6detail15normal_iteratorINS6_10device_ptrIiEEEEE9Policy600ESB_PNS0_8NullTypeESB_SF_m18CompareIndicesByMtiSE_EEvbT2_T3_T4_PT6_PT7_T5_PSJ_SJ_NS1_7vsmem_tE:
[----:B------:R-:W-:Y:S01]  /*0000*/  LDC R1, c[0x0][0x37c] ;  /* 0x0000df00ff017b82 */ /* 0x000fe20000000800 */
[----:B------:R-:W0:Y:S01]  /*0010*/  S2R R0, SR_CTAID.X ;  /* 0x0000000000007919 */ /* 0x000e220000002500 */
[----:B------:R-:W1:Y:S01]  /*0020*/  LDCU UR4, c[0x0][0x370] ;  /* 0x00006e00ff0477ac */ /* 0x000e620008000800 */
[----:B------:R-:W2:Y:S01]  /*0030*/  S2R R2, SR_TID.X ;  /* 0x0000000000027919 */ /* 0x000ea20000002100 */
[----:B------:R-:W3:Y:S01]  /*0040*/  LDCU.64 UR6, c[0x0][0x358] ;  /* 0x00006b00ff0677ac */ /* 0x000ee20008000a00 */
[----:B-1----:R-:W-:-:S06]  /*0050*/  UIADD3 UR4, UPT, UPT, UR4, -0x1, URZ ;  /* 0xffffffff04047890 */ /* 0x002fcc000fffe0ff */
[----:B0-----:R-:W-:-:S13]  /*0060*/  ISETP.GE.U32.AND P0, PT, R0, UR4, PT ;  /* 0x0000000400007c0c */ /* 0x001fda000bf06070 */
[----:B--23--:R-:W-:Y:S05]  /*0070*/  @P0 BRA `(.L_x_0) ;  /* 0x0000003800f00947 */ /* 0x00cfea0003800000 */
[----:B------:R-:W0:Y:S01]  /*0080*/  LDC.64 R4, c[0x0][0x3b8] ;  /* 0x0000ee00ff047b82 */ /* 0x000e220000000a00 */
[----:B------:R-:W1:Y:S07]  /*0090*/  LDCU.U8 UR4, c[0x0][0x380] ;  /* 0x00007000ff0477ac */ /* 0x000e6e0008000000 */
[----:B------:R-:W2:Y:S08]  /*00a0*/  LDC.64 R6, c[0x0][0x3c0] ;  /* 0x0000f000ff067b82 */ /* 0x000eb00000000a00 */
[----:B------:R-:W3:Y:S01]  /*00b0*/  LDC.64 R14, c[0x0][0x398] ;  /* 0x0000e600ff0e7b82 */ /* 0x000ee20000000a00 */
[----:B0-----:R-:W-:-:S05]  /*00c0*/  IMAD.WIDE.U32 R4, R0, 0x8, R4 ;  /* 0x0000000800047825 */ /* 0x001fca00078e0004 */
[----:B------:R-:W4:Y:S04]  /*00d0*/  LDG.E.64 R10, desc[UR6][R4.64] ;  /* 0x00000006040a7981 */ /* 0x000f28000c1e1b00 */
[----:B------:R0:W5:Y:S01]  /*00e0*/  LDG.E.64 R16, desc[UR6][R4.64+0x8] ;  /* 0x0000080604107981 */ /* 0x000162000c1e1b00 */
[----:B--2---:R-:W-:Y:S01]  /*00f0*/  IADD3 R13, P1, PT, RZ, -R6, RZ ;  /* 0x80000006ff0d7210 */ /* 0x004fe20007f3e0ff */
[----:B-1----:R-:W-:Y:S01]  /*0100*/  UPRMT UR4, UR4, 0x8880, URZ ;  /* 0x0000888004047896 */ /* 0x002fe200080000ff */
[----:B------:R-:W-:Y:S02]  /*0110*/  ACQBULK ;  /* 0x000000000000782e */ /* 0x000fe40000000000 */
[CC--:B------:R-:W-:Y:S01]  /*0120*/  LOP3.LUT R3, R13.reuse, R0.reuse, RZ, 0xc0, !PT ;  /* 0x000000000d037212 */ /* 0x0c0fe200078ec0ff */
[----:B------:R-:W-:Y:S01]  /*0130*/  UISETP.NE.AND UP0, UPT, UR4, URZ, UPT ;  /* 0x000000ff0400728c */ /* 0x000fe2000bf05270 */
[----:B------:R-:W-:-:S02]  /*0140*/  LOP3.LUT R8, R13, R0, RZ, 0xfc, !PT ;  /* 0x000000000d087212 */ /* 0x000fc400078efcff */
[----:B------:R-:W-:Y:S01]  /*0150*/  IADD3 R12, P0, PT, R0, -R3, RZ ;  /* 0x80000003000c7210 */ /* 0x000fe20007f1e0ff */
[----:B---3--:R-:W-:Y:S01]  /*0160*/  IMAD.WIDE.U32 R14, R3, -0x1100, R14 ;  /* 0xffffef00030e7825 */ /* 0x008fe200078e000e */
[--C-:B0-----:R-:W-:Y:S02]  /*0170*/  SHF.R.U32.HI R5, RZ, 0x1, R7.reuse ;  /* 0x00000001ff057819 */ /* 0x101fe40000011607 */
[----:B------:R-:W-:Y:S01]  /*0180*/  SHF.R.U64 R4, R6, 0x1, R7 ;  /* 0x0000000106047819 */ /* 0x000fe20000001207 */
[----:B------:R-:W-:Y:S01]  /*0190*/  IMAD.X R9, RZ, RZ, -0x1, P0 ;  /* 0xffffffffff097424 */ /* 0x000fe200000e06ff */
[----:B------:R-:W-:Y:S01]  /*01a0*/  ISETP.NE.U32.AND P0, PT, R8, -0x1, PT ;  /* 0xffffffff0800780c */ /* 0x000fe20003f05070 */
[----:B------:R-:W-:-:S04]  /*01b0*/  IMAD.WIDE.U32 R12, R12, 0x1100, RZ ;  /* 0x000011000c0c7825 */ /* 0x000fc800078e00ff */
[----:B------:R-:W-:Y:S01]  /*01c0*/  IMAD R9, R9, 0x1100, RZ ;  /* 0x0000110009097824 */ /* 0x000fe200078e02ff */
[----:B------:R-:W-:Y:S01]  /*01d0*/  ISETP.GT.U32.AND P2, PT, R12, -0x1101, PT ;  /* 0xffffeeff0c00780c */ /* 0x000fe20003f44070 */
[----:B------:R-:W-:Y:S02]  /*01e0*/  IMAD.X R7, RZ, RZ, ~R7, P1 ;  /* 0x000000ffff077224 */ /* 0x000fe400008e0e07 */
[----:B------:R-:W-:Y:S02]  /*01f0*/  IMAD.IADD R18, R13, 0x1, R9 ;  /* 0x000000010d127824 */ /* 0x000fe400078e0209 */
[----:B------:R-:W-:Y:S01]  /*0200*/  IMAD R13, R5, 0x1100, RZ ;  /* 0x00001100050d7824 */ /* 0x000fe200078e02ff */
[----:B------:R-:W-:Y:S01]  /*0210*/  ISETP.NE.AND.EX P0, PT, R7, -0x1, PT, P0 ;  /* 0xffffffff0700780c */ /* 0x000fe20003f05300 */
[----:B------:R-:W-:Y:S01]  /*0220*/  IMAD.WIDE.U32 R4, R4, 0x1100, RZ ;  /* 0x0000110004047825 */ /* 0x000fe200078e00ff */
[----:B------:R-:W-:-:S03]  /*0230*/  ISETP.GT.U32.AND.EX P2, PT, R18, -0x1, PT, P2 ;  /* 0xffffffff1200780c */ /* 0x000fc60003f44120 */
[----:B------:R-:W-:Y:S01]  /*0240*/  IMAD.IADD R13, R5, 0x1, R13 ;  /* 0x00000001050d7824 */ /* 0x000fe200078e020d */
[----:B------:R-:W-:Y:S01]  /*0250*/  ISETP.GT.U32.AND P1, PT, R14, R4, PT ;  /* 0x000000040e00720c */ /* 0x000fe20003f24070 */
[----:B------:R-:W-:Y:S01]  /*0260*/  IMAD.IADD R19, R15, 0x1, -R3 ;  /* 0x000000010f137824 */ /* 0x000fe200078e0a03 */
[----:B------:R-:W-:Y:S02]  /*0270*/  SEL R7, R12, 0xffffeeff, P2 ;  /* 0xffffeeff0c077807 */ /* 0x000fe40001000000 */
[----:B------:R-:W-:Y:S02]  /*0280*/  SEL R15, R18, 0xffffffff, P2 ;  /* 0xffffffff120f7807 */ /* 0x000fe40001000000 */
[----:B------:R-:W-:Y:S02]  /*0290*/  ISETP.GT.U32.AND.EX P1, PT, R19, R13, PT, P1 ;  /* 0x0000000d1300720c */ /* 0x000fe40003f24110 */
[----:B------:R-:W-:Y:S02]  /*02a0*/  LOP3.LUT R7, RZ, R7, RZ, 0x33, !PT ;  /* 0x00000007ff077212 */ /* 0x000fe400078e33ff */
[----:B------:R-:W-:-:S02]  /*02b0*/  LOP3.LUT R15, RZ, R15, RZ, 0x33, !PT ;  /* 0x0000000fff0f7212 */ /* 0x000fc400078e33ff */
[----:B------:R-:W-:-:S04]  /*02c0*/  ISETP.LT.U32.AND P3, PT, R4, R14, PT ;  /* 0x0000000e0400720c */ /* 0x000fc80003f61070 */
[----:B------:R-:W-:Y:S01]  /*02d0*/  ISETP.LT.U32.AND.EX P3, PT, R13, R19, PT, P3 ;  /* 0x000000130d00720c */ /* 0x000fe20003f61130 */
[----:B----4-:R-:W-:-:S04]  /*02e0*/  IMAD.WIDE.U32 R8, R3, -0x1100, R10 ;  /* 0xffffef0003087825 */ /* 0x010fc800078e000a */
[----:B-----5:R-:W-:Y:S01]  /*02f0*/  IMAD.WIDE.U32 R16, R3, -0x1100, R16 ;  /* 0xffffef0003107825 */ /* 0x020fe200078e0010 */
[----:B------:R-:W-:-:S03]  /*0300*/  IADD3 R33, P4, PT, R12, -R8, RZ ;  /* 0x800000080c217210 */ /* 0x000fc60007f9e0ff */
[--C-:B------:R-:W-:Y:S01]  /*0310*/  IMAD.IADD R31, R9, 0x1, -R3.reuse ;  /* 0x00000001091f7824 */ /* 0x100fe200078e0a03 */
[----:B------:R-:W-:Y:S01]  /*0320*/  SEL R9, R14, R4, P1 ;  /* 0x000000040e097207 */ /* 0x000fe20000800000 */
[----:B------:R-:W-:Y:S01]  /*0330*/  IMAD.IADD R21, R17, 0x1, -R3 ;  /* 0x0000000111157824 */ /* 0x000fe200078e0a03 */
[----:B------:R-:W-:Y:S01]  /*0340*/  IADD3 R7, P5, P6, -R16, R12, R7 ;  /* 0x0000000c10077210 */ /* 0x000fe20007ebe107 */
[----:B------:R-:W-:Y:S01]  /*0350*/  IMAD.X R31, R18, 0x1, ~R31, P4 ;  /* 0x00000001121f7824 */ /* 0x000fe200020e0e1f */
[----:B------:R-:W-:Y:S02]  /*0360*/  SEL R17, R19, R13, P1 ;  /* 0x0000000d13117207 */ /* 0x000fe40000800000 */
[----:B------:R-:W-:Y:S02]  /*0370*/  IADD3 R20, P1, PT, R9, -R4, RZ ;  /* 0x8000000409147210 */ /* 0x000fe40007f3e0ff */
[----:B------:R-:W-:Y:S02]  /*0380*/  IADD3.X R15, PT, PT, ~R21, R18, R15, P5, P6 ;  /* 0x00000012150f7210 */ /* 0x000fe40002fec50f */
[----:B------:R-:W-:Y:S01]  /*0390*/  SEL R9, R4, R7, !P0 ;  /* 0x0000000704097207 */ /* 0x000fe20004000000 */
[----:B------:R-:W-:Y:S01]  /*03a0*/  IMAD.X R18, R17, 0x1, ~R13, P1 ;  /* 0x0000000111127824 */ /* 0x000fe200008e0e0d */
[----:B------:R-:W-:-:S02]  /*03b0*/  ISETP.LT.U32.AND P1, PT, R33, R20, PT ;  /* 0x000000142100720c */ /* 0x000fc40003f21070 */
[----:B------:R-:W-:Y:S02]  /*03c0*/  SEL R7, R13, R15, !P0 ;  /* 0x0000000f0d077207 */ /* 0x000fe40004000000 */
[----:B------:R-:W-:Y:S02]  /*03d0*/  ISETP.LT.U32.AND P2, PT, R9, R20, PT ;  /* 0x000000140900720c */ /* 0x000fe40003f41070 */
[----:B------:R-:W-:Y:S02]  /*03e0*/  SEL R15, R4, R14, P3 ;  /* 0x0000000e040f7207 */ /* 0x000fe40001800000 */
[-C--:B------:R-:W-:Y:S02]  /*03f0*/  ISETP.LT.U32.AND.EX P1, PT, R31, R18.reuse, PT, P1 ;  /* 0x000000121f00720c */ /* 0x080fe40003f21110 */
[----:B------:R-:W-:Y:S02]  /*0400*/  ISETP.LT.U32.AND.EX P2, PT, R7, R18, PT, P2 ;  /* 0x000000120700720c */ /* 0x000fe40003f41120 */
[----:B------:R-:W-:-:S02]  /*0410*/  SEL R7, R15, R16, !P0 ;  /* 0x000000100f077207 */ /* 0x000fc40004000000 */
[-C--:B------:R-:W-:Y:S02]  /*0420*/  SEL R33, R33, R20.reuse, P1 ;  /* 0x0000001421217207 */ /* 0x080fe40000800000 */
[----:B------:R-:W-:Y:S01]  /*0430*/  SEL R9, R9, R20, P2 ;  /* 0x0000001409097207 */ /* 0x000fe20001000000 */
[----:B------:R-:W-:Y:S01]  /*0440*/  IMAD.IADD R7, R7, 0x1, -R8 ;  /* 0x0000000107077824 */ /* 0x000fe200078e0a08 */
[----:B------:R-:W-:-:S03]  /*0450*/  SEL R31, R31, R18, P1 ;  /* 0x000000121f1f7207 */ /* 0x000fc60000800000 */
[----:B------:R-:W-:Y:S01]  /*0460*/  IMAD.IADD R8, R9, 0x1, -R33 ;  /* 0x0000000109087824 */ /* 0x000fe200078e0a21 */
[----:B------:R-:W-:Y:S06]  /*0470*/  BRA.U !UP0, `(.L_x_1) ;  /* 0x00000005084c7547 */ /* 0x000fec000b800000 */
[----:B------:R-:W0:Y:S01]  /*0480*/  LDCU.64 UR8, c[0x0][0x388] ;  /* 0x00007100ff0877ac */ /* 0x000e220008000a00 */
[----:B------:R-:W-:Y:S01]  /*0490*/  IMAD.MOV.U32 R12, RZ, RZ, R4 ;  /* 0x000000ffff0c7224 */ /* 0x000fe200078e0004 */
[----:B------:R-:W-:Y:S01]  /*04a0*/  IADD3 R9, P0, PT, R10, R2, RZ ;  /* 0x000000020a097210 */ /* 0x000fe20007f1e0ff */
[C---:B------:R-:W-:Y:S01]  /*04b0*/  VIADD R4, R2.reuse, 0x100 ;  /* 0x0000010002047836 */ /* 0x040fe20000000000 */
[----:B------:R-:W-:Y:S01]  /*04c0*/  UMOV UR4, URZ ;  /* 0x000000ff00047c82 */ /* 0x000fe20008000000 */
[----:B------:R-:W-:Y:S01]  /*04d0*/  IMAD.WIDE.U32 R12, R3, 0x1100, R12 ;  /* 0x00001100030c7825 */ /* 0x000fe200078e000c */
[-C--:B------:R-:W-:Y:S02]  /*04e0*/  ISETP.GE.AND P2, PT, R2, R7.reuse, PT ;  /* 0x000000070200720c */ /* 0x080fe40003f46270 */
[----:B------:R-:W-:Y:S01]  /*04f0*/  ISETP.GE.AND P3, PT, R4, R7, PT ;  /* 0x000000070400720c */ /* 0x000fe20003f66270 */
[C---:B------:R-:W-:Y:S02]  /*0500*/  IMAD.IADD R3, R2.reuse, 0x1, -R7 ;  /* 0x0000000102037824 */ /* 0x040fe400078e0a07 */
[----:B------:R-:W-:-:S02]  /*0510*/  VIADD R4, R2, 0x200 ;  /* 0x0000020002047836 */ /* 0x000fc40000000000 */
[----:B------:R-:W-:Y:S01]  /*0520*/  IMAD.X R14, RZ, RZ, R11, P0 ;  /* 0x000000ffff0e7224 */ /* 0x000fe200000e060b */
[----:B------:R-:W-:Y:S01]  /*0530*/  IADD3 R5, P1, P4, R3, R12, R33 ;  /* 0x0000000c03057210 */ /* 0x000fe20007c3e021 */
[----:B------:R-:W-:Y:S01]  /*0540*/  VIADD R12, R13, UR4 ;  /* 0x000000040d0c7c36 */ /* 0x000fe20008000000 */
[----:B------:R-:W-:Y:S02]  /*0550*/  SHF.R.S32.HI R6, RZ, 0x1f, R3 ;  /* 0x0000001fff067819 */ /* 0x000fe40000011403 */
[C---:B0-----:R-:W-:Y:S02]  /*0560*/  LEA R10, P0, R9.reuse, UR8, 0x2 ;  /* 0x00000008090a7c11 */ /* 0x041fe4000f8010ff */
[----:B------:R-:W-:Y:S02]  /*0570*/  IADD3.X R6, PT, PT, R6, R12, R31, P1, P4 ;  /* 0x0000000c06067210 */ /* 0x000fe40000fe841f */
[----:B------:R-:W-:Y:S02]  /*0580*/  ISETP.GE.AND P4, PT, R4, R7, PT ;  /* 0x000000070400720c */ /* 0x000fe40003f86270 */
[----:B------:R-:W-:-:S02]  /*0590*/  LEA.HI.X R11, R9, UR9, R14, 0x2, P0 ;  /* 0x00000009090b7c11 */ /* 0x000fc400080f140e */
[----:B------:R-:W-:-:S03]  /*05a0*/  LEA R14, P0, R5, UR8, 0x2 ;  /* 0x00000008050e7c11 */ /* 0x000fc6000f8010ff */
[----:B------:R0:W5:Y:S01]  /*05b0*/  @!P2 LDG.E R9, desc[UR6][R10.64] ;  /* 0x000000060a09a981 */ /* 0x000162000c1e1900 */
[----:B------:R-:W-:-:S05]  /*05c0*/  LEA.HI.X R15, R5, UR9, R6, 0x2, P0 ;  /* 0x00000009050f7c11 */ /* 0x000fca00080f1406 */
[----:B------:R0:W5:Y:S04]  /*05d0*/  @P3 LDG.E R28, desc[UR6][R14.64+0x400] ;  /* 0x000400060e1c3981 */ /* 0x000168000c1e1900 */
[----:B------:R0:W5:Y:S01]  /*05e0*/  @P4 LDG.E R29, desc[UR6][R14.64+0x800] ;  /* 0x000800060e1d4981 */ /* 0x000162000c1e1900 */
[C---:B------:R-:W-:Y:S01]  /*05f0*/  VIADD R4, R2.reuse, 0x300 ;  /* 0x0000030002047836 */ /* 0x040fe20000000000 */
[----:B------:R-:W-:-:S04]  /*0600*/  LOP3.LUT R6, R2, 0x400, RZ, 0xfc, !PT ;  /* 0x0000040002067812 */ /* 0x000fc800078efcff */
[-C--:B------:R-:W-:Y:S01]  /*0610*/  ISETP.GE.AND P5, PT, R4, R7.reuse, PT ;  /* 0x000000070400720c */ /* 0x080fe20003fa6270 */
[----:B------:R-:W-:Y:S01]  /*0620*/  VIADD R4, R2, 0x500 ;  /* 0x0000050002047836 */ /* 0x000fe20000000000 */
[-C--:B------:R-:W-:Y:S01]  /*0630*/  ISETP.GE.AND P6, PT, R6, R7.reuse, PT ;  /* 0x000000070600720c */ /* 0x080fe20003fc6270 */
[C---:B------:R-:W-:Y:S02]  /*0640*/  VIADD R6, R2.reuse, 0x600 ;  /* 0x0000060002067836 */ /* 0x040fe40000000000 */
[----:B------:R-:W-:Y:S01]  /*0650*/  VIADD R12, R2, 0x700 ;  /* 0x00000700020c7836 */ /* 0x000fe20000000000 */
[-C--:B------:R-:W-:Y:S02]  /*0660*/  ISETP.GE.AND P0, PT, R4, R7.reuse, PT ;  /* 0x000000070400720c */ /* 0x080fe40003f06270 */
[----:B------:R-:W-:Y:S02]  /*0670*/  ISETP.GE.AND P1, PT, R6, R7, PT ;  /* 0x000000070600720c */ /* 0x000fe40003f26270 */
[----:B------:R-:W-:-:S03]  /*0680*/  LOP3.LUT R4, R2, 0x800, RZ, 0xfc, !PT ;  /* 0x0000080002047812 */ /* 0x000fc600078efcff */
[----:B------:R0:W5:Y:S04]  /*0690*/  @P5 LDG.E R6, desc[UR6][R14.64+0xc00] ;  /* 0x000c00060e065981 */ /* 0x000168000c1e1900 */
[----:B------:R0:W5:Y:S04]  /*06a0*/  @P6 LDG.E R5, desc[UR6][R14.64+0x1000] ;  /* 0x001000060e056981 */ /* 0x000168000c1e1900 */
[----:B------:R0:W5:Y:S04]  /*06b0*/  @P1 LDG.E R3, desc[UR6][R14.64+0x1800] ;  /* 0x001800060e031981 */ /* 0x000168000c1e1900 */
[----:B------:R0:W5:Y:S01]  /*06c0*/  @P2 LDG.E R9, desc[UR6][R14.64] ;  /* 0x000000060e092981 */ /* 0x000162000c1e1900 */
[----:B------:R-:W-:Y:S01]  /*06d0*/  ISETP.GE.AND P2, PT, R12, R7, PT ;  /* 0x000000070c00720c */ /* 0x000fe20003f46270 */
[----:B------:R-:W-:-:S02]  /*06e0*/  VIADD R12, R2, 0x900 ;  /* 0x00000900020c7836 */ /* 0x000fc40000000000 */
[----:B------:R0:W5:Y:S01]  /*06f0*/  @!P3 LDG.E R28, desc[UR6][R10.64+0x400] ;  /* 0x000400060a1cb981 */ /* 0x000162000c1e1900 */
[----:B------:R-:W-:-:S03]  /*0700*/  ISETP.GE.AND P3, PT, R4, R7, PT ;  /* 0x000000070400720c */ /* 0x000fc60003f66270 */
[----:B------:R0:W5:Y:S01]  /*0710*/  @!P4 LDG.E R29, desc[UR6][R10.64+0x800] ;  /* 0x000800060a1dc981 */ /* 0x000162000c1e1900 */
[----:B------:R-:W-:-:S03]  /*0720*/  ISETP.GE.AND P4, PT, R12, R7, PT ;  /* 0x000000070c00720c */ /* 0x000fc60003f86270 */
[----:B------:R0:W5:Y:S04]  /*0730*/  @P0 LDG.E R4, desc[UR6][R14.64+0x1400] ;  /* 0x001400060e040981 */ /* 0x000168000c1e1900 */
[----:B------:R0:W5:Y:S04]  /*0740*/  @P2 LDG.E R12, desc[UR6][R14.64+0x1c00] ;  /* 0x001c00060e0c2981 */ /* 0x000168000c1e1900 */
[----:B------:R0:W5:Y:S04]  /*0750*/  @P3 LDG.E R30, desc[UR6][R14.64+0x2000] ;  /* 0x002000060e1e3981 */ /* 0x000168000c1e1900 */
[----:B------:R0:W5:Y:S01]  /*0760*/  @P4 LDG.E R16, desc[UR6][R14.64+0x2400] ;  /* 0x002400060e104981 */ /* 0x000162000c1e1900 */
[----:B------:R-:W-:-:S02]  /*0770*/  VIADD R18, R2, 0xa00 ;  /* 0x00000a0002127836 */ /* 0x000fc40000000000 */
[----:B------:R-:W-:Y:S01]  /*0780*/  VIADD R20, R2, 0xb00 ;  /* 0x00000b0002147836 */ /* 0x000fe20000000000 */
[----:B------:R0:W5:Y:S02]  /*0790*/  @!P5 LDG.E R6, desc[UR6][R10.64+0xc00] ;  /* 0x000c00060a06d981 */ /* 0x000164000c1e1900 */
[-C--:B------:R-:W-:Y:S02]  /*07a0*/  ISETP.GE.AND P5, PT, R18, R7.reuse, PT ;  /* 0x000000071200720c */ /* 0x080fe40003fa6270 */
[----:B------:R-:W-:Y:S01]  /*07b0*/  LOP3.LUT R18, R2, 0xc00, RZ, 0xfc, !PT ;  /* 0x00000c0002127812 */ /* 0x000fe200078efcff */
[----:B------:R0:W5:Y:S01]  /*07c0*/  @!P6 LDG.E R5, desc[UR6][R10.64+0x1000] ;  /* 0x001000060a05e981 */ /* 0x000162000c1e1900 */
[-C--:B------:R-:W-:Y:S01]  /*07d0*/  ISETP.GE.AND P6, PT, R20, R7.reuse, PT ;  /* 0x000000071400720c */ /* 0x080fe20003fc6270 */
[----:B------:R-:W-:Y:S02]  /*07e0*/  VIADD R20, R2, 0xd00 ;  /* 0x00000d0002147836 */ /* 0x000fe40000000000 */
[----:B------:R0:W5:Y:S03]  /*07f0*/  @!P1 LDG.E R3, desc[UR6][R10.64+0x1800] ;  /* 0x001800060a039981 */ /* 0x000166000c1e1900 */
[----:B------:R-:W-:Y:S01]  /*0800*/  ISETP.GE.AND P1, PT, R20, R7, PT ;  /* 0x000000071400720c */ /* 0x000fe20003f26270 */
[----:B------:R-:W-:-:S12]  /*0810*/  VIADD R20, R2, 0xf00 ;  /* 0x00000f0002147836 */ /* 0x000fd80000000000 */
[----:B------:R0:W5:Y:S04]  /*0820*/  @P1 LDG.E R24, desc[UR6][R14.64+0x3400] ;  /* 0x003400060e181981 */ /* 0x000168000c1e1900 */
[----:B------:R0:W5:Y:S01]  /*0830*/  @!P0 LDG.E R4, desc[UR6][R10.64+0x1400] ;  /* 0x001400060a048981 */ /* 0x000162000c1e1900 */
[-C--:B------:R-:W-:Y:S01]  /*0840*/  ISETP.GE.AND P0, PT, R18, R7.reuse, PT ;  /* 0x000000071200720c */ /* 0x080fe20003f06270 */
[----:B------:R-:W-:Y:S02]  /*0850*/  VIADD R18, R2, 0xe00 ;  /* 0x00000e0002127836 */ /* 0x000fe40000000000 */
[----:B------:R0:W5:Y:S03]  /*0860*/  @!P2 LDG.E R12, desc[UR6][R10.64+0x1c00] ;  /* 0x001c00060a0ca981 */ /* 0x000166000c1e1900 */
[----:B------:R-:W-:Y:S01]  /*0870*/  ISETP.GE.AND P2, PT, R18, R7, PT ;  /* 0x000000071200720c */ /* 0x000fe20003f46270 */
[----:B------:R0:W5:Y:S01]  /*0880*/  @!P3 LDG.E R30, desc[UR6][R10.64+0x2000] ;  /* 0x002000060a1eb981 */ /* 0x000162000c1e1900 */
[----:B------:R-:W-:-:S02]  /*0890*/  LOP3.LUT R18, R2, 0x1000, RZ, 0xfc, !PT ;  /* 0x0000100002127812 */ /* 0x000fc400078efcff */
[-C--:B------:R-:W-:Y:S01]  /*08a0*/  ISETP.GE.AND P3, PT, R20, R7.reuse, PT ;  /* 0x000000071400720c */ /* 0x080fe20003f66270 */
[----:B------:R0:W5:Y:S01]  /*08b0*/  @!P4 LDG.E R16, desc[UR6][R10.64+0x2400] ;  /* 0x002400060a10c981 */ /* 0x000162000c1e1900 */
[----:B------:R-:W-:-:S03]  /*08c0*/  ISETP.GE.AND P4, PT, R18, R7, PT ;  /* 0x000000071200720c */ /* 0x000fc60003f86270 */
[----:B------:R0:W5:Y:S04]  /*08d0*/  @P5 LDG.E R18, desc[UR6][R14.64+0x2800] ;  /* 0x002800060e125981 */ /* 0x000168000c1e1900 */
[----:B------:R0:W5:Y:S04]  /*08e0*/  @P6 LDG.E R20, desc[UR6][R14.64+0x2c00] ;  /* 0x002c00060e146981 */ /* 0x000168000c1e1900 */
[----:B------:R0:W5:Y:S04]  /*08f0*/  @P0 LDG.E R22, desc[UR6][R14.64+0x3000] ;  /* 0x003000060e160981 */ /* 0x000168000c1e1900 */
[----:B------:R0:W5:Y:S04]  /*0900*/  @P2 LDG.E R26, desc[UR6][R14.64+0x3800] ;  /* 0x003800060e1a2981 */ /* 0x000168000c1e1900 */
[----:B------:R0:W5:Y:S04]  /*0910*/  @P3 LDG.E R34, desc[UR6][R14.64+0x3c00] ;  /* 0x003c00060e223981 */ /* 0x000168000c1e1900 */
[----:B------:R0:W5:Y:S04]  /*0920*/  @P4 LDG.E R31, desc[UR6][R14.64+0x4000] ;  /* 0x004000060e1f4981 */ /* 0x000168000c1e1900 */
[----:B------:R0:W5:Y:S04]  /*0930*/  @!P1 LDG.E R24, desc[UR6][R10.64+0x3400] ;  /* 0x003400060a189981 */ /* 0x000168000c1e1900 */
[----:B------:R0:W5:Y:S04]  /*0940*/  @!P5 LDG.E R18, desc[UR6][R10.64+0x2800] ;  /* 0x002800060a12d981 */ /* 0x000168000c1e1900 */
[----:B------:R0:W5:Y:S04]  /*0950*/  @!P6 LDG.E R20, desc[UR6][R10.64+0x2c00] ;  /* 0x002c00060a14e981 */ /* 0x000168000c1e1900 */
[----:B------:R0:W5:Y:S04]  /*0960*/  @!P0 LDG.E R22, desc[UR6][R10.64+0x3000] ;  /* 0x003000060a168981 */ /* 0x000168000c1e1900 */
[----:B------:R0:W5:Y:S04]  /*0970*/  @!P2 LDG.E R26, desc[UR6][R10.64+0x3800] ;  /* 0x003800060a1aa981 */ /* 0x000168000c1e1900 */
[----:B------:R0:W5:Y:S04]  /*0980*/  @!P3 LDG.E R34, desc[UR6][R10.64+0x3c00] ;  /* 0x003c00060a22b981 */ /* 0x000168000c1e1900 */
[----:B------:R0:W5:Y:S01]  /*0990*/  @!P4 LDG.E R31, desc[UR6][R10.64+0x4000] ;  /* 0x004000060a1fc981 */ /* 0x000162000c1e1900 */
[----:B------:R-:W-:Y:S05]  /*09a0*/  BRA `(.L_x_2) ;  /* 0x0000000c00907947 */ /* 0x000fea0003800000 */
.L_x_1:
[----:B------:R-:W-:Y:S01]  /*09b0*/  IMAD.MOV R3, RZ, RZ, -R6 ;  /* 0x000000ffff037224 */ /* 0x000fe200078e0a06 */
[----:B------:R-:W-:Y:S01]  /*09c0*/  UMOV UR4, URZ ;  /* 0x000000ff00047c82 */ /* 0x000fe20008000000 */
[----:B------:R-:W-:Y:S01]  /*09d0*/  IMAD.MOV.U32 R5, RZ, RZ, R13 ;  /* 0x000000ffff057224 */ /* 0x000fe200078e000d */
[CC--:B------:R-:W-:Y:S01]  /*09e0*/  ISETP.GE.AND P1, PT, R2.reuse, R7.reuse, PT ;  /* 0x000000070200720c */ /* 0x0c0fe20003f26270 */
[C---:B------:R-:W-:Y:S01]  /*09f0*/  VIADD R16, R2.reuse, 0x200 ;  /* 0x0000020002107836 */ /* 0x040fe20000000000 */
[----:B------:R-:W-:Y:S01]  /*0a00*/  LOP3.LUT R3, R3, R0, RZ, 0xc0, !PT ;  /* 0x0000000003037212 */ /* 0x000fe200078ec0ff */
[C-C-:B------:R-:W-:Y:S01]  /*0a10*/  IMAD.IADD R15, R2.reuse, 0x1, -R7.reuse ;  /* 0x00000001020f7824 */ /* 0x140fe200078e0a07 */
[----:B------:R-:W-:Y:S01]  /*0a20*/  LOP3.LUT R26, R2, 0x400, RZ, 0xfc, !PT ;  /* 0x00000400021a7812 */ /* 0x000fe200078efcff */
[C---:B------:R-:W-:Y:S01]  /*0a30*/  IMAD.IADD R13, R16.reuse, 0x1, -R7 ;  /* 0x00000001100d7824 */ /* 0x040fe200078e0a07 */
[----:B------:R-:W-:Y:S01]  /*0a40*/  ISETP.GE.AND P6, PT, R16, R7, PT ;  /* 0x000000071000720c */ /* 0x000fe20003fc6270 */
[----:B------:R-:W-:Y:S01]  /*0a50*/  IMAD.WIDE.U32 R4, R3, 0x1100, R4 ;  /* 0x0000110003047825 */ /* 0x000fe200078e0004 */
[----:B------:R-:W-:-:S02]  /*0a60*/  SEL R3, R2, R15, !P1 ;  /* 0x0000000f02037207 */ /* 0x000fc40004800000 */
[----:B------:R-:W-:Y:S01]  /*0a70*/  SHF.R.S32.HI R20, RZ, 0x1f, R15 ;  /* 0x0000001fff147819 */ /* 0x000fe2000001140f */
[C---:B------:R-:W-:Y:S01]  /*0a80*/  VIADD R24, R2.reuse, 0x500 ;  /* 0x0000050002187836 */ /* 0x040fe20000000000 */
[----:B------:R-:W-:Y:S01]  /*0a90*/  IADD3 R33, P0, PT, R33, R4, RZ ;  /* 0x0000000421217210 */ /* 0x000fe20007f1e0ff */
[----:B------:R-:W-:Y:S01]  /*0aa0*/  VIADD R4, R2, 0x100 ;  /* 0x0000010002047836 */ /* 0x000fe20000000000 */
[----:B------:R-:W-:Y:S01]  /*0ab0*/  SEL R9, R16, R13, !P6 ;  /* 0x0000000d10097207 */ /* 0x000fe20007000000 */
[----:B------:R-:W-:Y:S01]  /*0ac0*/  VIADD R28, R2, 0xa00 ;  /* 0x00000a00021c7836 */ /* 0x000fe20000000000 */
[----:B------:R-:W-:Y:S01]  /*0ad0*/  IADD3.X R31, PT, PT, R31, UR4, R5, P0, !PT ;  /* 0x000000041f1f7c10 */ /* 0x000fe200087fe405 */
[----:B------:R-:W0:Y:S01]  /*0ae0*/  LDCU.64 UR4, c[0x0][0x3a0] ;  /* 0x00007400ff0477ac */ /* 0x000e220008000a00 */
[C-C-:B------:R-:W-:Y:S01]  /*0af0*/  IMAD.IADD R12, R4.reuse, 0x1, -R7.reuse ;  /* 0x00000001040c7824 */ /* 0x140fe200078e0a07 */
[----:B------:R-:W-:Y:S01]  /*0b00*/  ISETP.GE.AND P2, PT, R4, R7, PT ;  /* 0x000000070400720c */ /* 0x000fe20003f46270 */
[----:B------:R-:W-:Y:S01]  /*0b10*/  IMAD.IADD R34, R28, 0x1, -R7 ;  /* 0x000000011c227824 */ /* 0x000fe200078e0a07 */
[----:B------:R-:W-:-:S02]  /*0b20*/  SEL R14, R10, R33, !P1 ;  /* 0x000000210a0e7207 */ /* 0x000fc40004800000 */
[----:B------:R-:W-:Y:S02]  /*0b30*/  SEL R5, R4, R12, !P2 ;  /* 0x0000000c04057207 */ /* 0x000fe40005000000 */
[CC--:B------:R-:W-:Y:S02]  /*0b40*/  SEL R6, R10.reuse, R33.reuse, !P2 ;  /* 0x000000210a067207 */ /* 0x0c0fe40005000000 */
[----:B------:R-:W-:Y:S02]  /*0b50*/  SHF.R.S32.HI R12, RZ, 0x1f, R12 ;  /* 0x0000001fff0c7819 */ /* 0x000fe4000001140c */
[----:B------:R-:W-:Y:S02]  /*0b60*/  SEL R4, R10, R33, !P6 ;  /* 0x000000210a047207 */ /* 0x000fe40007000000 */
[----:B------:R-:W-:Y:S01]  /*0b70*/  IADD3 R5, P3, PT, R5, R6, RZ ;  /* 0x0000000605057210 */ /* 0x000fe20007f7e0ff */
[----:B------:R-:W-:Y:S01]  /*0b80*/  VIADD R6, R2, 0x300 ;  /* 0x0000030002067836 */ /* 0x000fe20000000000 */
[----:B------:R-:W-:-:S02]  /*0b90*/  IADD3 R3, P4, PT, R3, R14, RZ ;  /* 0x0000000e03037210 */ /* 0x000fc40007f9e0ff */
[CC--:B------:R-:W-:Y:S02]  /*0ba0*/  SEL R15, R11.reuse, R31.reuse, !P1 ;  /* 0x0000001f0b0f7207 */ /* 0x0c0fe40004800000 */
[----:B------:R-:W-:Y:S02]  /*0bb0*/  SEL R20, R20, RZ, P1 ;  /* 0x000000ff14147207 */ /* 0x000fe40000800000 */
[----:B------:R-:W-:Y:S02]  /*0bc0*/  SHF.R.S32.HI R13, RZ, 0x1f, R13 ;  /* 0x0000001fff0d7819 */ /* 0x000fe4000001140d */
[-C--:B------:R-:W-:Y:S01]  /*0bd0*/  SEL R17, R11, R31.reuse, !P2 ;  /* 0x0000001f0b117207 */ /* 0x080fe20005000000 */
[----:B------:R-:W-:Y:S01]  /*0be0*/  IMAD.X R20, R20, 0x1, R15, P4 ;  /* 0x0000000114147824 */ /* 0x000fe200020e060f */
[----:B------:R-:W-:Y:S02]  /*0bf0*/  SEL R12, R12, RZ, P2 ;  /* 0x000000ff0c0c7207 */ /* 0x000fe40001000000 */
[----:B------:R-:W-:Y:S01]  /*0c00*/  IADD3 R9, P5, PT, R9, R4, RZ ;  /* 0x0000000409097210 */ /* 0x000fe20007fbe0ff */
[----:B------:R-:W-:Y:S01]  /*0c10*/  IMAD.IADD R4, R6, 0x1, -R7 ;  /* 0x0000000106047824 */ /* 0x000fe200078e0a07 */
[----:B------:R-:W-:Y:S01]  /*0c20*/  SEL R13, R13, RZ, P6 ;  /* 0x000000ff0d0d7207 */ /* 0x000fe20003000000 */
[----:B------:R-:W-:Y:S01]  /*0c30*/  IMAD.X R12, R12, 0x1, R17, P3 ;  /* 0x000000010c0c7824 */ /* 0x000fe200018e0611 */
[----:B------:R-:W-:-:S02]  /*0c40*/  SEL R18, R11, R31, !P6 ;  /* 0x0000001f0b127207 */ /* 0x000fc40007000000 */
[C---:B------:R-:W-:Y:S02]  /*0c50*/  ISETP.GE.AND P0, PT, R6.reuse, R7, PT ;  /* 0x000000070600720c */ /* 0x040fe40003f06270 */
[----:B0-----:R-:W-:Y:S01]  /*0c60*/  LEA R22, P3, R3, UR4, 0x2 ;  /* 0x0000000403167c11 */ /* 0x001fe2000f8610ff */
[----:B------:R-:W-:Y:S01]  /*0c70*/  IMAD.X R18, R13, 0x1, R18, P5 ;  /* 0x000000010d127824 */ /* 0x000fe200028e0612 */
[----:B------:R-:W-:Y:S01]  /*0c80*/  SEL R25, R6, R4, !P0 ;  /* 0x0000000406197207 */ /* 0x000fe20004000000 */
[--C-:B------:R-:W-:Y:S01]  /*0c90*/  IMAD.IADD R6, R26, 0x1, -R7.reuse ;  /* 0x000000011a067824 */ /* 0x100fe200078e0a07 */
[----:B------:R-:W-:Y:S02]  /*0ca0*/  SEL R14, R10, R33, !P0 ;  /* 0x000000210a0e7207 */ /* 0x000fe40004000000 */
[----:B------:R-:W-:Y:S02]  /*0cb0*/  LEA R16, P5, R5, UR4, 0x2 ;  /* 0x0000000405107c11 */ /* 0x000fe4000f8a10ff */
[----:B------:R-:W-:Y:S01]  /*0cc0*/  LEA.HI.X R23, R3, UR5, R20, 0x2, P3 ;  /* 0x0000000503177c11 */ /* 0x000fe200098f1414 */
[----:B------:R-:W-:Y:S01]  /*0cd0*/  VIADD R20, R2, 0x600 ;  /* 0x0000060002147836 */ /* 0x000fe20000000000 */
[----:B------:R-:W-:Y:S01]  /*0ce0*/  IADD3 R25, P4, PT, R25, R14, RZ ;  /* 0x0000000e19197210 */ /* 0x000fe20007f9e0ff */
[----:B------:R-:W-:Y:S01]  /*0cf0*/  IMAD.IADD R14, R24, 0x1, -R7 ;  /* 0x00000001180e7824 */ /* 0x000fe200078e0a07 */
[----:B------:R-:W-:-:S02]  /*0d00*/  ISETP.GE.AND P1, PT, R26, R7, PT ;  /* 0x000000071a00720c */ /* 0x000fc40003f26270 */
[----:B------:R-:W-:Y:S01]  /*0d10*/  LEA.HI.X R17, R5, UR5, R12, 0x2, P5 ;  /* 0x0000000505117c11 */ /* 0x000fe2000a8f140c */
[----:B------:R-:W-:Y:S01]  /*0d20*/  IMAD.IADD R5, R20, 0x1, -R7 ;  /* 0x0000000114057824 */ /* 0x000fe200078e0a07 */
[-C--:B------:R-:W-:Y:S02]  /*0d30*/  ISETP.GE.AND P3, PT, R24, R7.reuse, PT ;  /* 0x000000071800720c */ /* 0x080fe40003f66270 */
[----:B------:R-:W-:Y:S02]  /*0d40*/  LEA R12, P6, R9, UR4, 0x2 ;  /* 0x00000004090c7c11 */ /* 0x000fe4000f8c10ff */
[----:B------:R-:W-:Y:S02]  /*0d50*/  ISETP.GE.AND P5, PT, R20, R7, PT ;  /* 0x000000071400720c */ /* 0x000fe40003fa6270 */
[----:B------:R-:W-:Y:S02]  /*0d60*/  SEL R26, R26, R6, !P1 ;  /* 0x000000061a1a7207 */ /* 0x000fe40004800000 */
[----:B------:R-:W-:-:S02]  /*0d70*/  SEL R15, R10, R33, !P1 ;  /* 0x000000210a0f7207 */ /* 0x000fc40004800000 */
[----:B------:R-:W-:Y:S02]  /*0d80*/  LEA.HI.X R13, R9, UR5, R18, 0x2, P6 ;  /* 0x00000005090d7c11 */ /* 0x000fe4000b0f1412 */
[----:B------:R-:W-:Y:S02]  /*0d90*/  SHF.R.S32.HI R4, RZ, 0x1f, R4 ;  /* 0x0000001fff047819 */ /* 0x000fe40000011404 */
[----:B------:R-:W-:Y:S01]  /*0da0*/  SEL R3, R24, R14, !P3 ;  /* 0x0000000e18037207 */ /* 0x000fe20005800000 */
[----:B------:R-:W5:Y:S01]  /*0db0*/  LDG.E R29, desc[UR6][R12.64] ;  /* 0x000000060c1d7981 */ /* 0x000f62000c1e1900 */
[----:B------:R-:W-:Y:S02]  /*0dc0*/  SEL R9, R20, R5, !P5 ;  /* 0x0000000514097207 */ /* 0x000fe40006800000 */
[----:B------:R-:W-:Y:S02]  /*0dd0*/  SEL R18, R10, R33, !P5 ;  /* 0x000000210a127207 */ /* 0x000fe40006800000 */
[----:B------:R-:W-:-:S02]  /*0de0*/  SHF.R.S32.HI R6, RZ, 0x1f, R6 ;  /* 0x0000001fff067819 */ /* 0x000fc40000011406 */
[----:B------:R-:W-:Y:S02]  /*0df0*/  LOP3.LUT R24, R2, 0x800, RZ, 0xfc, !PT ;  /* 0x0000080002187812 */ /* 0x000fe400078efcff */
[----:B------:R-:W-:Y:S02]  /*0e00*/  SEL R20, R10, R33, !P3 ;  /* 0x000000210a147207 */ /* 0x000fe40005800000 */
[----:B------:R-:W-:Y:S02]  /*0e10*/  IADD3 R26, P2, PT, R26, R15, RZ ;  /* 0x0000000f1a1a7210 */ /* 0x000fe40007f5e0ff */
[----:B------:R-:W-:Y:S02]  /*0e20*/  SEL R32, R4, RZ, P0 ;  /* 0x000000ff04207207 */ /* 0x000fe40000000000 */
[-C--:B------:R-:W-:Y:S02]  /*0e30*/  SEL R15, R11, R31.reuse, !P0 ;  /* 0x0000001f0b0f7207 */ /* 0x080fe40004000000 */
[----:B------:R-:W-:Y:S01]  /*0e40*/  IADD3 R4, P0, PT, R9, R18, RZ ;  /* 0x0000001209047210 */ /* 0x000fe20007f1e0ff */
[----:B------:R-:W-:Y:S01]  /*0e50*/  IMAD.IADD R18, R24, 0x1, -R7 ;  /* 0x0000000118127824 */ /* 0x000fe200078e0a07 */
[----:B------:R-:W-:Y:S01]  /*0e60*/  SEL R27, R11, R31, !P1 ;  /* 0x0000001f0b1b7207 */ /* 0x000fe20004800000 */
[----:B------:R-:W-:Y:S01]  /*0e70*/  IMAD.X R32, R32, 0x1, R15, P4 ;  /* 0x0000000120207824 */ /* 0x000fe200020e060f */
[----:B------:R-:W-:-:S02]  /*0e80*/  SEL R6, R6, RZ, P1 ;  /* 0x000000ff06067207 */ /* 0x000fc40000800000 */
[----:B------:R-:W-:Y:S01]  /*0e90*/  IADD3 R3, P6, PT, R3, R20, RZ ;  /* 0x0000001403037210 */ /* 0x000fe20007fde0ff */
[----:B------:R-:W-:Y:S01]  /*0ea0*/  VIADD R20, R2, 0x700 ;  /* 0x0000070002147836 */ /* 0x000fe20000000000 */
[----:B------:R-:W-:Y:S01]  /*0eb0*/  ISETP.GE.AND P1, PT, R24, R7, PT ;  /* 0x000000071800720c */ /* 0x000fe20003f26270 */
[----:B------:R-:W-:Y:S01]  /*0ec0*/  IMAD.X R27, R6, 0x1, R27, P2 ;  /* 0x00000001061b7824 */ /* 0x000fe200010e061b */
[----:B------:R-:W-:Y:S01]  /*0ed0*/  SHF.R.S32.HI R14, RZ, 0x1f, R14 ;  /* 0x0000001fff0e7819 */ /* 0x000fe2000001140e */
[----:B------:R-:W-:Y:S01]  /*0ee0*/  IMAD.IADD R9, R20, 0x1, -R7 ;  /* 0x0000000114097824 */ /* 0x000fe200078e0a07 */
[----:B------:R-:W-:Y:S02]  /*0ef0*/  SEL R15, R24, R18, !P1 ;  /* 0x00000012180f7207 */ /* 0x000fe40004800000 */
[----:B------:R-:W-:Y:S02]  /*0f00*/  SEL R6, R10, R33, !P1 ;  /* 0x000000210a067207 */ /* 0x000fe40004800000 */
[----:B------:R-:W-:-:S02]  /*0f10*/  SEL R14, R14, RZ, P3 ;  /* 0x000000ff0e0e7207 */ /* 0x000fc40001800000 */
[----:B------:R-:W-:Y:S02]  /*0f20*/  SEL R19, R11, R31, !P3 ;  /* 0x0000001f0b137207 */ /* 0x000fe40005800000 */
[----:B------:R-:W-:Y:S02]  /*0f30*/  ISETP.GE.AND P4, PT, R20, R7, PT ;  /* 0x000000071400720c */ /* 0x000fe40003f86270 */
[----:B------:R-:W-:Y:S02]  /*0f40*/  SHF.R.S32.HI R5, RZ, 0x1f, R5 ;  /* 0x0000001fff057819 */ /* 0x000fe40000011405 */
[----:B------:R-:W-:Y:S01]  /*0f50*/  IADD3 R15, P2, PT, R15, R6, RZ ;  /* 0x000000060f0f7210 */ /* 0x000fe20007f5e0ff */
[----:B------:R-:W-:Y:S01]  /*0f60*/  IMAD.X R6, R14, 0x1, R19, P6 ;  /* 0x000000010e067824 */ /* 0x000fe200030e0613 */
[----:B------:R-:W-:Y:S02]  /*0f70*/  SEL R35, R20, R9, !P4 ;  /* 0x0000000914237207 */ /* 0x000fe40006000000 */
[----:B------:R-:W-:-:S02]  /*0f80*/  SEL R20, R10, R33, !P4 ;  /* 0x000000210a147207 */ /* 0x000fc40006000000 */
[----:B------:R-:W-:Y:S02]  /*0f90*/  SEL R14, R11, R31, !P5 ;  /* 0x0000001f0b0e7207 */ /* 0x000fe40006800000 */
[----:B------:R-:W-:Y:S02]  /*0fa0*/  SEL R5, R5, RZ, P5 ;  /* 0x000000ff05057207 */ /* 0x000fe40002800000 */
[----:B------:R-:W-:Y:S02]  /*0fb0*/  ISETP.GE.AND P5, PT, R28, R7, PT ;  /* 0x000000071c00720c */ /* 0x000fe40003fa6270 */
[----:B------:R-:W-:Y:S01]  /*0fc0*/  SHF.R.S32.HI R9, RZ, 0x1f, R9 ;  /* 0x0000001fff097819 */ /* 0x000fe20000011409 */
[----:B------:R-:W-:Y:S01]  /*0fd0*/  IMAD.X R5, R5, 0x1, R14, P0 ;  /* 0x0000000105057824 */ /* 0x000fe200000e060e */
[----:B------:R-:W-:Y:S01]  /*0fe0*/  IADD3 R35, P3, PT, R35, R20, RZ ;  /* 0x0000001423237210 */ /* 0x000fe20007f7e0ff */
[----:B------:R-:W-:Y:S01]  /*0ff0*/  VIADD R20, R2, 0x900 ;  /* 0x0000090002147836 */ /* 0x000fe20000000000 */
[----:B------:R-:W-:-:S02]  /*1000*/  SEL R19, R28, R34, !P5 ;  /* 0x000000221c137207 */ /* 0x000fc40006800000 */
[----:B------:R-:W-:Y:S01]  /*1010*/  SEL R21, R9, RZ, P4 ;  /* 0x000000ff09157207 */ /* 0x000fe20002000000 */
[--C-:B------:R-:W-:Y:S01]  /*1020*/  IMAD.IADD R24, R20, 0x1, -R7.reuse ;  /* 0x0000000114187824 */ /* 0x100fe200078e0a07 */
[----:B------:R-:W-:Y:S02]  /*1030*/  SEL R14, R10, R33, !P5 ;  /* 0x000000210a0e7207 */ /* 0x000fe40006800000 */
[----:B------:R-:W-:Y:S02]  /*1040*/  SEL R28, R11, R31, !P4 ;  /* 0x0000001f0b1c7207 */ /* 0x000fe40006000000 */
[----:B------:R-:W-:Y:S02]  /*1050*/  ISETP.GE.AND P6, PT, R20, R7, PT ;  /* 0x000000071400720c */ /* 0x000fe40003fc6270 */
[----:B------:R-:W-:Y:S01]  /*1060*/  IADD3 R19, P4, PT, R19, R14, RZ ;  /* 0x0000000e13137210 */ /* 0x000fe20007f9e0ff */
[----:B------:R-:W-:Y:S01]  /*1070*/  IMAD.X R14, R21, 0x1, R28, P3 ;  /* 0x00000001150e7824 */ /* 0x000fe200018e061c */
[----:B------:R-:W-:Y:S01]  /*1080*/  SHF.R.S32.HI R18, RZ, 0x1f, R18 ;  /* 0x0000001fff127819 */ /* 0x000fe20000011412 */
[----:B------:R-:W-:Y:S01]  /*1090*/  VIADD R21, R2, 0xb00 ;  /* 0x00000b0002157836 */ /* 0x000fe20000000000 */
[----:B------:R-:W-:Y:S01]  /*10a0*/  SEL R9, R10, R33, !P6 ;  /* 0x000000210a097207 */ /* 0x000fe20007000000 */
[----:B------:R0:W5:Y:S01]  /*10b0*/  LDG.E R28, desc[UR6][R16.64] ;  /* 0x00000006101c7981 */ /* 0x000162000c1e1900 */
[----:B------:R-:W-:Y:S01]  /*10c0*/  SEL R20, R20, R24, !P6 ;  /* 0x0000001814147207 */ /* 0x000fe20007000000 */
[----:B------:R-:W-:Y:S01]  /*10d0*/  IMAD.IADD R30, R21, 0x1, -R7 ;  /* 0x00000001151e7824 */ /* 0x000fe200078e0a07 */
[----:B------:R-:W-:-:S02]  /*10e0*/  SEL R37, R11, R31, !P1 ;  /* 0x0000001f0b257207 */ /* 0x000fc40004800000 */
[----:B------:R-:W-:Y:S02]  /*10f0*/  SEL R18, R18, RZ, P1 ;  /* 0x000000ff12127207 */ /* 0x000fe40000800000 */
[----:B------:R-:W-:Y:S02]  /*1100*/  LOP3.LUT R36, R2, 0xc00, RZ, 0xfc, !PT ;  /* 0x00000c0002247812 */ /* 0x000fe400078efcff */
[C---:B------:R-:W-:Y:S01]  /*1110*/  ISETP.GE.AND P3, PT, R21.reuse, R7, PT ;  /* 0x000000071500720c */ /* 0x040fe20003f66270 */
[----:B------:R-:W-:Y:S01]  /*1120*/  IMAD.X R18, R18, 0x1, R37, P2 ;  /* 0x0000000112127824 */ /* 0x000fe200010e0625 */
[----:B------:R-:W-:Y:S01]  /*1130*/  IADD3 R20, P0, PT, R20, R9, RZ ;  /* 0x0000000914147210 */ /* 0x000fe20007f1e0ff */
[C---:B0-----:R-:W-:Y:S01]  /*1140*/  IMAD.IADD R16, R36.reuse, 0x1, -R7 ;  /* 0x0000000124107824 */ /* 0x041fe200078e0a07 */
[----:B------:R0:W5:Y:S01]  /*1150*/  LDG.E R9, desc[UR6][R22.64] ;  /* 0x0000000616097981 */ /* 0x000162000c1e1900 */
[----:B------:R-:W-:Y:S02]  /*1160*/  SEL R21, R21, R30, !P3 ;  /* 0x0000001e15157207 */ /* 0x000fe40005800000 */
[----:B------:R-:W-:-:S02]  /*1170*/  ISETP.GE.AND P2, PT, R36, R7, PT ;  /* 0x000000072400720c */ /* 0x000fc40003f46270 */
[----:B------:R-:W-:Y:S02]  /*1180*/  SHF.R.S32.HI R24, RZ, 0x1f, R24 ;  /* 0x0000001fff187819 */ /* 0x000fe40000011418 */
[----:B------:R-:W-:Y:S02]  /*1190*/  SHF.R.S32.HI R34, RZ, 0x1f, R34 ;  /* 0x0000001fff227819 */ /* 0x000fe40000011422 */
[----:B0-----:R-:W-:Y:S02]  /*11a0*/  SEL R22, R10, R33, !P3 ;  /* 0x000000210a167207 */ /* 0x001fe40005800000 */
[----:B------:R-:W-:Y:S02]  /*11b0*/  SEL R23, R36, R16, !P2 ;  /* 0x0000001024177207 */ /* 0x000fe40005000000 */
[----:B------:R-:W-:Y:S02]  /*11c0*/  IADD3 R21, P1, PT, R21, R22, RZ ;  /* 0x0000001615157210 */ /* 0x000fe40007f3e0ff */
[----:B------:R-:W-:-:S02]  /*11d0*/  SEL R36, R11, R31, !P6 ;  /* 0x0000001f0b247207 */ /* 0x000fc40007000000 */
[----:B------:R-:W-:Y:S02]  /*11e0*/  SEL R17, R24, RZ, P6 ;  /* 0x000000ff18117207 */ /* 0x000fe40003000000 */
[----:B------:R-:W-:Y:S02]  /*11f0*/  SEL R22, R34, RZ, P5 ;  /* 0x000000ff22167207 */ /* 0x000fe40002800000 */
[----:B------:R-:W-:Y:S01]  /*1200*/  SEL R13, R11, R31, !P5 ;  /* 0x0000001f0b0d7207 */ /* 0x000fe20006800000 */
[----:B------:R-:W-:Y:S01]  /*1210*/  IMAD.X R17, R17, 0x1, R36, P0 ;  /* 0x0000000111117824 */ /* 0x000fe200000e0624 */
[----:B------:R-:W-:-:S03]  /*1220*/  LEA R24, P0, R25, UR4, 0x2 ;  /* 0x0000000419187c11 */ /* 0x000fc6000f8010ff */
[----:B------:R-:W-:Y:S01]  /*1230*/  IMAD.X R22, R22, 0x1, R13, P4 ;  /* 0x0000000116167824 */ /* 0x000fe200020e060d */
[----:B------:R-:W-:Y:S02]  /*1240*/  LEA R36, P4, R26, UR4, 0x2 ;  /* 0x000000041a247c11 */ /* 0x000fe4000f8810ff */
[----:B------:R-:W-:Y:S01]  /*1250*/  SEL R12, R10, R33, !P2 ;  /* 0x000000210a0c7207 */ /* 0x000fe20005000000 */
[----:B------:R-:W-:Y:S01]  /*1260*/  VIADD R34, R2, 0xd00 ;  /* 0x00000d0002227836 */ /* 0x000fe20000000000 */
[----:B------:R-:W-:Y:S02]  /*1270*/  LEA.HI.X R25, R25, UR5, R32, 0x2, P0 ;  /* 0x0000000519197c11 */ /* 0x000fe400080f1420 */
[----:B------:R-:W-:Y:S02]  /*1280*/  LEA.HI.X R37, R26, UR5, R27, 0x2, P4 ;  /* 0x000000051a257c11 */ /* 0x000fe4000a0f141b */
[----:B------:R-:W-:Y:S02]  /*1290*/  LEA R26, P0, R3, UR4, 0x2 ;  /* 0x00000004031a7c11 */ /* 0x000fe4000f8010ff */
[----:B------:R-:W-:-:S02]  /*12a0*/  IADD3 R23, P5, PT, R23, R12, RZ ;  /* 0x0000000c17177210 */ /* 0x000fc40007fbe0ff */
[----:B------:R-:W-:Y:S01]  /*12b0*/  LEA R12, P4, R4, UR4, 0x2 ;  /* 0x00000004040c7c11 */ /* 0x000fe2000f8810ff */
[C---:B------:R-:W-:Y:S01]  /*12c0*/  IMAD.IADD R32, R34.reuse, 0x1, -R7 ;  /* 0x0000000122207824 */ /* 0x040fe200078e0a07 */
[----:B------:R-:W-:Y:S02]  /*12d0*/  LEA.HI.X R27, R3, UR5, R6, 0x2, P0 ;  /* 0x00000005031b7c11 */ /* 0x000fe400080f1406 */
[----:B------:R0:W5:Y:S01]  /*12e0*/  LDG.E R6, desc[UR6][R24.64] ;  /* 0x0000000618067981 */ /* 0x000162000c1e1900 */
[----:B------:R-:W-:Y:S02]  /*12f0*/  ISETP.GE.AND P6, PT, R34, R7, PT ;  /* 0x000000072200720c */ /* 0x000fe40003fc6270 */
[----:B------:R-:W-:Y:S02]  /*1300*/  LEA.HI.X R13, R4, UR5, R5, 0x2, P4 ;  /* 0x00000005040d7c11 */ /* 0x000fe4000a0f1405 */
[----:B------:R-:W-:Y:S01]  /*1310*/  SHF.R.S32.HI R30, RZ, 0x1f, R30 ;  /* 0x0000001fff1e7819 */ /* 0x000fe2000001141e */
[----:B------:R1:W5:Y:S01]  /*1320*/  LDG.E R4, desc[UR6][R26.64] ;  /* 0x000000061a047981 */ /* 0x000362000c1e1900 */
[----:B0-----:R-:W-:Y:S01]  /*1330*/  VIADD R24, R2, 0xe00 ;  /* 0x00000e0002187836 */ /* 0x001fe20000000000 */
[----:B------:R-:W-:-:S02]  /*1340*/  SEL R25, R34, R32, !P6 ;  /* 0x0000002022197207 */ /* 0x000fc40007000000 */
[----:B------:R0:W5:Y:S01]  /*1350*/  LDG.E R3, desc[UR6][R12.64] ;  /* 0x000000060c037981 */ /* 0x000162000c1e1900 */
[C---:B------:R-:W-:Y:S01]  /*1360*/  IMAD.IADD R34, R24.reuse, 0x1, -R7 ;  /* 0x0000000118227824 */ /* 0x040fe200078e0a07 */
[C---:B------:R-:W-:Y:S02]  /*1370*/  ISETP.GE.AND P0, PT, R24.reuse, R7, PT ;  /* 0x000000071800720c */ /* 0x040fe40003f06270 */
[----:B------:R2:W5:Y:S01]  /*1380*/  LDG.E R5, desc[UR6][R36.64] ;  /* 0x0000000624057981 */ /* 0x000562000c1e1900 */
[----:B------:R-:W-:Y:S02]  /*1390*/  SHF.R.S32.HI R32, RZ, 0x1f, R32 ;  /* 0x0000001fff207819 */ /* 0x000fe40000011420 */
[----:B-1----:R-:W-:Y:S02]  /*13a0*/  SEL R27, R24, R34, !P0 ;  /* 0x00000022181b7207 */ /* 0x002fe40004000000 */
[CC--:B0-----:R-:W-:Y:S02]  /*13b0*/  SEL R12, R10.reuse, R33.reuse, !P6 ;  /* 0x000000210a0c7207 */ /* 0x0c1fe40007000000 */
[----:B------:R-:W-:-:S02]  /*13c0*/  SEL R24, R10, R33, !P0 ;  /* 0x000000210a187207 */ /* 0x000fc40004000000 */
[----:B------:R-:W-:Y:S02]  /*13d0*/  IADD3 R25, P4, PT, R25, R12, RZ ;  /* 0x0000000c19197210 */ /* 0x000fe40007f9e0ff */
[CC--:B--2---:R-:W-:Y:S02]  /*13e0*/  SEL R37, R11.reuse, R31.reuse, !P3 ;  /* 0x0000001f0b257207 */ /* 0x0c4fe40005800000 */
[----:B------:R-:W-:Y:S02]  /*13f0*/  SEL R30, R30, RZ, P3 ;  /* 0x000000ff1e1e7207 */ /* 0x000fe40001800000 */
[----:B------:R-:W-:Y:S02]  /*1400*/  SEL R32, R32, RZ, P6 ;  /* 0x000000ff20207207 */ /* 0x000fe40003000000 */
[----:B------:R-:W-:Y:S02]  /*1410*/  SEL R13, R11, R31, !P6 ;  /* 0x0000001f0b0d7207 */ /* 0x000fe40007000000 */
[----:B------:R-:W-:-:S02]  /*1420*/  SHF.R.S32.HI R34, RZ, 0x1f, R34 ;  /* 0x0000001fff227819 */ /* 0x000fc40000011422 */
[----:B------:R-:W-:Y:S01]  /*1430*/  IADD3 R27, P3, PT, R27, R24, RZ ;  /* 0x000000181b1b7210 */ /* 0x000fe20007f7e0ff */
[----:B------:R-:W-:Y:S01]  /*1440*/  IMAD.X R24, R30, 0x1, R37, P1 ;  /* 0x000000011e187824 */ /* 0x000fe200008e0625 */
[----:B------:R-:W-:Y:S01]  /*1450*/  SEL R30, R34, RZ, P0 ;  /* 0x000000ff221e7207 */ /* 0x000fe20000000000 */
[----:B------:R-:W-:Y:S01]  /*1460*/  IMAD.X R32, R32, 0x1, R13, P4 ;  /* 0x0000000120207824 */ /* 0x000fe200020e060d */
[----:B------:R-:W-:Y:S02]  /*1470*/  SEL R13, R11, R31, !P0 ;  /* 0x0000001f0b0d7207 */ /* 0x000fe40004000000 */
[C---:B------:R-:W-:Y:S02]  /*1480*/  LEA R12, P0, R35.reuse, UR4, 0x2 ;  /* 0x00000004230c7c11 */ /* 0x040fe4000f8010ff */
[----:B------:R-:W-:Y:S01]  /*1490*/  SHF.R.S32.HI R16, RZ, 0x1f, R16 ;  /* 0x0000001fff107819 */ /* 0x000fe20000011410 */
[----:B------:R-:W-:Y:S01]  /*14a0*/  IMAD.X R30, R30, 0x1, R13, P3 ;  /* 0x000000011e1e7824 */ /* 0x000fe200018e060d */
[----:B------:R-:W-:-:S02]  /*14b0*/  LEA.HI.X R13, R35, UR5, R14, 0x2, P0 ;  /* 0x00000005230d7c11 */ /* 0x000fc400080f140e */
[----:B------:R-:W-:Y:S02]  /*14c0*/  SEL R16, R16, RZ, P2 ;  /* 0x000000ff10107207 */ /* 0x000fe40001000000 */
[----:B------:R-:W-:Y:S01]  /*14d0*/  SEL R37, R11, R31, !P2 ;  /* 0x0000001f0b257207 */ /* 0x000fe20005000000 */
[----:B------:R-:W-:Y:S01]  /*14e0*/  VIADD R34, R2, 0xf00 ;  /* 0x00000f0002227836 */ /* 0x000fe20000000000 */
[C---:B------:R-:W-:Y:S01]  /*14f0*/  LEA R14, P0, R15.reuse, UR4, 0x2 ;  /* 0x000000040f0e7c11 */ /* 0x040fe2000f8010ff */
[----:B------:R1:W5:Y:S02]  /*1500*/  LDG.E R12, desc[UR6][R12.64] ;  /* 0x000000060c0c7981 */ /* 0x000364000c1e1900 */
[----:B------:R-:W-:Y:S01]  /*1510*/  IMAD.X R26, R16, 0x1, R37, P5 ;  /* 0x00000001101a7824 */ /* 0x000fe200028e0625 */
[----:B------:R-:W-:Y:S02]  /*1520*/  LEA.HI.X R15, R15, UR5, R18, 0x2, P0 ;  /* 0x000000050f0f7c11 */ /* 0x000fe400080f1412 */
[----:B------:R-:W-:-:S02]  /*1530*/  LEA R18, P0, R19, UR4, 0x2 ;  /* 0x0000000413127c11 */ /* 0x000fc4000f8010ff */
[C---:B------:R-:W-:Y:S02]  /*1540*/  LEA R16, P1, R20.reuse, UR4, 0x2 ;  /* 0x0000000414107c11 */ /* 0x040fe4000f8210ff */
[----:B------:R-:W-:Y:S02]  /*1550*/  LEA.HI.X R19, R19, UR5, R22, 0x2, P0 ;  /* 0x0000000513137c11 */ /* 0x000fe400080f1416 */
[----:B------:R-:W-:Y:S02]  /*1560*/  LEA.HI.X R17, R20, UR5, R17, 0x2, P1 ;  /* 0x0000000514117c11 */ /* 0x000fe400088f1411 */
[----:B------:R-:W-:Y:S01]  /*1570*/  LEA R22, P0, R23, UR4, 0x2 ;  /* 0x0000000417167c11 */ /* 0x000fe2000f8010ff */
[----:B------:R1:W5:Y:S01]  /*1580*/  LDG.E R18, desc[UR6][R18.64] ;  /* 0x0000000612127981 */ /* 0x000362000c1e1900 */
[----:B------:R-:W-:Y:S02]  /*1590*/  LEA R20, P1, R21, UR4, 0x2 ;  /* 0x0000000415147c11 */ /* 0x000fe4000f8210ff */
[----:B------:R-:W-:Y:S01]  /*15a0*/  LEA.HI.X R23, R23, UR5, R26, 0x2, P0 ;  /* 0x0000000517177c11 */ /* 0x000fe200080f141a */
[----:B------:R1:W5:Y:S01]  /*15b0*/  LDG.E R16, desc[UR6][R16.64] ;  /* 0x0000000610107981 */ /* 0x000362000c1e1900 */
[----:B------:R-:W-:-:S02]  /*15c0*/  LEA.HI.X R21, R21, UR5, R24, 0x2, P1 ;  /* 0x0000000515157c11 */ /* 0x000fc400088f1418 */
[----:B------:R-:W-:Y:S01]  /*15d0*/  LEA R26, P0, R27, UR4, 0x2 ;  /* 0x000000041b1a7c11 */ /* 0x000fe2000f8010ff */
[----:B------:R1:W5:Y:S01]  /*15e0*/  LDG.E R22, desc[UR6][R22.64] ;  /* 0x0000000616167981 */ /* 0x000362000c1e1900 */
[----:B------:R-:W-:Y:S02]  /*15f0*/  LEA R24, P1, R25, UR4, 0x2 ;  /* 0x0000000419187c11 */ /* 0x000fe4000f8210ff */
[----:B------:R-:W-:Y:S01]  /*1600*/  LEA.HI.X R27, R27, UR5, R30, 0x2, P0 ;  /* 0x000000051b1b7c11 */ /* 0x000fe200080f141e */
[C---:B------:R-:W-:Y:S01]  /*1610*/  IMAD.IADD R30, R34.reuse, 0x1, -R7 ;  /* 0x00000001221e7824 */ /* 0x040fe200078e0a07 */
[----:B------:R-:W-:Y:S01]  /*1620*/  LEA.HI.X R25, R25, UR5, R32, 0x2, P1 ;  /* 0x0000000519197c11 */ /* 0x000fe200088f1420 */
[----:B------:R1:W5:Y:S01]  /*1630*/  LDG.E R20, desc[UR6][R20.64] ;  /* 0x0000000614147981 */ /* 0x000362000c1e1900 */
[C---:B------:R-:W-:Y:S02]  /*1640*/  ISETP.GE.AND P1, PT, R34.reuse, R7, PT ;  /* 0x000000072200720c */ /* 0x040fe40003f26270 */
[----:B------:R-:W-:Y:S01]  /*1650*/  SHF.R.S32.HI R32, RZ, 0x1f, R30 ;  /* 0x0000001fff207819 */ /* 0x000fe2000001141e */
[----:B------:R1:W5:Y:S01]  /*1660*/  LDG.E R24, desc[UR6][R24.64] ;  /* 0x0000000618187981 */ /* 0x000362000c1e1900 */
[----:B------:R-:W-:-:S02]  /*1670*/  SEL R34, R34, R30, !P1 ;  /* 0x0000001e22227207 */ /* 0x000fc40004800000 */
[----:B------:R-:W-:Y:S01]  /*1680*/  SEL R35, R10, R33, !P1 ;  /* 0x000000210a237207 */ /* 0x000fe20004800000 */
[----:B------:R1:W5:Y:S01]  /*1690*/  LDG.E R26, desc[UR6][R26.64] ;  /* 0x000000061a1a7981 */ /* 0x000362000c1e1900 */
[----:B------:R-:W-:Y:S02]  /*16a0*/  SEL R32, R32, RZ, P1 ;  /* 0x000000ff20207207 */ /* 0x000fe40000800000 */
[----:B------:R-:W-:Y:S02]  /*16b0*/  IADD3 R30, P0, PT, R34, R35, RZ ;  /* 0x00000023221e7210 */ /* 0x000fe40007f1e0ff */
[----:B------:R-:W-:-:S05]  /*16c0*/  SEL R35, R11, R31, !P1 ;  /* 0x0000001f0b237207 */ /* 0x000fca0004800000 */
[----:B------:R-:W-:Y:S01]  /*16d0*/  IMAD.X R35, R32, 0x1, R35, P0 ;  /* 0x0000000120237824 */ /* 0x000fe200000e0623 */
[----:B------:R-:W-:-:S04]  /*16e0*/  LEA R34, P0, R30, UR4, 0x2 ;  /* 0x000000041e227c11 */ /* 0x000fc8000f8010ff */
[----:B------:R-:W-:Y:S02]  /*16f0*/  LEA.HI.X R35, R30, UR5, R35, 0x2, P0 ;  /* 0x000000051e237c11 */ /* 0x000fe400080f1423 */
[----:B------:R-:W-:-:S03]  /*1700*/  LOP3.LUT R30, R2, 0x1000, RZ, 0xfc, !PT ;  /* 0x00001000021e7812 */ /* 0x000fc600078efcff */
[----:B------:R1:W5:Y:S01]  /*1710*/  LDG.E R34, desc[UR6][R34.64] ;  /* 0x0000000622227981 */ /* 0x000362000c1e1900 */
[----:B------:R-:W-:-:S04]  /*1720*/  ISETP.GE.AND P1, PT, R30, R7, PT ;  /* 0x000000071e00720c */ /* 0x000fc80003f26270 */
[----:B------:R-:W-:Y:S01]  /*1730*/  SEL R33, R10, R33, !P1 ;  /* 0x000000210a217207 */ /* 0x000fe20004800000 */
[----:B------:R-:W-:-:S05]  /*1740*/  IMAD.IADD R10, R30, 0x1, -R7 ;  /* 0x000000011e0a7824 */ /* 0x000fca00078e0a07 */
[----:B------:R-:W-:Y:S02]  /*1750*/  SEL R30, R30, R10, !P1 ;  /* 0x0000000a1e1e7207 */ /* 0x000fe40004800000 */
[----:B------:R-:W-:Y:S02]  /*1760*/  SHF.R.S32.HI R10, RZ, 0x1f, R10 ;  /* 0x0000001fff0a7819 */ /* 0x000fe4000001140a */
[----:B------:R-:W-:Y:S02]  /*1770*/  SEL R11, R11, R31, !P1 ;  /* 0x0000001f0b0b7207 */ /* 0x000fe40004800000 */
[----:B------:R-:W-:Y:S02]  /*1780*/  IADD3 R33, P0, PT, R30, R33, RZ ;  /* 0x000000211e217210 */ /* 0x000fe40007f1e0ff */
[----:B------:R-:W-:-:S05]  /*1790*/  SEL R10, R10, RZ, P1 ;  /* 0x000000ff0a0a7207 */ /* 0x000fca0000800000 */
[----:B------:R-:W-:Y:S01]  /*17a0*/  IMAD.X R30, R10, 0x1, R11, P0 ;  /* 0x000000010a1e7824 */ /* 0x000fe200000e060b */
[----:B------:R-:W-:-:S04]  /*17b0*/  LEA R10, P0, R33, UR4, 0x2 ;  /* 0x00000004210a7c11 */ /* 0x000fc8000f8010ff */
[----:B------:R-:W-:Y:S02]  /*17c0*/  LEA.HI.X R11, R33, UR5, R30, 0x2, P0 ;  /* 0x00000005210b7c11 */ /* 0x000fe400080f141e */
[----:B------:R1:W5:Y:S04]  /*17d0*/  LDG.E R30, desc[UR6][R14.64] ;  /* 0x000000060e1e7981 */ /* 0x000368000c1e1900 */
[----:B------:R1:W5:Y:S03]  /*17e0*/  LDG.E R31, desc[UR6][R10.64] ;  /* 0x000000060a1f7981 */ /* 0x000366000c1e1900 */
.L_x_2:
[----:B01----:R-:W0:Y:S01]  /*17f0*/  S2R R11, SR_CgaCtaId ;  /* 0x00000000000b7919 */ /* 0x003e220000008800 */
[----:B------:R-:W-:-:S04]  /*1800*/  MOV R10, 0x400 ;  /* 0x00000400000a7802 */ /* 0x000fc80000000f00 */
[----:B0-----:R-:W-:-:S05]  /*1810*/  LEA R10, R11, R10, 0x18 ;  /* 0x0000000a0b0a7211 */ /* 0x001fca00078ec0ff */
[----:B------:R-:W-:-:S05]  /*1820*/  IMAD R11, R2, 0x4, R10 ;  /* 0x00000004020b7824 */ /* 0x000fca00078e020a */
[----:B-----5:R-:W-:Y:S04]  /*1830*/  STS [R11], R9 ;  /* 0x000000090b007388 */ /* 0x020fe80000000800 */
[----:B------:R-:W-:Y:S04]  /*1840*/  STS [R11+0x400], R28 ;  /* 0x0004001c0b007388 */ /* 0x000fe80000000800 */
[----:B------:R-:W-:Y:S04]  /*1850*/  STS [R11+0x800], R29 ;  /* 0x0008001d0b007388 */ /* 0x000fe80000000800 */
[----:B------:R-:W-:Y:S04]  /*1860*/  STS [R11+0xc00], R6 ;  /* 0x000c00060b007388 */ /* 0x000fe80000000800 */
[----:B------:R-:W-:Y:S04]  /*1870*/  STS [R11+0x1000], R5 ;  /* 0x001000050b007388 */ /* 0x000fe80000000800 */
[----:B------:R0:W-:Y:S04]  /*1880*/  STS [R11+0x1400], R4 ;  /* 0x001400040b007388 */ /* 0x0001e80000000800 */
[----:B------:R1:W-:Y:S04]  /*1890*/  STS [R11+0x1800], R3 ;  /* 0x001800030b007388 */ /* 0x0003e80000000800 */
[----:B------:R-:W-:Y:S04]  /*18a0*/  STS [R11+0x1c00], R12 ;  /* 0x001c000c0b007388 */ /* 0x000fe80000000800 */
        /* <DEDUP_REMOVED lines=8> */
[----:B------:R2:W-:Y:S01]  /*1930*/  STS [R11+0x4000], R31 ;  /* 0x0040001f0b007388 */ /* 0x0005e20000000800 */
[----:B------:R-:W-:Y:S01]  /*1940*/  BAR.SYNC.DEFER_BLOCKING 0x0 ;  /* 0x0000000000007b1d */ /* 0x000fe20000010000 */
[----:B0-----:R-:W-:-:S07]  /*1950*/  IMAD R4, R2, 0x11, RZ ;  /* 0x0000001102047824 */ /* 0x001fce00078e02ff */
[----:B------:R-:W-:Y:S01]  /*1960*/  PREEXIT ;  /* 0x000000000000782d */ /* 0x000fe20000000000 */
[C---:B-1----:R-:W-:Y:S01]  /*1970*/  IMAD.IADD R3, R7.reuse, 0x1, R8 ;  /* 0x0000000107037824 */ /* 0x042fe200078e0208 */
[----:B------:R-:W-:Y:S01]  /*1980*/  BSSY.RECONVERGENT B0, `(.L_x_3) ;  /* 0x000001c000007945 */ /* 0x000fe20003800200 */
[----:B------:R-:W-:-:S03]  /*1990*/  IMAD R6, R7, 0x4, R10 ;  /* 0x0000000407067824 */ /* 0x000fc600078e020a */
[----:B------:R-:W-:-:S04]  /*19a0*/  VIMNMX R9, PT, PT, R3, R4, PT ;  /* 0x0000000403097248 */ /* 0x000fc80003fe0100 */
[C---:B------:R-:W-:Y:S01]  /*19b0*/  ISETP.GE.AND P0, PT, R9.reuse, R8, PT ;  /* 0x000000080900720c */ /* 0x040fe20003f06270 */
[----:B------:R-:W-:Y:S01]  /*19c0*/  IMAD.IADD R8, R9, 0x1, -R8 ;  /* 0x0000000109087824 */ /* 0x000fe200078e0a08 */
[----:B--2---:R-:W-:-:S04]  /*19d0*/  VIMNMX R11, PT, PT, R7, R9, PT ;  /* 0x00000009070b7248 */ /* 0x004fc80003fe0100 */
[----:B------:R-:W-:-:S04]  /*19e0*/  SEL R8, R8, RZ, P0 ;  /* 0x000000ff08087207 */ /* 0x000fc80000000000 */
[----:B------:R-:W-:-:S13]  /*19f0*/  ISETP.GE.AND P0, PT, R8, R11, PT ;  /* 0x0000000b0800720c */ /* 0x000fda0003f06270 */
[----:B------:R-:W-:Y:S05]  /*1a00*/  @P0 BRA `(.L_x_4) ;  /* 0x00000000004c0947 */ /* 0x000fea0003800000 */
[----:B------:R-:W0:Y:S02]  /*1a10*/  LDC.64 R4, c[0x0][0x3b0] ;  /* 0x0000ec00ff047b82 */ /* 0x000e240000000a00 */
.L_x_5:
[----:B------:R-:W-:-:S05]  /*1a20*/  IMAD.IADD R12, R11, 0x1, -R8 ;  /* 0x000000010b0c7824 */ /* 0x000fca00078e0a08 */
[----:B------:R-:W-:-:S04]  /*1a30*/  LEA.HI R13, R12, R12, RZ, 0x1 ;  /* 0x0000000c0c0d7211 */ /* 0x000fc800078f08ff */
[----:B------:R-:W-:-:S04]  /*1a40*/  LEA.HI.SX32 R16, R13, R8, 0x1f ;  /* 0x000000080d107211 */ /* 0x000fc800078ffaff */
[----:B------:R-:W-:Y:S01]  /*1a50*/  LOP3.LUT R12, RZ, R16, RZ, 0x33, !PT ;  /* 0x00000010ff0c7212 */ /* 0x000fe200078e33ff */
[----:B------:R-:W-:-:S04]  /*1a60*/  IMAD R17, R16, 0x4, R10 ;  /* 0x0000000410117824 */ /* 0x000fc800078e020a */
[----:B------:R-:W-:Y:S01]  /*1a70*/  IMAD.IADD R13, R9, 0x1, R12 ;  /* 0x00000001090d7824 */ /* 0x000fe200078e020c */
[----:B------:R-:W0:Y:S03]  /*1a80*/  LDS R15, [R17] ;  /* 0x00000000110f7984 */ /* 0x000e260000000800 */
[----:B------:R-:W-:-:S05]  /*1a90*/  IMAD R18, R13, 0x4, R6 ;  /* 0x000000040d127824 */ /* 0x000fca00078e0206 */
[----:B------:R-:W1:Y:S01]  /*1aa0*/  LDS R13, [R18] ;  /* 0x00000000120d7984 */ /* 0x000e620000000800 */
[----:B0-----:R-:W-:-:S06]  /*1ab0*/  IMAD.WIDE R14, R15, 0x10, R4 ;  /* 0x000000100f0e7825 */ /* 0x001fcc00078e0204 */
[----:B------:R-:W2:Y:S01]  /*1ac0*/  LDG.E R15, desc[UR6][R14.64] ;  /* 0x000000060e0f7981 */ /* 0x000ea2000c1e1900 */
[----:B-1----:R-:W-:-:S06]  /*1ad0*/  IMAD.WIDE R12, R13, 0x10, R4 ;  /* 0x000000100d0c7825 */ /* 0x002fcc00078e0204 */
[----:B------:R-:W2:Y:S02]  /*1ae0*/  LDG.E R12, desc[UR6][R12.64] ;  /* 0x000000060c0c7981 */ /* 0x000ea4000c1e1900 */
[----:B--2---:R-:W-:-:S04]  /*1af0*/  ISETP.GE.AND P0, PT, R12, R15, PT ;  /* 0x0000000f0c00720c */ /* 0x004fc80003f06270 */
[----:B------:R-:W-:-:S09]  /*1b00*/  SEL R11, R16, R11, !P0 ;  /* 0x0000000b100b7207 */ /* 0x000fd20004000000 */
[----:B------:R-:W-:-:S05]  /*1b10*/  @P0 VIADD R8, R16, 0x1 ;  /* 0x0000000110080836 */ /* 0x000fca0000000000 */
[----:B------:R-:W-:-:S13]  /*1b20*/  ISETP.GE.AND P0, PT, R8, R11, PT ;  /* 0x0000000b0800720c */ /* 0x000fda0003f06270 */
[----:B------:R-:W-:Y:S05]  /*1b30*/  @!P0 BRA `(.L_x_5) ;  /* 0xfffffffc00b88947 */ /* 0x000fea000383ffff */
.L_x_4:
[----:B------:R-:W-:Y:S05]  /*1b40*/  BSYNC.RECONVERGENT B0 ;  /* 0x0000000000007941 */ /* 0x000fea0003800200 */
.L_x_3:
[----:B------:R-:W-:Y:S01]  /*1b50*/  IMAD.IADD R9, R9, 0x1, -R8 ;  /* 0x0000000109097824 */ /* 0x000fe200078e0a08 */
[----:B------:R-:W-:Y:S01]  /*1b60*/  BSSY.RECONVERGENT B0, `(.L_x_6) ;  /* 0x0000012000007945 */ /* 0x000fe20003800200 */
[----:B------:R-:W-:Y:S01]  /*1b70*/  IMAD R19, R8, 0x4, R10 ;  /* 0x0000000408137824 */ /* 0x000fe200078e020a */
[----:B------:R-:W-:Y:S01]  /*1b80*/  PLOP3.LUT P0, PT, PT, PT, PT, 0x8, 0x80 ;  /* 0x000000000080781c */ /* 0x000fe20003f0e170 */
[----:B------:R-:W-:Y:S02]  /*1b90*/  IMAD R18, R9, 0x4, R6 ;  /* 0x0000000409127824 */ /* 0x000fe400078e0206 */
[----:B------:R-:W-:Y:S01]  /*1ba0*/  IMAD.IADD R16, R7, 0x1, R9 ;  /* 0x0000000107107824 */ /* 0x000fe200078e0209 */
[----:B------:R0:W1:Y:S04]  /*1bb0*/  LDS R4, [R19] ;  /* 0x0000000013047984 */ /* 0x0000680000000800 */
[----:B------:R0:W2:Y:S01]  /*1bc0*/  LDS R5, [R18] ;  /* 0x0000000012057984 */ /* 0x0000a20000000800 */
[----:B------:R-:W-:-:S13]  /*1bd0*/  ISETP.GE.AND P1, PT, R16, R3, PT ;  /* 0x000000031000720c */ /* 0x000fda0003f26270 */
[----:B0-----:R-:W-:Y:S05]  /*1be0*/  @P1 BRA `(.L_x_7) ;  /* 0x0000000000241947 */ /* 0x001fea0003800000 */
[----:B------:R-:W-:Y:S02]  /*1bf0*/  ISETP.GE.AND P1, PT, R8, R7, PT ;  /* 0x000000070800720c */ /* 0x000fe40003f26270 */
[----:B------:R-:W-:-:S11]  /*1c00*/  PLOP3.LUT P0, PT, PT, PT, PT, 0x80, 0x8 ;  /* 0x000000000008781c */ /* 0x000fd60003f0f070 */
[----:B------:R-:W-:Y:S05]  /*1c10*/  @P1 BRA `(.L_x_7) ;  /* 0x0000000000181947 */ /* 0x000fea0003800000 */
[----:B------:R-:W2:Y:S02]  /*1c20*/  LDC.64 R14, c[0x0][0x3b0] ;  /* 0x0000ec00ff0e7b82 */ /* 0x000ea40000000a00 */
[----:B--2---:R-:W-:-:S04]  /*1c30*/  IMAD.WIDE R12, R5, 0x10, R14 ;  /* 0x00000010050c7825 */ /* 0x004fc800078e020e */
[----:B-1----:R-:W-:Y:S02]  /*1c40*/  IMAD.WIDE R14, R4, 0x10, R14 ;  /* 0x00000010040e7825 */ /* 0x002fe400078e020e */
[----:B------:R-:W2:Y:S04]  /*1c50*/  LDG.E R12, desc[UR6][R12.64] ;  /* 0x000000060c0c7981 */ /* 0x000ea8000c1e1900 */
[----:B------:R-:W2:Y:S02]  /*1c60*/  LDG.E R15, desc[UR6][R14.64] ;  /* 0x000000060e0f7981 */ /* 0x000ea4000c1e1900 */
[----:B--2---:R-:W-:-:S13]  /*1c70*/  ISETP.LT.AND P0, PT, R12, R15, PT ;  /* 0x0000000f0c00720c */ /* 0x004fda0003f01270 */
.L_x_7:
[----:B------:R-:W-:Y:S05]  /*1c80*/  BSYNC.RECONVERGENT B0 ;  /* 0x0000000000007941 */ /* 0x000fea0003800200 */
.L_x_6:
[----:B------:R-:W-:Y:S01]  /*1c90*/  VIADD R14, R16, 0x1 ;  /* 0x00000001100e7836 */ /* 0x000fe20000000000 */
[----:B------:R-:W-:Y:S01]  /*1ca0*/  BSSY.RECONVERGENT B0, `(.L_x_8) ;  /* 0x0000015000007945 */ /* 0x000fe20003800200 */
[----:B------:R-:W-:Y:S01]  /*1cb0*/  @!P0 IMAD.MOV R14, RZ, RZ, R16 ;  /* 0x000000ffff0e8224 */ /* 0x000fe200078e0210 */
[----:B-12---:R-:W-:Y:S01]  /*1cc0*/  SEL R6, R5, R4, P0 ;  /* 0x0000000405067207 */ /* 0x006fe20000000000 */
[----:B------:R-:W-:Y:S01]  /*1cd0*/  VIADD R16, R8, 0x1 ;  /* 0x0000000108107836 */ /* 0x000fe20000000000 */
[----:B------:R0:W1:Y:S01]  /*1ce0*/  @P0 LDS R5, [R18+0x4] ;  /* 0x0000040012050984 */ /* 0x0000620000000800 */
[----:B------:R-:W-:Y:S01]  /*1cf0*/  @P0 IMAD.MOV R16, RZ, RZ, R8 ;  /* 0x000000ffff100224 */ /* 0x000fe200078e0208 */
[C---:B------:R-:W-:Y:S01]  /*1d00*/  ISETP.GE.AND P1, PT, R14.reuse, R3, PT ;  /* 0x000000030e00720c */ /* 0x040fe20003f26270 */
[----:B------:R-:W-:Y:S01]  /*1d10*/  VIADD R11, R14, 0x1 ;  /* 0x000000010e0b7836 */ /* 0x000fe20000000000 */
[----:B------:R0:W2:Y:S01]  /*1d20*/  @!P0 LDS R4, [R19+0x4] ;  /* 0x0000040013048984 */ /* 0x0000a20000000800 */
[----:B------:R-:W-:Y:S01]  /*1d30*/  VIADD R17, R16, 0x1 ;  /* 0x0000000110117836 */ /* 0x000fe20000000000 */
[----:B------:R-:W-:-:S09]  /*1d40*/  PLOP3.LUT P0, PT, PT, PT, PT, 0x8, 0x80 ;  /* 0x000000000080781c */ /* 0x000fd20003f0e170 */
[----:B0-----:R-:W-:Y:S05]  /*1d50*/  @P1 BRA `(.L_x_9) ;  /* 0x0000000000241947 */ /* 0x001fea0003800000 */
[----:B------:R-:W-:Y:S02]  /*1d60*/  ISETP.GE.AND P1, PT, R16, R7, PT ;  /* 0x000000071000720c */ /* 0x000fe40003f26270 */
[----:B------:R-:W-:-:S11]  /*1d70*/  PLOP3.LUT P0, PT, PT, PT, PT, 0x80, 0x8 ;  /* 0x000000000008781c */ /* 0x000fd60003f0f070 */
[----:B------:R-:W-:Y:S05]  /*1d80*/  @P1 BRA `(.L_x_9) ;  /* 0x0000000000181947 */ /* 0x000fea0003800000 */
[----:B------:R-:W1:Y:S02]  /*1d90*/  LDC.64 R8, c[0x0][0x3b0] ;  /* 0x0000ec00ff087b82 */ /* 0x000e640000000a00 */
[----:B-1----:R-:W-:-:S04]  /*1da0*/  IMAD.WIDE R12, R5, 0x10, R8 ;  /* 0x00000010050c7825 */ /* 0x002fc800078e0208 */
[----:B--2---:R-:W-:Y:S02]  /*1db0*/  IMAD.WIDE R8, R4, 0x10, R8 ;  /* 0x0000001004087825 */ /* 0x004fe400078e0208 */
[----:B------:R-:W2:Y:S04]  /*1dc0*/  LDG.E R12, desc[UR6][R12.64] ;  /* 0x000000060c0c7981 */ /* 0x000ea8000c1e1900 */
[----:B------:R-:W2:Y:S02]  /*1dd0*/  LDG.E R9, desc[UR6][R8.64] ;  /* 0x0000000608097981 */ /* 0x000ea4000c1e1900 */
[----:B--2---:R-:W-:-:S13]  /*1de0*/  ISETP.LT.AND P0, PT, R12, R9, PT ;  /* 0x000000090c00720c */ /* 0x004fda0003f01270 */
.L_x_9:
[----:B------:R-:W-:Y:S05]  /*1df0*/  BSYNC.RECONVERGENT B0 ;  /* 0x0000000000007941 */ /* 0x000fea0003800200 */
.L_x_8:
[----:B------:R-:W-:Y:S01]  /*1e00*/  @!P0 IMAD.MOV R11, RZ, RZ, R14 ;  /* 0x000000ffff0b8224 */ /* 0x000fe200078e020e */
[----:B------:R-:W-:Y:S01]  /*1e10*/  BSSY.RECONVERGENT B0, `(.L_x_10) ;  /* 0x0000015000007945 */ /* 0x000fe20003800200 */
[----:B------:R-:W-:Y:S01]  /*1e20*/  @P0 IMAD.MOV R17, RZ, RZ, R16 ;  /* 0x000000ffff110224 */ /* 0x000fe200078e0210 */
[----:B-12---:R-:W-:Y:S01]  /*1e30*/  SEL R8, R5, R4, P0 ;  /* 0x0000000405087207 */ /* 0x006fe20000000000 */
[C-C-:B------:R-:W-:Y:S01]  /*1e40*/  @P0 IMAD R12, R11.reuse, 0x4, R10.reuse ;  /* 0x000000040b0c0824 */ /* 0x140fe200078e020a */
[----:B------:R-:W-:Y:S01]  /*1e50*/  ISETP.GE.AND P1, PT, R11, R3, PT ;  /* 0x000000030b00720c */ /* 0x000fe20003f26270 */
[----:B------:R-:W-:Y:S02]  /*1e60*/  @!P0 IMAD R9, R17, 0x4, R10 ;  /* 0x0000000411098824 */ /* 0x000fe400078e020a */
[----:B------:R-:W-:Y:S01]  /*1e70*/  VIADD R16, R11, 0x1 ;  /* 0x000000010b107836 */ /* 0x000fe20000000000 */
[----:B------:R0:W1:Y:S01]  /*1e80*/  @P0 LDS R5, [R12] ;  /* 0x000000000c050984 */ /* 0x0000620000000800 */
[----:B------:R-:W-:-:S03]  /*1e90*/  VIADD R18, R17, 0x1 ;  /* 0x0000000111127836 */ /* 0x000fc60000000000 */
[----:B------:R0:W2:Y:S01]  /*1ea0*/  @!P0 LDS R4, [R9] ;  /* 0x0000000009048984 */ /* 0x0000a20000000800 */
[----:B------:R-:W-:-:S04]  /*1eb0*/  PLOP3.LUT P0, PT, PT, PT, PT, 0x8, 0x80 ;  /* 0x000000000080781c */ /* 0x000fc80003f0e170 */
[----:B------:R-:W-:Y:S09]  /*1ec0*/  @P1 BRA `(.L_x_11) ;  /* 0x0000000000241947 */ /* 0x000ff20003800000 */
[----:B------:R-:W-:Y:S02]  /*1ed0*/  ISETP.GE.AND P1, PT, R17, R7, PT ;  /* 0x000000071100720c */ /* 0x000fe40003f26270 */
[----:B------:R-:W-:-:S11]  /*1ee0*/  PLOP3.LUT P0, PT, PT, PT, PT, 0x80, 0x8 ;  /* 0x000000000008781c */ /* 0x000fd60003f0f070 */
[----:B------:R-:W-:Y:S05]  /*1ef0*/  @P1 BRA `(.L_x_11) ;  /* 0x0000000000181947 */ /* 0x000fea0003800000 */
[----:B0-----:R-:W1:Y:S02]  /*1f00*/  LDC.64 R12, c[0x0][0x3b0] ;  /* 0x0000ec00ff0c7b82 */ /* 0x001e640000000a00 */
[----:B-1----:R-:W-:-:S04]  /*1f10*/  IMAD.WIDE R14, R5, 0x10, R12 ;  /* 0x00000010050e7825 */ /* 0x002fc800078e020c */
[----:B--2---:R-:W-:Y:S02]  /*1f20*/  IMAD.WIDE R12, R4, 0x10, R12 ;  /* 0x00000010040c7825 */ /* 0x004fe400078e020c */
[----:B------:R-:W2:Y:S04]  /*1f30*/  LDG.E R14, desc[UR6][R14.64] ;  /* 0x000000060e0e7981 */ /* 0x000ea8000c1e1900 */
[----:B------:R-:W2:Y:S02]  /*1f40*/  LDG.E R13, desc[UR6][R12.64] ;  /* 0x000000060c0d7981 */ /* 0x000ea4000c1e1900 */
[----:B--2---:R-:W-:-:S13]  /*1f50*/  ISETP.LT.AND P0, PT, R14, R13, PT ;  /* 0x0000000d0e00720c */ /* 0x004fda0003f01270 */
.L_x_11:
[----:B------:R-:W-:Y:S05]  /*1f60*/  BSYNC.RECONVERGENT B0 ;  /* 0x0000000000007941 */ /* 0x000fea0003800200 */
.L_x_10:
[----:B------:R-:W-:Y:S01]  /*1f70*/  @!P0 IMAD.MOV R16, RZ, RZ, R11 ;  /* 0x000000ffff108224 */ /* 0x000fe200078e020b */
[----:B------:R-:W-:Y:S01]  /*1f80*/  BSSY.RECONVERGENT B0, `(.L_x_12) ;  /* 0x0000015000007945 */ /* 0x000fe20003800200 */
[----:B------:R-:W-:Y:S01]  /*1f90*/  @P0 IMAD.MOV R18, RZ, RZ, R17 ;  /* 0x000000ffff120224 */ /* 0x000fe200078e0211 */
[----:B012---:R-:W-:Y:S01]  /*1fa0*/  SEL R9, R5, R4, P0 ;  /* 0x0000000405097207 */ /* 0x007fe20000000000 */
        /* <DEDUP_REMOVED lines=18> */
.L_x_13:
[----:B------:R-:W-:Y:S05]  /*20d0*/  BSYNC.RECONVERGENT B0 ;  /* 0x0000000000007941 */ /* 0x000fea0003800200 */
.L_x_12:
        /* <DEDUP_REMOVED lines=22> */
.L_x_15:
[----:B------:R-:W-:Y:S05]  /*2240*/  BSYNC.RECONVERGENT B0 ;  /* 0x0000000000007941 */ /* 0x000fea0003800200 */
.L_x_14:
        /* <DEDUP_REMOVED lines=16> */
[----:B------:R-:W0:Y:S02]  /*2350*/  LDC.64 R16, c[0x0][0x3b0] ;  /* 0x0000ec00ff107b82 */ /* 0x000e240000000a00 */
[----:B01----:R-:W-:-:S04]  /*2360*/  IMAD.WIDE R14, R5, 0x10, R16 ;  /* 0x00000010050e7825 */ /* 0x003fc800078e0210 */
[----:B--2---:R-:W-:Y:S02]  /*2370*/  IMAD.WIDE R16, R4, 0x10, R16 ;  /* 0x0000001004107825 */ /* 0x004fe400078e0210 */
[----:B------:R-:W2:Y:S04]  /*2380*/  LDG.E R14, desc[UR6][R14.64] ;  /* 0x000000060e0e7981 */ /* 0x000ea8000c1e1900 */
[----:B------:R-:W2:Y:S02]  /*2390*/  LDG.E R17, desc[UR6][R16.64] ;  /* 0x0000000610117981 */ /* 0x000ea4000c1e1900 */
[----:B--2---:R-:W-:-:S13]  /*23a0*/  ISETP.LT.AND P0, PT, R14, R17, PT ;  /* 0x000000110e00720c */ /* 0x004fda0003f01270 */
.L_x_17:
[----:B------:R-:W-:Y:S05]  /*23b0*/  BSYNC.RECONVERGENT B0 ;  /* 0x0000000000007941 */ /* 0x000fea0003800200 */
.L_x_16:
[----:B------:R-:W-:Y:S01]  /*23c0*/  @!P0 IMAD.MOV R19, RZ, RZ, R18 ;  /* 0x000000ffff138224 */ /* 0x000fe200078e0212 */
[----:B------:R-:W-:Y:S01]  /*23d0*/  BSSY.RECONVERGENT B0, `(.L_x_18) ;  /* 0x0000015000007945 */ /* 0x000fe20003800200 */
[----:B------:R-:W-:Y:S01]  /*23e0*/  @P0 IMAD.MOV R22, RZ, RZ, R20 ;  /* 0x000000ffff160224 */ /* 0x000fe200078e0214 */
[----:B012---:R-:W-:Y:S01]  /*23f0*/  SEL R13, R5, R4, P0 ;  /* 0x00000004050d7207 */ /* 0x007fe20000000000 */
[C-C-:B------:R-:W-:Y:S01]  /*2400*/  @P0 IMAD R15, R19.reuse, 0x4, R10.reuse ;  /* 0x00000004130f0824 */ /* 0x140fe200078e020a */
[C---:B------:R-:W-:Y:S01]  /*2410*/  ISETP.GE.AND P1, PT, R19.reuse, R3, PT ;  /* 0x000000031300720c */ /* 0x040fe20003f26270 */
[C---:B------:R-:W-:Y:S02]  /*2420*/  @!P0 IMAD R14, R22.reuse, 0x4, R10 ;  /* 0x00000004160e8824 */ /* 0x040fe400078e020a */
        /* <DEDUP_REMOVED lines=15> */
.L_x_19:
[----:B------:R-:W-:Y:S05]  /*2520*/  BSYNC.RECONVERGENT B0 ;  /* 0x0000000000007941 */ /* 0x000fea0003800200 */
.L_x_18:
        /* <DEDUP_REMOVED lines=22> */
.L_x_21:
[----:B------:R-:W-:Y:S05]  /*2690*/  BSYNC.RECONVERGENT B0 ;  /* 0x0000000000007941 */ /* 0x000fea0003800200 */
.L_x_20:
        /* <DEDUP_REMOVED lines=22> */
.L_x_23:
[----:B------:R-:W-:Y:S05]  /*2800*/  BSYNC.RECONVERGENT B0 ;  /* 0x0000000000007941 */ /* 0x000fea0003800200 */
.L_x_22:
        /* <DEDUP_REMOVED lines=22> */
.L_x_25:
[----:B------:R-:W-:Y:S05]  /*2970*/  BSYNC.RECONVERGENT B0 ;  /* 0x0000000000007941 */ /* 0x000fea0003800200 */
.L_x_24:
        /* <DEDUP_REMOVED lines=22> */
.L_x_27:
[----:B------:R-:W-:Y:S05]  /*2ae0*/  BSYNC.RECONVERGENT B0 ;  /* 0x0000000000007941 */ /* 0x000fea0003800200 */
.L_x_26:
[----:B------:R-:W-:Y:S01]  /*2af0*/  @!P0 IMAD.MOV R23, RZ, RZ, R22 ;  /* 0x000000ffff178224 */ /* 0x000fe200078e0216 */
[----:B------:R-:W-:Y:S01]  /*2b00*/  BSSY.RECONVERGENT B0, `(.L_x_28) ;  /* 0x0000015000007945 */ /* 0x000fe20003800200 */
[----:B------:R-:W-:Y:S01]  /*2b10*/  @P0 IMAD.MOV R24, RZ, RZ, R26 ;  /* 0x000000ffff180224 */ /* 0x000fe200078e021a */
[----:B-12---:R-:W-:Y:S01]  /*2b20*/  SEL R22, R5, R4, P0 ;  /* 0x0000000405167207 */ /* 0x006fe20000000000 */
[C-C-:B0-----:R-:W-:Y:S01]  /*2b30*/  @P0 IMAD R19, R23.reuse, 0x4, R10.reuse ;  /* 0x0000000417130824 */ /* 0x141fe200078e020a */
        /* <DEDUP_REMOVED lines=17> */
.L_x_29:
[----:B------:R-:W-:Y:S05]  /*2c50*/  BSYNC.RECONVERGENT B0 ;  /* 0x0000000000007941 */ /* 0x000fea0003800200 */
.L_x_28:
        /* <DEDUP_REMOVED lines=22> */
.L_x_31:
[----:B------:R-:W-:Y:S05]  /*2dc0*/  BSYNC.RECONVERGENT B0 ;  /* 0x0000000000007941 */ /* 0x000fea0003800200 */
.L_x_30:
        /* <DEDUP_REMOVED lines=22> */
.L_x_33:
[----:B------:R-:W-:Y:S05]  /*2f30*/  BSYNC.RECONVERGENT B0 ;  /* 0x0000000000007941 */ /* 0x000fea0003800200 */
.L_x_32:
        /* <DEDUP_REMOVED lines=22> */
.L_x_35:
[----:B------:R-:W-:Y:S05]  /*30a0*/  BSYNC.RECONVERGENT B0 ;  /* 0x0000000000007941 */ /* 0x000fea0003800200 */
.L_x_34:
[----:B------:R-:W-:Y:S01]  /*30b0*/  @!P0 IMAD.MOV R29, RZ, RZ, R26 ;  /* 0x000000ffff1d8224 */ /* 0x000fe200078e021a */
[----:B------:R-:W-:Y:S01]  /*30c0*/  BSSY.RECONVERGENT B0, `(.L_x_36) ;  /* 0x0000014000007945 */ /* 0x000fe20003800200 */
[----:B------:R-:W-:Y:S01]  /*30d0*/  @P0 IMAD.MOV R28, RZ, RZ, R27 ;  /* 0x000000ffff1c0224 */ /* 0x000fe200078e021b */
[----:B-12---:R-:W-:Y:S01]  /*30e0*/  SEL R26, R5, R4, P0 ;  /* 0x00000004051a7207 */ /* 0x006fe20000000000 */
[C-C-:B0-----:R-:W-:Y:S01]  /*30f0*/  @P0 IMAD R19, R29.reuse, 0x4, R10.reuse ;  /* 0x000000041d130824 */ /* 0x141fe200078e020a */
[----:B------:R-:W-:Y:S01]  /*3100*/  ISETP.GE.AND P1, PT, R29, R3, PT ;  /* 0x000000031d00720c */ /* 0x000fe20003f26270 */
[C---:B------:R-:W-:Y:S02]  /*3110*/  @!P0 IMAD R18, R28.reuse, 0x4, R10 ;  /* 0x000000041c128824 */ /* 0x040fe400078e020a */
[----:B------:R-:W-:Y:S01]  /*3120*/  VIADD R30, R28, 0x1 ;  /* 0x000000011c1e7836 */ /* 0x000fe20000000000 */
[----:B------:R0:W1:Y:S04]  /*3130*/  @P0 LDS R5, [R19] ;  /* 0x0000000013050984 */ /* 0x0000680000000800 */
        /* <DEDUP_REMOVED lines=12> */
.L_x_37:
[----:B------:R-:W-:Y:S05]  /*3200*/  BSYNC.RECONVERGENT B0 ;  /* 0x0000000000007941 */ /* 0x000fea0003800200 */
.L_x_36:
[----:B------:R-:W-:Y:S01]  /*3210*/  @P0 IMAD.MOV R30, RZ, RZ, R28 ;  /* 0x000000ffff1e0224 */ /* 0x000fe200078e021c */
[----:B-12---:R-:W-:Y:S01]  /*3220*/  SEL R27, R5, R4, P0 ;  /* 0x00000004051b7207 */ /* 0x006fe20000000000 */
[----:B0-----:R-:W-:Y:S01]  /*3230*/  VIADD R18, R29, 0x1 ;  /* 0x000000011d127836 */ /* 0x001fe20000000000 */
[----:B------:R-:W-:Y:S01]  /*3240*/  BSSY.RECONVERGENT B0, `(.L_x_38) ;  /* 0x0000013000007945 */ /* 0x000fe20003800200 */
[----:B------:R-:W-:Y:S02]  /*3250*/  @!P0 IMAD.MOV R18, RZ, RZ, R29 ;  /* 0x000000ffff128224 */ /* 0x000fe400078e021d */
[----:B------:R-:W-:-:S03]  /*3260*/  @!P0 IMAD R19, R30, 0x4, R10 ;  /* 0x000000041e138824 */ /* 0x000fc600078e020a */
[C---:B------:R-:W-:Y:S01]  /*3270*/  ISETP.GE.AND P1, PT, R18.reuse, R3, PT ;  /* 0x000000031200720c */ /* 0x040fe20003f26270 */
[----:B------:R-:W-:Y:S01]  /*3280*/  @P0 IMAD R18, R18, 0x4, R10 ;  /* 0x0000000412120824 */ /* 0x000fe200078e020a */
[----:B------:R-:W0:Y:S04]  /*3290*/  @!P0 LDS R4, [R19] ;  /* 0x0000000013048984 */ /* 0x000e280000000800 */
[----:B------:R1:W2:Y:S01]  /*32a0*/  @P0 LDS R5, [R18] ;  /* 0x0000000012050984 */ /* 0x0002a20000000800 */
[----:B0-----:R-:W-:-:S06]  /*32b0*/  IMAD.MOV.U32 R28, RZ, RZ, R4 ;  /* 0x000000ffff1c7224 */ /* 0x001fcc00078e0004 */
[----:B-1----:R-:W-:Y:S05]  /*32c0*/  @P1 BRA `(.L_x_39) ;  /* 0x0000000000281947 */ /* 0x002fea0003800000 */
[----:B------:R-:W-:Y:S01]  /*32d0*/  ISETP.GE.AND P0, PT, R30, R7, PT ;  /* 0x000000071e00720c */ /* 0x000fe20003f06270 */
[----:B--2---:R-:W-:-:S12]  /*32e0*/  IMAD.MOV.U32 R28, RZ, RZ, R5 ;  /* 0x000000ffff1c7224 */ /* 0x004fd800078e0005 */
[----:B------:R-:W-:Y:S05]  /*32f0*/  @P0 BRA `(.L_x_39) ;  /* 0x00000000001c0947 */ /* 0x000fea0003800000 */
[----:B------:R-:W0:Y:S02]  /*3300*/  LDC.64 R18, c[0x0][0x3b0] ;  /* 0x0000ec00ff127b82 */ /* 0x000e240000000a00 */
[----:B0-----:R-:W-:-:S04]  /*3310*/  IMAD.WIDE R20, R5, 0x10, R18 ;  /* 0x0000001005147825 */ /* 0x001fc800078e0212 */
[----:B------:R-:W-:Y:S02]  /*3320*/  IMAD.WIDE R18, R4, 0x10, R18 ;  /* 0x0000001004127825 */ /* 0x000fe400078e0212 */
[----:B------:R-:W2:Y:S04]  /*3330*/  LDG.E R20, desc[UR6][R20.64] ;  /* 0x0000000614147981 */ /* 0x000ea8000c1e1900 */
[----:B------:R-:W2:Y:S02]  /*3340*/  LDG.E R19, desc[UR6][R18.64] ;  /* 0x0000000612137981 */ /* 0x000ea4000c1e1900 */
[----:B--2---:R-:W-:-:S04]  /*3350*/  ISETP.GE.AND P0, PT, R20, R19, PT ;  /* 0x000000131400720c */ /* 0x004fc80003f06270 */
[----:B------:R-:W-:-:S09]  /*3360*/  SEL R28, R5, R4, !P0 ;  /* 0x00000004051c7207 */ /* 0x000fd20004000000 */
.L_x_39:
[----:B------:R-:W-:Y:S05]  /*3370*/  BSYNC.RECONVERGENT B0 ;  /* 0x0000000000007941 */ /* 0x000fea0003800200 */
.L_x_38:
[----:B------:R-:W-:Y:S06]  /*3380*/  BAR.SYNC.DEFER_BLOCKING 0x0 ;  /* 0x0000000000007b1d */ /* 0x000fec0000010000 */
[----:B------:R-:W-:Y:S05]  /*3390*/  BRA.U !UP0, `(.L_x_40) ;  /* 0x0000000508107547 */ /* 0x000fea000b800000 */
[----:B------:R-:W0:Y:S01]  /*33a0*/  S2R R4, SR_LANEID ;  /* 0x0000000000047919 */ /* 0x000e220000000000 */
[----:B------:R-:W-:Y:S01]  /*33b0*/  SHF.R.U32.HI R3, RZ, 0x5, R2 ;  /* 0x00000005ff037819 */ /* 0x000fe20000011602 */
[----:B------:R-:W1:Y:S04]  /*33c0*/  LDCU.64 UR4, c[0x0][0x3a0] ;  /* 0x00007400ff0477ac */ /* 0x000e680008000a00 */
[----:B0-----:R-:W-:-:S04]  /*33d0*/  IMAD R3, R3, 0x20, R4 ;  /* 0x0000002003037824 */ /* 0x001fc800078e0204 */
[----:B------:R-:W-:-:S04]  /*33e0*/  IMAD R3, R3, 0x11, RZ ;  /* 0x0000001103037824 */ /* 0x000fc800078e02ff */
[----:B--2---:R-:W-:Y:S02]  /*33f0*/  IMAD R5, R3, 0x4, R10 ;  /* 0x0000000403057824 */ /* 0x004fe400078e020a */
[----:B------:R-:W-:-:S03]  /*3400*/  IMAD R3, R4, -0x10, R3 ;  /* 0xfffffff004037824 */ /* 0x000fc600078e0203 */
[----:B------:R-:W-:Y:S01]  /*3410*/  STS [R5], R6 ;  /* 0x0000000605007388 */ /* 0x000fe20000000800 */
[----:B------:R-:W-:Y:S01]  /*3420*/  IMAD R10, R3, 0x4, R10 ;  /* 0x00000004030a7824 */ /* 0x000fe200078e020a */
[C---:B------:R-:W-:Y:S02]  /*3430*/  LOP3.LUT R3, R2.reuse, 0x3e0, RZ, 0xc0, !PT ;  /* 0x000003e002037812 */ /* 0x040fe400078ec0ff */
[----:B------:R-:W-:Y:S01]  /*3440*/  STS [R5+0x4], R8 ;  /* 0x0000040805007388 */ /* 0x000fe20000000800 */
[----:B------:R-:W-:-:S03]  /*3450*/  LOP3.LUT R2, R2, 0x1f, RZ, 0xc0, !PT ;  /* 0x0000001f02027812 */ /* 0x000fc600078ec0ff */
[----:B------:R-:W-:Y:S02]  /*3460*/  STS [R5+0x8], R9 ;  /* 0x0000080905007388 */ /* 0x000fe40000000800 */
[----:B------:R-:W-:Y:S02]  /*3470*/  IMAD R2, R3, 0x11, R2 ;  /* 0x0000001103027824 */ /* 0x000fe400078e0202 */
[----:B------:R-:W-:Y:S01]  /*3480*/  STS [R5+0xc], R11 ;  /* 0x00000c0b05007388 */ /* 0x000fe20000000800 */
[----:B------:R-:W-:-:S03]  /*3490*/  IMAD.MOV.U32 R3, RZ, RZ, RZ ;  /* 0x000000ffff037224 */ /* 0x000fc600078e00ff */
[----:B------:R-:W-:Y:S01]  /*34a0*/  STS [R5+0x10], R12 ;  /* 0x0000100c05007388 */ /* 0x000fe20000000800 */
[----:B------:R-:W-:-:S03]  /*34b0*/  IMAD.WIDE.U32 R2, R0, 0x1100, R2 ;  /* 0x0000110000027825 */ /* 0x000fc600078e0002 */
[----:B------:R-:W-:Y:S01]  /*34c0*/  STS [R5+0x14], R13 ;  /* 0x0000140d05007388 */ /* 0x000fe20000000800 */
[----:B-1----:R-:W-:-:S03]  /*34d0*/  LEA R4, P0, R2, UR4, 0x2 ;  /* 0x0000000402047c11 */ /* 0x002fc6000f8010ff */
        /* <DEDUP_REMOVED lines=11> */
[----:B------:R-:W-:-:S03]  /*3590*/  NOP ;  /* 0x0000000000007918 */ /* 0x000fc60000000000 */
[----:B------:R-:W1:Y:S01]  /*35a0*/  LDS R7, [R10] ;  /* 0x000000000a077984 */ /* 0x000e620000000800 */
[----:B0-----:R-:W-:-:S03]  /*35b0*/  LEA.HI.X R5, R2, UR5, R3, 0x2, P0 ;  /* 0x0000000502057c11 */ /* 0x001fc600080f1403 */
[----:B------:R-:W0:Y:S04]  /*35c0*/  LDS R9, [R10+0x80] ;  /* 0x000080000a097984 */ /* 0x000e280000000800 */
[----:B------:R-:W2:Y:S04]  /*35d0*/  LDS R11, [R10+0x100] ;  /* 0x000100000a0b7984 */ /* 0x000ea80000000800 */
[----:B------:R-:W3:Y:S04]  /*35e0*/  LDS R13, [R10+0x180] ;  /* 0x000180000a0d7984 */ /* 0x000ee80000000800 */
[----:B------:R-:W4:Y:S04]  /*35f0*/  LDS R15, [R10+0x200] ;  /* 0x000200000a0f7984 */ /* 0x000f280000000800 */
[----:B------:R-:W5:Y:S04]  /*3600*/  LDS R17, [R10+0x280] ;  /* 0x000280000a117984 */ /* 0x000f680000000800 */
        /* <DEDUP_REMOVED lines=11> */
[----:B-1----:R-:W-:Y:S04]  /*36c0*/  STG.E desc[UR6][R4.64], R7 ;  /* 0x0000000704007986 */ /* 0x002fe8000c101906 */
[----:B0-----:R-:W-:Y:S04]  /*36d0*/  STG.E desc[UR6][R4.64+0x80], R9 ;  /* 0x0000800904007986 */ /* 0x001fe8000c101906 */
[----:B--2---:R-:W-:Y:S04]  /*36e0*/  STG.E desc[UR6][R4.64+0x100], R11 ;  /* 0x0001000b04007986 */ /* 0x004fe8000c101906 */
[----:B---3--:R-:W-:Y:S04]  /*36f0*/  STG.E desc[UR6][R4.64+0x180], R13 ;  /* 0x0001800d04007986 */ /* 0x008fe8000c101906 */
[----:B----4-:R-:W-:Y:S04]  /*3700*/  STG.E desc[UR6][R4.64+0x200], R15 ;  /* 0x0002000f04007986 */ /* 0x010fe8000c101906 */
[----:B-----5:R-:W-:Y:S04]  /*3710*/  STG.E desc[UR6][R4.64+0x280], R17 ;  /* 0x0002801104007986 */ /* 0x020fe8000c101906 */
[----:B------:R-:W-:Y:S04]  /*3720*/  STG.E desc[UR6][R4.64+0x300], R19 ;  /* 0x0003001304007986 */ /* 0x000fe8000c101906 */
        /* <DEDUP_REMOVED lines=9> */
[----:B------:R-:W-:Y:S01]  /*37c0*/  STG.E desc[UR6][R4.64+0x800], R6 ;  /* 0x0008000604007986 */ /* 0x000fe2000c101906 */
[----:B------:R-:W-:Y:S05]  /*37d0*/  EXIT ;  /* 0x000000000000794d */ /* 0x000fea0003800000 */
.L_x_40:
[----:B------:R-:W0:Y:S01]  /*37e0*/  S2R R3, SR_LANEID ;  /* 0x0000000000037919 */ /* 0x000e220000000000 */
[----:B------:R-:W-:Y:S01]  /*37f0*/  SHF.R.U32.HI R4, RZ, 0x5, R2 ;  /* 0x00000005ff047819 */ /* 0x000fe20000011602 */
[----:B------:R-:W1:Y:S04]  /*3800*/  LDCU.64 UR4, c[0x0][0x388] ;  /* 0x00007100ff0477ac */ /* 0x000e680008000a00 */
[----:B0-----:R-:W-:-:S04]  /*3810*/  IMAD R4, R4, 0x20, R3 ;  /* 0x0000002004047824 */ /* 0x001fc800078e0203 */
[----:B------:R-:W-:-:S04]  /*3820*/  IMAD R4, R4, 0x11, RZ ;  /* 0x0000001104047824 */ /* 0x000fc800078e02ff */
[----:B------:R-:W-:Y:S02]  /*3830*/  IMAD R3, R3, -0x10, R4 ;  /* 0xfffffff003037824 */ /* 0x000fe400078e0204 */
[--C-:B------:R-:W-:Y:S01]  /*3840*/  IMAD R19, R4, 0x4, R10.reuse ;  /* 0x0000000404137824 */ /* 0x100fe200078e020a */
[C---:B------:R-:W-:Y:S01]  /*3850*/  LOP3.LUT R4, R2.reuse, 0x3e0, RZ, 0xc0, !PT ;  /* 0x000003e002047812 */ /* 0x040fe200078ec0ff */
[----:B------:R-:W-:Y:S01]  /*3860*/  IMAD R10, R3, 0x4, R10 ;  /* 0x00000004030a7824 */ /* 0x000fe200078e020a */
[----:B------:R-:W-:Y:S01]  /*3870*/  LOP3.LUT R2, R2, 0x1f, RZ, 0xc0, !PT ;  /* 0x0000001f02027812 */ /* 0x000fe200078ec0ff */
[----:B------:R-:W-:Y:S01]  /*3880*/  IMAD.MOV.U32 R3, RZ, RZ, RZ ;  /* 0x000000ffff037224 */ /* 0x000fe200078e00ff */
[----:B------:R-:W-:Y:S03]  /*3890*/  STS [R19], R6 ;  /* 0x0000000613007388 */ /* 0x000fe60000000800 */
[----:B------:R-:W-:Y:S01]  /*38a0*/  IMAD.WIDE.U32 R2, R0, 0x1100, R2 ;  /* 0x0000110000027825 */ /* 0x000fe200078e0002 */
[----:B------:R-:W-:Y:S03]  /*38b0*/  STS [R19+0x4], R8 ;  /* 0x0000040813007388 */ /* 0x000fe60000000800 */
[----:B------:R-:W-:Y:S01]  /*38c0*/  IMAD R0, R4, 0x11, RZ ;  /* 0x0000001104007824 */ /* 0x000fe200078e02ff */
[----:B------:R-:W-:Y:S04]  /*38d0*/  STS [R19+0x8], R9 ;  /* 0x0000080913007388 */ /* 0x000fe80000000800 */
[----:B------:R-:W-:Y:S01]  /*38e0*/  STS [R19+0xc], R11 ;  /* 0x00000c0b13007388 */ /* 0x000fe20000000800 */
[----:B------:R-:W-:-:S03]  /*38f0*/  IADD3 R0, P0, PT, R0, R2, RZ ;  /* 0x0000000200007210 */ /* 0x000fc60007f1e0ff */
[----:B------:R-:W-:Y:S02]  /*3900*/  STS [R19+0x10], R12 ;  /* 0x0000100c13007388 */ /* 0x000fe40000000800 */
[----:B------:R-:W-:Y:S01]  /*3910*/  IMAD.X R3, RZ, RZ, R3, P0 ;  /* 0x000000ffff037224 */ /* 0x000fe200000e0603 */
[C---:B-1----:R-:W-:Y:S01]  /*3920*/  LEA R2, P0, R0.reuse, UR4, 0x2 ;  /* 0x0000000400027c11 */ /* 0x042fe2000f8010ff */
[----:B------:R-:W-:Y:S03]  /*3930*/  STS [R19+0x14], R13 ;  /* 0x0000140d13007388 */ /* 0x000fe60000000800 */
[----:B------:R-:W-:Y:S01]  /*3940*/  LEA.HI.X R3, R0, UR5, R3, 0x2, P0 ;  /* 0x0000000500037c11 */ /* 0x000fe200080f1403 */
        /* <DEDUP_REMOVED lines=10> */
[----:B------:R-:W-:Y:S01]  /*39f0*/  STS [R19+0x40], R28 ;  /* 0x0000401c13007388 */ /* 0x000fe20000000800 */
[----:B------:R-:W-:-:S03]  /*3a00*/  NOP ;  /* 0x0000000000007918 */ /* 0x000fc60000000000 */
[----:B--2---:R-:W0:Y:S04]  /*3a10*/  LDS R5, [R10] ;  /* 0x000000000a057984 */ /* 0x004e280000000800 */
[----:B------:R-:W1:Y:S04]  /*3a20*/  LDS R7, [R10+0x80] ;  /* 0x000080000a077984 */ /* 0x000e680000000800 */
        /* <DEDUP_REMOVED lines=15> */
[----:B0-----:R-:W-:Y:S04]  /*3b20*/  STG.E desc[UR6][R2.64], R5 ;  /* 0x0000000502007986 */ /* 0x001fe8000c101906 */
[----:B-1----:R-:W-:Y:S04]  /*3b30*/  STG.E desc[UR6][R2.64+0x80], R7 ;  /* 0x0000800702007986 */ /* 0x002fe8000c101906 */
        /* <DEDUP_REMOVED lines=16> */
.L_x_0:
        /* <DEDUP_REMOVED lines=9> */
[----:B------:R-:W-:Y:S01]  /*3cd0*/  SHF.R.U64 R26, R12, 0x1, R13 ;  /* 0x000000010c1a7819 */ /* 0x000fe2000000120d */
[----:B------:R-:W-:Y:S01]  /*3ce0*/  BSSY.RECONVERGENT B0, `(.L_x_41) ;  /* 0x00001d1000007945 */ /* 0x000fe20003800200 */
[----:B------:R-:W-:Y:S01]  /*3cf0*/  LOP3.LUT R3, R5, R0, RZ, 0xc0, !PT ;  /* 0x0000000005037212 */ /* 0x000fe200078ec0ff */
[----:B------:R-:W-:-:S03]  /*3d00*/  ACQBULK ;  /* 0x000000000000782e */ /* 0x000fc60000000000 */
[----:B------:R-:W-:Y:S02]  /*3d10*/  IADD3 R4, P0, PT, R0, -R3, RZ ;  /* 0x8000000300047210 */ /* 0x000fe40007f1e0ff */
[----:B------:R-:W-:-:S03]  /*3d20*/  LOP3.LUT R18, R5, R0, RZ, 0xfc, !PT ;  /* 0x0000000005127212 */ /* 0x000fc600078efcff */
[----:B------:R-:W-:Y:S02]  /*3d30*/  IMAD.X R14, RZ, RZ, -0x1, P0 ;  /* 0xffffffffff0e7424 */ /* 0x000fe400000e06ff */
[----:B------:R-:W-:-:S04]  /*3d40*/  IMAD.WIDE.U32 R4, R4, 0x1100, RZ ;  /* 0x0000110004047825 */ /* 0x000fc800078e00ff */
[----:B------:R-:W-:Y:S01]  /*3d50*/  IMAD R15, R14, 0x1100, RZ ;  /* 0x000011000e0f7824 */ /* 0x000fe200078e02ff */
[----:B------:R-:W-:-:S03]  /*3d60*/  ISETP.GT.U32.AND P2, PT, R4, -0x1101, PT ;  /* 0xffffeeff0400780c */ /* 0x000fc60003f44070 */
[----:B------:R-:W-:Y:S01]  /*3d70*/  IMAD.IADD R12, R5, 0x1, R15 ;  /* 0x00000001050c7824 */ /* 0x000fe200078e020f */
[--C-:B0-----:R-:W-:Y:S01]  /*3d80*/  SHF.R.U32.HI R6, RZ, 0x1, R13.reuse ;  /* 0x00000001ff067819 */ /* 0x101fe2000001160d */
[----:B------:R-:W-:Y:S01]  /*3d90*/  IMAD.X R13, RZ, RZ, ~R13, P1 ;  /* 0x000000ffff0d7224 */ /* 0x000fe200008e0e0d */
[----:B------:R-:W-:Y:S02]  /*3da0*/  ISETP.NE.U32.AND P0, PT, R18, -0x1, PT ;  /* 0xffffffff1200780c */ /* 0x000fe40003f05070 */
[----:B------:R-:W-:Y:S01]  /*3db0*/  ISETP.GT.U32.AND.EX P2, PT, R12, -0x1, PT, P2 ;  /* 0xffffffff0c00780c */ /* 0x000fe20003f44120 */
[----:B------:R-:W-:Y:S01]  /*3dc0*/  IMAD R5, R6, 0x1100, RZ ;  /* 0x0000110006057824 */ /* 0x000fe200078e02ff */
[----:B------:R-:W-:Y:S01]  /*3dd0*/  ISETP.NE.AND.EX P0, PT, R13, -0x1, PT, P0 ;  /* 0xffffffff0d00780c */ /* 0x000fe20003f05300 */
[----:B------:R-:W-:Y:S01]  /*3de0*/  IMAD.WIDE.U32 R26, R26, 0x1100, RZ ;  /* 0x000011001a1a7825 */ /* 0x000fe200078e00ff */
[----:B------:R-:W-:-:S03]  /*3df0*/  SEL R13, R4, 0xffffeeff, P2 ;  /* 0xffffeeff040d7807 */ /* 0x000fc60001000000 */
[----:B---3--:R-:W-:Y:S01]  /*3e00*/  IMAD.WIDE.U32 R8, R3, -0x1100, R8 ;  /* 0xffffef0003087825 */ /* 0x008fe200078e0008 */
[----:B------:R-:W-:-:S03]  /*3e10*/  LOP3.LUT R15, RZ, R13, RZ, 0x33, !PT ;  /* 0x0000000dff0f7212 */ /* 0x000fc600078e33ff */
[----:B------:R-:W-:Y:S01]  /*3e20*/  IMAD.IADD R5, R27, 0x1, R5 ;  /* 0x000000011b057824 */ /* 0x000fe200078e0205 */
[----:B------:R-:W-:Y:S01]  /*3e30*/  ISETP.GT.U32.AND P1, PT, R8, R26, PT ;  /* 0x0000001a0800720c */ /* 0x000fe20003f24070 */
[----:B------:R-:W-:Y:S01]  /*3e40*/  IMAD.IADD R19, R9, 0x1, -R3 ;  /* 0x0000000109137824 */ /* 0x000fe200078e0a03 */
[----:B------:R-:W-:Y:S02]  /*3e50*/  ISETP.LT.U32.AND P6, PT, R26, R8, PT ;  /* 0x000000081a00720c */ /* 0x000fe40003fc1070 */
[----:B------:R-:W-:Y:S02]  /*3e60*/  SEL R14, R12, 0xffffffff, P2 ;  /* 0xffffffff0c0e7807 */ /* 0x000fe40001000000 */
[----:B------:R-:W-:Y:S02]  /*3e70*/  ISETP.GT.U32.AND.EX P1, PT, R19, R5, PT, P1 ;  /* 0x000000051300720c */ /* 0x000fe40003f24110 */
[----:B------:R-:W-:Y:S02]  /*3e80*/  ISETP.LT.U32.AND.EX P2, PT, R5, R19, PT, P6 ;  /* 0x000000130500720c */ /* 0x000fe40003f41160 */
[----:B------:R-:W-:-:S02]  /*3e90*/  LOP3.LUT R14, RZ, R14, RZ, 0x33, !PT ;  /* 0x0000000eff0e7212 */ /* 0x000fc400078e33ff */
[----:B------:R-:W-:Y:S01]  /*3ea0*/  SEL R19, R19, R5, P1 ;  /* 0x0000000513137207 */ /* 0x000fe20000800000 */
[----:B------:R-:W-:Y:S01]  /*3eb0*/  UISETP.NE.AND UP0, UPT, UR4, URZ, UPT ;  /* 0x000000ff0400728c */ /* 0x000fe2000bf05270 */
[----:B------:R-:W-:Y:S01]  /*3ec0*/  SEL R25, R26, R8, P2 ;  /* 0x000000081a197207 */ /* 0x000fe20001000000 */
[----:B----4-:R-:W-:-:S04]  /*3ed0*/  IMAD.WIDE.U32 R10, R3, -0x1100, R10 ;  /* 0xffffef00030a7825 */ /* 0x010fc800078e000a */
[----:B-----5:R-:W-:Y:S01]  /*3ee0*/  IMAD.WIDE.U32 R6, R3, -0x1100, R16 ;  /* 0xffffef0003067825 */ /* 0x020fe200078e0010 */
[----:B------:R-:W-:-:S03]  /*3ef0*/  IADD3 R9, P4, P5, -R10, R4, R15 ;  /* 0x000000040a097210 */ /* 0x000fc60007d9e10f */
[--C-:B------:R-:W-:Y:S02]  /*3f00*/  IMAD.IADD R15, R7, 0x1, -R3.reuse ;  /* 0x00000001070f7824 */ /* 0x100fe400078e0a03 */
[----:B------:R-:W-:Y:S01]  /*3f10*/  IMAD.IADD R7, R11, 0x1, -R3 ;  /* 0x000000010b077824 */ /* 0x000fe200078e0a03 */
[----:B------:R-:W-:Y:S02]  /*3f20*/  SEL R11, R8, R26, P1 ;  /* 0x0000001a080b7207 */ /* 0x000fe40000800000 */
[----:B------:R-:W-:Y:S02]  /*3f30*/  IADD3 R13, P3, PT, R4, -R6, RZ ;  /* 0x80000006040d7210 */ /* 0x000fe40007f7e0ff */
[----:B------:R-:W-:Y:S02]  /*3f40*/  IADD3 R11, P1, PT, R11, -R26, RZ ;  /* 0x8000001a0b0b7210 */ /* 0x000fe40007f3e0ff */
[----:B------:R-:W-:Y:S02]  /*3f50*/  IADD3.X R7, PT, PT, ~R7, R12, R14, P4, P5 ;  /* 0x0000000c07077210 */ /* 0x000fe400027ea50e */
[----:B------:R-:W-:Y:S01]  /*3f60*/  SEL R22, R26, R9, !P0 ;  /* 0x000000091a167207 */ /* 0x000fe20004000000 */
[----:B------:R-:W-:Y:S01]  /*3f70*/  IMAD.X R24, R12, 0x1, ~R15, P3 ;  /* 0x000000010c187824 */ /* 0x000fe200018e0e0f */
[----:B------:R-:W-:Y:S01]  /*3f80*/  SEL R7, R5, R7, !P0 ;  /* 0x0000000705077207 */ /* 0x000fe20004000000 */
[----:B------:R-:W-:Y:S01]  /*3f90*/  IMAD.X R19, R19, 0x1, ~R5, P1 ;  /* 0x0000000113137824 */ /* 0x000fe200008e0e05 */
[----:B------:R-:W-:-:S02]  /*3fa0*/  ISETP.LT.U32.AND P1, PT, R13, R11, PT ;  /* 0x0000000b0d00720c */ /* 0x000fc40003f21070 */
[----:B------:R-:W-:Y:S02]  /*3fb0*/  ISETP.LT.U32.AND P3, PT, R22, R11, PT ;  /* 0x0000000b1600720c */ /* 0x000fe40003f61070 */
[-C--:B------:R-:W-:Y:S02]  /*3fc0*/  ISETP.LT.U32.AND.EX P1, PT, R24, R19.reuse, PT, P1 ;  /* 0x000000131800720c */ /* 0x080fe40003f21110 */
[----:B------:R-:W-:Y:S02]  /*3fd0*/  ISETP.LT.U32.AND.EX P2, PT, R7, R19, PT, P3 ;  /* 0x000000130700720c */ /* 0x000fe40003f41130 */
[----:B------:R-:W-:Y:S02]  /*3fe0*/  SEL R25, R25, R10, !P0 ;  /* 0x0000000a19197207 */ /* 0x000fe40004000000 */
        /* <DEDUP_REMOVED lines=9> */
[----:B------:R-:W-:Y:S01]  /*4080*/  IMAD.IADD R23, R25, 0x1, R22 ;  /* 0x0000000119177824 */ /* 0x000fe200078e0216 */
[----:B------:R-:W-:Y:S01]  /*4090*/  UMOV UR4, URZ ;  /* 0x000000ff00047c82 */ /* 0x000fe20008000000 */
[----:B------:R-:W-:Y:S01]  /*40a0*/  IMAD.WIDE.U32 R4, R3, 0x1100, R4 ;  /* 0x0000110003047825 */ /* 0x000fe200078e0004 */
[----:B------:R-:W-:Y:S03]  /*40b0*/  BSSY.RECONVERGENT B1, `(.L_x_43) ;  /* 0x0000016000017945 */ /* 0x000fe60003800200 */
[C---:B------:R-:W-:Y:S02]  /*40c0*/  IMAD.IADD R3, R2.reuse, 0x1, -R25 ;  /* 0x0000000102037824 */ /* 0x040fe400078e0a19 */
[----:B------:R-:W-:Y:S01]  /*40d0*/  IMAD.X R17, RZ, RZ, R17, P0 ;  /* 0x000000ffff117224 */ /* 0x000fe200000e0611 */
[C---:B------:R-:W-:Y:S01]  /*40e0*/  ISETP.GE.AND P0, PT, R2.reuse, R23, PT ;  /* 0x000000170200720c */ /* 0x040fe20003f06270 */
[----:B------:R-:W-:Y:S01]  /*40f0*/  VIADD R5, R5, UR4 ;  /* 0x0000000405057c36 */ /* 0x000fe20008000000 */
[----:B------:R-:W-:Y:S01]  /*4100*/  IADD3 R4, P1, P2, R3, R4, R7 ;  /* 0x0000000403047210 */ /* 0x000fe20007a3e007 */
[C---:B------:R-:W-:Y:S01]  /*4110*/  VIADD R8, R2.reuse, 0x100 ;  /* 0x0000010002087836 */ /* 0x040fe20000000000 */
[----:B------:R-:W-:Y:S01]  /*4120*/  SHF.R.S32.HI R3, RZ, 0x1f, R3 ;  /* 0x0000001fff037819 */ /* 0x000fe20000011403 */
[----:B------:R-:W-:Y:S01]  /*4130*/  VIADD R10, R2, 0x200 ;  /* 0x00000200020a7836 */ /* 0x000fe20000000000 */
[----:B0-----:R-:W-:-:S02]  /*4140*/  LEA R18, P3, R6, UR8, 0x2 ;  /* 0x0000000806127c11 */ /* 0x001fc4000f8610ff */
[----:B------:R-:W-:Y:S02]  /*4150*/  IADD3.X R3, PT, PT, R3, R5, R24, P1, P2 ;  /* 0x0000000503037210 */ /* 0x000fe40000fe4418 */
[----:B------:R-:W-:Y:S02]  /*4160*/  LEA R26, P4, R4, UR8, 0x2 ;  /* 0x00000008041a7c11 */ /* 0x000fe4000f8810ff */
[----:B------:R-:W-:Y:S02]  /*4170*/  LEA.HI.X R19, R6, UR9, R17, 0x2, P3 ;  /* 0x0000000906137c11 */ /* 0x000fe400098f1411 */
[----:B------:R-:W-:Y:S01]  /*4180*/  LEA.HI.X R27, R4, UR9, R3, 0x2, P4 ;  /* 0x00000009041b7c11 */ /* 0x000fe2000a0f1403 */
[----:B------:R-:W-:Y:S01]  /*4190*/  VIADD R4, R2, 0x300 ;  /* 0x0000030002047836 */ /* 0x000fe20000000000 */
[-C--:B------:R-:W-:Y:S02]  /*41a0*/  ISETP.GE.AND P1, PT, R8, R23.reuse, PT ;  /* 0x000000170800720c */ /* 0x080fe40003f26270 */
[----:B------:R-:W-:-:S02]  /*41b0*/  ISETP.GE.AND P2, PT, R10, R23, PT ;  /* 0x000000170a00720c */ /* 0x000fc40003f46270 */
[----:B------:R-:W-:Y:S01]  /*41c0*/  LOP3.LUT R6, R2, 0x400, RZ, 0xfc, !PT ;  /* 0x0000040002067812 */ /* 0x000fe200078efcff */
[----:B------:R-:W-:Y:S10]  /*41d0*/  @P0 BRA `(.L_x_44) ;  /* 0x00000000000c0947 */ /* 0x000ff40003800000 */
[----:B------:R-:W-:-:S13]  /*41e0*/  ISETP.GE.AND P0, PT, R2, R25, PT ;  /* 0x000000190200720c */ /* 0x000fda0003f06270 */
[----:B------:R0:W5:Y:S04]  /*41f0*/  @!P0 LDG.E R21, desc[UR6][R18.64] ;  /* 0x0000000612158981 */ /* 0x000168000c1e1900 */
[----:B------:R0:W5:Y:S02]  /*4200*/  @P0 LDG.E R21, desc[UR6][R26.64] ;  /* 0x000000061a150981 */ /* 0x000164000c1e1900 */
.L_x_44:
[----:B------:R-:W-:Y:S05]  /*4210*/  BSYNC.RECONVERGENT B1 ;  /* 0x0000000000017941 */ /* 0x000fea0003800200 */
.L_x_43:
[----:B------:R-:W-:Y:S04]  /*4220*/  BSSY.RECONVERGENT B1, `(.L_x_45) ;  /* 0x0000005000017945 */ /* 0x000fe80003800200 */
[----:B------:R-:W-:Y:S05]  /*4230*/  @P1 BRA `(.L_x_46) ;  /* 0x00000000000c1947 */ /* 0x000fea0003800000 */
[----:B------:R-:W-:-:S13]  /*4240*/  ISETP.GE.AND P0, PT, R8, R25, PT ;  /* 0x000000190800720c */ /* 0x000fda0003f06270 */
[----:B------:R1:W5:Y:S04]  /*4250*/  @P0 LDG.E R20, desc[UR6][R26.64+0x400] ;  /* 0x000400061a140981 */ /* 0x000368000c1e1900 */
[----:B------:R1:W5:Y:S02]  /*4260*/  @!P0 LDG.E R20, desc[UR6][R18.64+0x400] ;  /* 0x0004000612148981 */ /* 0x000364000c1e1900 */
.L_x_46:
[----:B------:R-:W-:Y:S05]  /*4270*/  BSYNC.RECONVERGENT B1 ;  /* 0x0000000000017941 */ /* 0x000fea0003800200 */
.L_x_45:
[----:B------:R-:W-:Y:S04]  /*4280*/  BSSY.RECONVERGENT B1, `(.L_x_47) ;  /* 0x0000005000017945 */ /* 0x000fe80003800200 */
[----:B------:R-:W-:Y:S05]  /*4290*/  @P2 BRA `(.L_x_48) ;  /* 0x00000000000c2947 */ /* 0x000fea0003800000 */
[----:B------:R-:W-:-:S13]  /*42a0*/  ISETP.GE.AND P0, PT, R10, R25, PT ;  /* 0x000000190a00720c */ /* 0x000fda0003f06270 */
[----:B------:R2:W5:Y:S04]  /*42b0*/  @P0 LDG.E R3, desc[UR6][R26.64+0x800] ;  /* 0x000800061a030981 */ /* 0x000568000c1e1900 */
[----:B------:R2:W5:Y:S02]  /*42c0*/  @!P0 LDG.E R3, desc[UR6][R18.64+0x800] ;  /* 0x0008000612038981 */ /* 0x000564000c1e1900 */
.L_x_48:
[----:B------:R-:W-:Y:S05]  /*42d0*/  BSYNC.RECONVERGENT B1 ;  /* 0x0000000000017941 */ /* 0x000fea0003800200 */
.L_x_47:
[-C--:B------:R-:W-:Y:S01]  /*42e0*/  ISETP.GE.AND P6, PT, R4, R23.reuse, PT ;  /* 0x000000170400720c */ /* 0x080fe20003fc6270 */
[C---:B------:R-:W-:Y:S01]  /*42f0*/  VIADD R8, R2.reuse, 0x500 ;  /* 0x0000050002087836 */ /* 0x040fe20000000000 */
[C---:B------:R-:W-:Y:S01]  /*4300*/  LOP3.LUT R14, R2.reuse, 0x800, RZ, 0xfc, !PT ;  /* 0x00000800020e7812 */ /* 0x040fe200078efcff */
[C---:B------:R-:W-:Y:S01]  /*4310*/  VIADD R10, R2.reuse, 0x600 ;  /* 0x00000600020a7836 */ /* 0x040fe20000000000 */
[----:B------:R-:W-:Y:S01]  /*4320*/  BSSY.RECONVERGENT B1, `(.L_x_49) ;  /* 0x000000d000017945 */ /* 0x000fe20003800200 */
[----:B------:R-:W-:Y:S01]  /*4330*/  VIADD R12, R2, 0x700 ;  /* 0x00000700020c7836 */ /* 0x000fe20000000000 */
[-C--:B------:R-:W-:Y:S01]  /*4340*/  ISETP.GE.AND P0, PT, R6, R23.reuse, PT ;  /* 0x000000170600720c */ /* 0x080fe20003f06270 */
[----:B------:R-:W-:Y:S01]  /*4350*/  VIADD R16, R2, 0x900 ;  /* 0x0000090002107836 */ /* 0x000fe20000000000 */
[-C--:B------:R-:W-:Y:S02]  /*4360*/  ISETP.GE.AND P1, PT, R8, R23.reuse, PT ;  /* 0x000000170800720c */ /* 0x080fe40003f26270 */
[----:B------:R-:W-:-:S02]  /*4370*/  ISETP.GE.AND P2, PT, R10, R23, PT ;  /* 0x000000170a00720c */ /* 0x000fc40003f46270 */
[-C--:B------:R-:W-:Y:S02]  /*4380*/  ISETP.GE.AND P3, PT, R12, R23.reuse, PT ;  /* 0x000000170c00720c */ /* 0x080fe40003f66270 */
[-C--:B------:R-:W-:Y:S02]  /*4390*/  ISETP.GE.AND P4, PT, R14, R23.reuse, PT ;  /* 0x000000170e00720c */ /* 0x080fe40003f86270 */
[----:B------:R-:W-:Y:S01]  /*43a0*/  ISETP.GE.AND P5, PT, R16, R23, PT ;  /* 0x000000171000720c */ /* 0x000fe20003fa6270 */
[----:B------:R-:W-:-:S12]  /*43b0*/  @P6 BRA `(.L_x_50) ;  /* 0x00000000000c6947 */ /* 0x000fd80003800000 */
[----:B------:R-:W-:-:S13]  /*43c0*/  ISETP.GE.AND P6, PT, R4, R25, PT ;  /* 0x000000190400720c */ /* 0x000fda0003fc6270 */
[----:B------:R3:W5:Y:S04]  /*43d0*/  @P6 LDG.E R4, desc[UR6][R26.64+0xc00] ;  /* 0x000c00061a046981 */ /* 0x000768000c1e1900 */
[----:B------:R3:W5:Y:S02]  /*43e0*/  @!P6 LDG.E R4, desc[UR6][R18.64+0xc00] ;  /* 0x000c00061204e981 */ /* 0x000764000c1e1900 */
.L_x_50:
[----:B------:R-:W-:Y:S05]  /*43f0*/  BSYNC.RECONVERGENT B1 ;  /* 0x0000000000017941 */ /* 0x000fea0003800200 */
.L_x_49:
[----:B------:R-:W-:Y:S04]  /*4400*/  BSSY.RECONVERGENT B1, `(.L_x_51) ;  /* 0x0000005000017945 */ /* 0x000fe80003800200 */
[----:B------:R-:W-:Y:S05]  /*4410*/  @P0 BRA `(.L_x_52) ;  /* 0x00000000000c0947 */ /* 0x000fea0003800000 */
[----:B------:R-:W-:-:S13]  /*4420*/  ISETP.GE.AND P0, PT, R6, R25, PT ;  /* 0x000000190600720c */ /* 0x000fda0003f06270 */
[----:B------:R4:W5:Y:S04]  /*4430*/  @P0 LDG.E R5, desc[UR6][R26.64+0x1000] ;  /* 0x001000061a050981 */ /* 0x000968000c1e1900 */
[----:B------:R4:W5:Y:S02]  /*4440*/  @!P0 LDG.E R5, desc[UR6][R18.64+0x1000] ;  /* 0x0010000612058981 */ /* 0x000964000c1e1900 */
.L_x_52:
[----:B------:R-:W-:Y:S05]  /*4450*/  BSYNC.RECONVERGENT B1 ;  /* 0x0000000000017941 */ /* 0x000fea0003800200 */
.L_x_51:
[----:B------:R-:W-:Y:S04]  /*4460*/  BSSY.RECONVERGENT B1, `(.L_x_53) ;  /* 0x0000005000017945 */ /* 0x000fe80003800200 */
[----:B------:R-:W-:Y:S05]  /*4470*/  @P1 BRA `(.L_x_54) ;  /* 0x00000000000c1947 */ /* 0x000fea0003800000 */
[----:B------:R-:W-:-:S13]  /*4480*/  ISETP.GE.AND P0, PT, R8, R25, PT ;  /* 0x000000190800720c */ /* 0x000fda0003f06270 */
[----:B------:R0:W5:Y:S04]  /*4490*/  @P0 LDG.E R6, desc[UR6][R26.64+0x1400] ;  /* 0x001400061a060981 */ /* 0x000168000c1e1900 */
[----:B------:R0:W5:Y:S02]  /*44a0*/  @!P0 LDG.E R6, desc[UR6][R18.64+0x1400] ;  /* 0x0014000612068981 */ /* 0x000164000c1e1900 */
.L_x_54:
[----:B------:R-:W-:Y:S05]  /*44b0*/  BSYNC.RECONVERGENT B1 ;  /* 0x0000000000017941 */ /* 0x000fea0003800200 */
.L_x_53:
[----:B------:R-:W-:Y:S01]  /*44c0*/  BSSY.RECONVERGENT B1, `(.L_x_55) ;  /* 0x0000007000017945 */ /* 0x000fe20003800200 */
[C---:B------:R-:W-:Y:S02]  /*44d0*/  VIADD R24, R2.reuse, 0xa00 ;  /* 0x00000a0002187836 */ /* 0x040fe40000000000 */
[----:B------:R-:W-:Y:S01]  /*44e0*/  VIADD R28, R2, 0xb00 ;  /* 0x00000b00021c7836 */ /* 0x000fe20000000000 */
[----:B------:R-:W-:Y:S06]  /*44f0*/  @P2 BRA `(.L_x_56) ;  /* 0x00000000000c2947 */ /* 0x000fec0003800000 */
[----:B------:R-:W-:-:S13]  /*4500*/  ISETP.GE.AND P0, PT, R10, R25, PT ;  /* 0x000000190a00720c */ /* 0x000fda0003f06270 */
[----:B------:R0:W5:Y:S04]  /*4510*/  @P0 LDG.E R7, desc[UR6][R26.64+0x1800] ;  /* 0x001800061a070981 */ /* 0x000168000c1e1900 */
[----:B------:R0:W5:Y:S02]  /*4520*/  @!P0 LDG.E R7, desc[UR6][R18.64+0x1800] ;  /* 0x0018000612078981 */ /* 0x000164000c1e1900 */
.L_x_56:
[----:B------:R-:W-:Y:S05]  /*4530*/  BSYNC.RECONVERGENT B1 ;  /* 0x0000000000017941 */ /* 0x000fea0003800200 */
.L_x_55:
[----:B------:R-:W-:Y:S04]  /*4540*/  BSSY.RECONVERGENT B1, `(.L_x_57) ;  /* 0x0000005000017945 */ /* 0x000fe80003800200 */
[----:B------:R-:W-:Y:S05]  /*4550*/  @P3 BRA `(.L_x_58) ;  /* 0x00000000000c3947 */ /* 0x000fea0003800000 */
[----:B------:R-:W-:-:S13]  /*4560*/  ISETP.GE.AND P0, PT, R12, R25, PT ;  /* 0x000000190c00720c */ /* 0x000fda0003f06270 */
[----:B------:R0:W5:Y:S04]  /*4570*/  @P0 LDG.E R8, desc[UR6][R26.64+0x1c00] ;  /* 0x001c00061a080981 */ /* 0x000168000c1e1900 */
[----:B------:R0:W5:Y:S02]  /*4580*/  @!P0 LDG.E R8, desc[UR6][R18.64+0x1c00] ;  /* 0x001c000612088981 */ /* 0x000164000c1e1900 */
.L_x_58:
[----:B------:R-:W-:Y:S05]  /*4590*/  BSYNC.RECONVERGENT B1 ;  /* 0x0000000000017941 */ /* 0x000fea0003800200 */
.L_x_57:
[----:B------:R-:W-:Y:S04]  /*45a0*/  BSSY.RECONVERGENT B1, `(.L_x_59) ;  /* 0x0000005000017945 */ /* 0x000fe80003800200 */
[----:B------:R-:W-:Y:S05]  /*45b0*/  @P4 BRA `(.L_x_60) ;  /* 0x00000000000c4947 */ /* 0x000fea0003800000 */
[----:B------:R-:W-:-:S13]  /*45c0*/  ISETP.GE.AND P0, PT, R14, R25, PT ;  /* 0x000000190e00720c */ /* 0x000fda0003f06270 */
[----:B------:R0:W5:Y:S04]  /*45d0*/  @P0 LDG.E R9, desc[UR6][R26.64+0x2000] ;  /* 0x002000061a090981 */ /* 0x000168000c1e1900 */
[----:B------:R0:W5:Y:S02]  /*45e0*/  @!P0 LDG.E R9, desc[UR6][R18.64+0x2000] ;  /* 0x0020000612098981 */ /* 0x000164000c1e1900 */
.L_x_60:
[----:B------:R-:W-:Y:S05]  /*45f0*/  BSYNC.RECONVERGENT B1 ;  /* 0x0000000000017941 */ /* 0x000fea0003800200 */
.L_x_59:
[----:B------:R-:W-:Y:S04]  /*4600*/  BSSY.RECONVERGENT B1, `(.L_x_61) ;  /* 0x0000005000017945 */ /* 0x000fe80003800200 */
[----:B------:R-:W-:Y:S05]  /*4610*/  @P5 BRA `(.L_x_62) ;  /* 0x00000000000c5947 */ /* 0x000fea0003800000 */
[----:B------:R-:W-:-:S13]  /*4620*/  ISETP.GE.AND P0, PT, R16, R25, PT ;  /* 0x000000191000720c */ /* 0x000fda0003f06270 */
[----:B------:R0:W5:Y:S04]  /*4630*/  @P0 LDG.E R10, desc[UR6][R26.64+0x2400] ;  /* 0x002400061a0a0981 */ /* 0x000168000c1e1900 */
[----:B------:R0:W5:Y:S02]  /*4640*/  @!P0 LDG.E R10, desc[UR6][R18.64+0x2400] ;  /* 0x00240006120a8981 */ /* 0x000164000c1e1900 */
.L_x_62:
[----:B------:R-:W-:Y:S05]  /*4650*/  BSYNC.RECONVERGENT B1 ;  /* 0x0000000000017941 */ /* 0x000fea0003800200 */
.L_x_61:
[-C--:B------:R-:W-:Y:S01]  /*4660*/  ISETP.GE.AND P6, PT, R24, R23.reuse, PT ;  /* 0x000000171800720c */ /* 0x080fe20003fc6270 */
[C---:B------:R-:W-:Y:S01]  /*4670*/  VIADD R16, R2.reuse, 0xd00 ;  /* 0x00000d0002107836 */ /* 0x040fe20000000000 */
[C---:B------:R-:W-:Y:S01]  /*4680*/  LOP3.LUT R14, R2.reuse, 0xc00, RZ, 0xfc, !PT ;  /* 0x00000c00020e7812 */ /* 0x040fe200078efcff */
[C---:B------:R-:W-:Y:S01]  /*4690*/  VIADD R30, R2.reuse, 0xe00 ;  /* 0x00000e00021e7836 */ /* 0x040fe20000000000 */
[C---:B------:R-:W-:Y:S01]  /*46a0*/  LOP3.LUT R34, R2.reuse, 0x1000, RZ, 0xfc, !PT ;  /* 0x0000100002227812 */ /* 0x040fe200078efcff */
[----:B------:R-:W-:Y:S01]  /*46b0*/  VIADD R32, R2, 0xf00 ;  /* 0x00000f0002207836 */ /* 0x000fe20000000000 */
[----:B------:R-:W-:Y:S01]  /*46c0*/  BSSY.RECONVERGENT B1, `(.L_x_63) ;  /* 0x000000b000017945 */ /* 0x000fe20003800200 */
[-C--:B------:R-:W-:Y:S02]  /*46d0*/  ISETP.GE.AND P0, PT, R28, R23.reuse, PT ;  /* 0x000000171c00720c */ /* 0x080fe40003f06270 */
        /* <DEDUP_REMOVED lines=9> */
.L_x_64:
[----:B------:R-:W-:Y:S05]  /*4770*/  BSYNC.RECONVERGENT B1 ;  /* 0x0000000000017941 */ /* 0x000fea0003800200 */
.L_x_63:
[----:B------:R-:W-:Y:S04]  /*4780*/  BSSY.RECONVERGENT B1, `(.L_x_65) ;  /* 0x0000005000017945 */ /* 0x000fe80003800200 */
[----:B------:R-:W-:Y:S05]  /*4790*/  @P0 BRA `(.L_x_66) ;  /* 0x00000000000c0947 */ /* 0x000fea0003800000 */
[----:B------:R-:W-:-:S13]  /*47a0*/  ISETP.GE.AND P0, PT, R28, R25, PT ;  /* 0x000000191c00720c */ /* 0x000fda0003f06270 */
[----:B------:R0:W5:Y:S04]  /*47b0*/  @P0 LDG.E R12, desc[UR6][R26.64+0x2c00] ;  /* 0x002c00061a0c0981 */ /* 0x000168000c1e1900 */
[----:B------:R0:W5:Y:S02]  /*47c0*/  @!P0 LDG.E R12, desc[UR6][R18.64+0x2c00] ;  /* 0x002c0006120c8981 */ /* 0x000164000c1e1900 */
.L_x_66:
[----:B------:R-:W-:Y:S05]  /*47d0*/  BSYNC.RECONVERGENT B1 ;  /* 0x0000000000017941 */ /* 0x000fea0003800200 */
.L_x_65:
[----:B------:R-:W-:Y:S04]  /*47e0*/  BSSY.RECONVERGENT B1, `(.L_x_67) ;  /* 0x0000005000017945 */ /* 0x000fe80003800200 */
[----:B------:R-:W-:Y:S05]  /*47f0*/  @P1 BRA `(.L_x_68) ;  /* 0x00000000000c1947 */ /* 0x000fea0003800000 */
[----:B------:R-:W-:-:S13]  /*4800*/  ISETP.GE.AND P0, PT, R14, R25, PT ;  /* 0x000000190e00720c */ /* 0x000fda0003f06270 */
[----:B------:R0:W5:Y:S04]  /*4810*/  @P0 LDG.E R13, desc[UR6][R26.64+0x3000] ;  /* 0x003000061a0d0981 */ /* 0x000168000c1e1900 */
[----:B------:R0:W5:Y:S02]  /*4820*/  @!P0 LDG.E R13, desc[UR6][R18.64+0x3000] ;  /* 0x00300006120d8981 */ /* 0x000164000c1e1900 */
.L_x_68:
[----:B------:R-:W-:Y:S05]  /*4830*/  BSYNC.RECONVERGENT B1 ;  /* 0x0000000000017941 */ /* 0x000fea0003800200 */
.L_x_67:
[----:B------:R-:W-:Y:S04]  /*4840*/  BSSY.RECONVERGENT B1, `(.L_x_69) ;  /* 0x0000005000017945 */ /* 0x000fe80003800200 */
[----:B------:R-:W-:Y:S05]  /*4850*/  @P2 BRA `(.L_x_70) ;  /* 0x00000000000c2947 */ /* 0x000fea0003800000 */
[----:B------:R-:W-:-:S13]  /*4860*/  ISETP.GE.AND P0, PT, R16, R25, PT ;  /* 0x000000191000720c */ /* 0x000fda0003f06270 */
[----:B------:R0:W5:Y:S04]  /*4870*/  @P0 LDG.E R14, desc[UR6][R26.64+0x3400] ;  /* 0x003400061a0e0981 */ /* 0x000168000c1e1900 */
[----:B------:R0:W5:Y:S02]  /*4880*/  @!P0 LDG.E R14, desc[UR6][R18.64+0x3400] ;  /* 0x00340006120e8981 */ /* 0x000164000c1e1900 */
.L_x_70:
[----:B------:R-:W-:Y:S05]  /*4890*/  BSYNC.RECONVERGENT B1 ;  /* 0x0000000000017941 */ /* 0x000fea0003800200 */
.L_x_69:
[----:B------:R-:W-:Y:S04]  /*48a0*/  BSSY.RECONVERGENT B1, `(.L_x_71) ;  /* 0x0000005000017945 */ /* 0x000fe80003800200 */
[----:B------:R-:W-:Y:S05]  /*48b0*/  @P3 BRA `(.L_x_72) ;  /* 0x00000000000c3947 */ /* 0x000fea0003800000 */
[----:B------:R-:W-:-:S13]  /*48c0*/  ISETP.GE.AND P0, PT, R30, R25, PT ;  /* 0x000000191e00720c */ /* 0x000fda0003f06270 */
[----:B------:R0:W5:Y:S04]  /*48d0*/  @P0 LDG.E R15, desc[UR6][R26.64+0x3800] ;  /* 0x003800061a0f0981 */ /* 0x000168000c1e1900 */
[----:B------:R0:W5:Y:S02]  /*48e0*/  @!P0 LDG.E R15, desc[UR6][R18.64+0x3800] ;  /* 0x00380006120f8981 */ /* 0x000164000c1e1900 */
.L_x_72:
[----:B------:R-:W-:Y:S05]  /*48f0*/  BSYNC.RECONVERGENT B1 ;  /* 0x0000000000017941 */ /* 0x000fea0003800200 */
.L_x_71:
[----:B------:R-:W-:Y:S04]  /*4900*/  BSSY.RECONVERGENT B1, `(.L_x_73) ;  /* 0x0000005000017945 */ /* 0x000fe80003800200 */
[----:B------:R-:W-:Y:S05]  /*4910*/  @P4 BRA `(.L_x_74) ;  /* 0x00000000000c4947 */ /* 0x000fea0003800000 */
[----:B------:R-:W-:-:S13]  /*4920*/  ISETP.GE.AND P0, PT, R32, R25, PT ;  /* 0x000000192000720c */ /* 0x000fda0003f06270 */
[----:B------:R0:W5:Y:S04]  /*4930*/  @P0 LDG.E R16, desc[UR6][R26.64+0x3c00] ;  /* 0x003c00061a100981 */ /* 0x000168000c1e1900 */
[----:B------:R0:W5:Y:S02]  /*4940*/  @!P0 LDG.E R16, desc[UR6][R18.64+0x3c00] ;  /* 0x003c000612108981 */ /* 0x000164000c1e1900 */
.L_x_74:
[----:B------:R-:W-:Y:S05]  /*4950*/  BSYNC.RECONVERGENT B1 ;  /* 0x0000000000017941 */ /* 0x000fea0003800200 */
.L_x_73:
[----:B------:R-:W-:Y:S05]  /*4960*/  @P5 BRA `(.L_x_75) ;  /* 0x0000001000205947 */ /* 0x000fea0003800000 */
[----:B------:R-:W-:-:S13]  /*4970*/  ISETP.GE.AND P0, PT, R34, R25, PT ;  /* 0x000000192200720c */ /* 0x000fda0003f06270 */
[----:B------:R0:W5:Y:S04]  /*4980*/  @P0 LDG.E R17, desc[UR6][R26.64+0x4000] ;  /* 0x004000061a110981 */ /* 0x000168000c1e1900 */
[----:B------:R0:W5:Y:S01]  /*4990*/  @!P0 LDG.E R17, desc[UR6][R18.64+0x4000] ;  /* 0x0040000612118981 */ /* 0x000162000c1e1900 */
[----:B------:R-:W-:Y:S05]  /*49a0*/  BRA `(.L_x_75) ;  /* 0x0000001000107947 */ /* 0x000fea0003800000 */
.L_x_42:
[----:B------:R-:W-:Y:S02]  /*49b0*/  IMAD.IADD R23, R25, 0x1, R22 ;  /* 0x0000000119177824 */ /* 0x000fe400078e0216 */
[----:B------:R-:W-:Y:S02]  /*49c0*/  VIADD R28, R2, 0x100 ;  /* 0x00000100021c7836 */ /* 0x000fe40000000000 */
[----:B------:R-:W-:Y:S02]  /*49d0*/  IMAD.MOV.U32 R27, RZ, RZ, R5 ;  /* 0x000000ffff1b7224 */ /* 0x000fe400078e0005 */
[----:B------:R-:W-:Y:S01]  /*49e0*/  IMAD.MOV.U32 R29, RZ, RZ, RZ ;  /* 0x000000ffff1d7224 */ /* 0x000fe200078e00ff */
[----:B------:R-:W-:Y:S01]  /*49f0*/  ISETP.GE.AND P1, PT, R28, R23, PT ;  /* 0x000000171c00720c */ /* 0x000fe20003f26270 */
[----:B------:R-:W-:-:S04]  /*4a00*/  IMAD.WIDE.U32 R26, R3, 0x1100, R26 ;  /* 0x00001100031a7825 */ /* 0x000fc800078e001a */
[----:B------:R-:W-:Y:S01]  /*4a10*/  VIADD R32, R2, 0x200 ;  /* 0x0000020002207836 */ /* 0x000fe20000000000 */
[----:B------:R-:W-:-:S04]  /*4a20*/  IADD3 R26, P0, PT, R7, R26, RZ ;  /* 0x0000001a071a7210 */ /* 0x000fc80007f1e0ff */
[----:B------:R-:W-:Y:S02]  /*4a30*/  IADD3.X R24, PT, PT, R24, R27, R29, P0, !PT ;  /* 0x0000001b18187210 */ /* 0x000fe400007fe41d */
[----:B------:R-:W-:Y:S01]  /*4a40*/  ISETP.GE.AND P0, PT, R32, R23, PT ;  /* 0x000000172000720c */ /* 0x000fe20003f06270 */
[----:B------:R-:W0:Y:S01]  /*4a50*/  @!P1 LDC.64 R18, c[0x0][0x3a0] ;  /* 0x0000e800ff129b82 */ /* 0x000e220000000a00 */
[C---:B------:R-:W-:Y:S01]  /*4a60*/  @!P1 IMAD.IADD R27, R28.reuse, 0x1, -R25 ;  /* 0x000000011c1b9824 */ /* 0x040fe200078e0a19 */
[----:B------:R-:W-:-:S04]  /*4a70*/  @!P1 ISETP.GE.AND P3, PT, R28, R25, PT ;  /* 0x000000191c00920c */ /* 0x000fc80003f66270 */
[----:B------:R-:W-:Y:S02]  /*4a80*/  @!P1 SEL R28, R28, R27, !P3 ;  /* 0x0000001b1c1c9207 */ /* 0x000fe40005800000 */
[----:B------:R-:W-:Y:S02]  /*4a90*/  @!P1 SEL R29, R16, R26, !P3 ;  /* 0x0000001a101d9207 */ /* 0x000fe40005800000 */
[----:B------:R-:W-:Y:S02]  /*4aa0*/  @!P1 SHF.R.S32.HI R27, RZ, 0x1f, R27 ;  /* 0x0000001fff1b9819 */ /* 0x000fe4000001141b */
[----:B------:R-:W-:Y:S01]  /*4ab0*/  @!P1 IADD3 R28, P2, PT, R28, R29, RZ ;  /* 0x0000001d1c1c9210 */ /* 0x000fe20007f5e0ff */
[----:B------:R-:W-:Y:S01]  /*4ac0*/  @!P0 IMAD.IADD R29, R32, 0x1, -R25 ;  /* 0x00000001201d8824 */ /* 0x000fe200078e0a19 */
[----:B------:R-:W-:Y:S02]  /*4ad0*/  @!P1 SEL R27, R27, RZ, P3 ;  /* 0x000000ff1b1b9207 */ /* 0x000fe40001800000 */
[----:B------:R-:W-:-:S02]  /*4ae0*/  @!P1 SEL R30, R17, R24, !P3 ;  /* 0x00000018111e9207 */ /* 0x000fc40005800000 */
[----:B------:R-:W-:-:S03]  /*4af0*/  @!P0 ISETP.GE.AND P4, PT, R32, R25, PT ;  /* 0x000000192000820c */ /* 0x000fc60003f86270 */
[----:B------:R-:W-:Y:S01]  /*4b00*/  @!P1 IMAD.X R27, R27, 0x1, R30, P2 ;  /* 0x000000011b1b9824 */ /* 0x000fe200010e061e */
[----:B------:R-:W-:Y:S02]  /*4b10*/  @!P0 SEL R34, R17, R24, !P4 ;  /* 0x0000001811228207 */ /* 0x000fe40006000000 */
[----:B0-----:R-:W-:-:S04]  /*4b20*/  @!P1 LEA R30, P2, R28, R18, 0x2 ;  /* 0x000000121c1e9211 */ /* 0x001fc800078410ff */
[----:B------:R-:W-:Y:S02]  /*4b30*/  @!P1 LEA.HI.X R31, R28, R19, R27, 0x2, P2 ;  /* 0x000000131c1f9211 */ /* 0x000fe400010f141b */
[----:B------:R-:W0:Y:S01]  /*4b40*/  @!P0 LDC.64 R18, c[0x0][0x3a0] ;  /* 0x0000e800ff128b82 */ /* 0x000e220000000a00 */
[----:B------:R-:W-:Y:S01]  /*4b50*/  @!P0 SEL R27, R32, R29, !P4 ;  /* 0x0000001d201b8207 */ /* 0x000fe20006000000 */
[----:B------:R-:W-:Y:S01]  /*4b60*/  VIADD R32, R2, 0x300 ;  /* 0x0000030002207836 */ /* 0x000fe20000000000 */
[----:B------:R-:W-:Y:S01]  /*4b70*/  @!P0 SEL R28, R16, R26, !P4 ;  /* 0x0000001a101c8207 */ /* 0x000fe20006000000 */
[----:B------:R1:W5:Y:S01]  /*4b80*/  @!P1 LDG.E R20, desc[UR6][R30.64] ;  /* 0x000000061e149981 */ /* 0x000362000c1e1900 */
[----:B------:R-:W-:Y:S02]  /*4b90*/  @!P0 SHF.R.S32.HI R29, RZ, 0x1f, R29 ;  /* 0x0000001fff1d8819 */ /* 0x000fe4000001141d */
[----:B------:R-:W-:Y:S02]  /*4ba0*/  ISETP.GE.AND P2, PT, R32, R23, PT ;  /* 0x000000172000720c */ /* 0x000fe40003f46270 */
[----:B------:R-:W-:-:S02]  /*4bb0*/  @!P0 IADD3 R27, P3, PT, R27, R28, RZ ;  /* 0x0000001c1b1b8210 */ /* 0x000fc40007f7e0ff */
[----:B------:R-:W-:-:S05]  /*4bc0*/  @!P0 SEL R29, R29, RZ, P4 ;  /* 0x000000ff1d1d8207 */ /* 0x000fca0002000000 */
[----:B------:R-:W-:Y:S01]  /*4bd0*/  @!P0 IMAD.X R34, R29, 0x1, R34, P3 ;  /* 0x000000011d228824 */ /* 0x000fe200018e0622 */
[----:B0-----:R-:W-:-:S03]  /*4be0*/  @!P0 LEA R28, P3, R27, R18, 0x2 ;  /* 0x000000121b1c8211 */ /* 0x001fc600078610ff */
[C---:B------:R-:W-:Y:S01]  /*4bf0*/  @!P2 IMAD.IADD R33, R32.reuse, 0x1, -R25 ;  /* 0x000000012021a824 */ /* 0x040fe200078e0a19 */
[----:B------:R-:W-:Y:S02]  /*4c00*/  @!P0 LEA.HI.X R29, R27, R19, R34, 0x2, P3 ;  /* 0x000000131b1d8211 */ /* 0x000fe400018f1422 */
[----:B------:R-:W1:Y:S01]  /*4c10*/  @!P2 LDC.64 R18, c[0x0][0x3a0] ;  /* 0x0000e800ff12ab82 */ /* 0x000e620000000a00 */
[C---:B------:R-:W-:Y:S02]  /*4c20*/  @!P2 ISETP.GE.AND P4, PT, R32.reuse, R25, PT ;  /* 0x000000192000a20c */ /* 0x040fe40003f86270 */
[----:B------:R0:W5:Y:S02]  /*4c30*/  @!P0 LDG.E R3, desc[UR6][R28.64] ;  /* 0x000000061c038981 */ /* 0x000164000c1e1900 */
[----:B------:R-:W-:Y:S02]  /*4c40*/  @!P2 SEL R27, R32, R33, !P4 ;  /* 0x00000021201ba207 */ /* 0x000fe40006000000 */
[----:B------:R-:W-:-:S04]  /*4c50*/  @!P2 SEL R32, R16, R26, !P4 ;  /* 0x0000001a1020a207 */ /* 0x000fc80006000000 */
[----:B------:R-:W-:Y:S02]  /*4c60*/  @!P2 IADD3 R27, P3, PT, R27, R32, RZ ;  /* 0x000000201b1ba210 */ /* 0x000fe40007f7e0ff */
[----:B------:R-:W-:Y:S02]  /*4c70*/  LOP3.LUT R32, R2, 0x400, RZ, 0xfc, !PT ;  /* 0x0000040002207812 */ /* 0x000fe400078efcff */
[----:B------:R-:W-:Y:S02]  /*4c80*/  @!P2 SHF.R.S32.HI R33, RZ, 0x1f, R33 ;  /* 0x0000001fff21a819 */ /* 0x000fe40000011421 */
[----:B------:R-:W-:Y:S02]  /*4c90*/  ISETP.GE.AND P1, PT, R32, R23, PT ;  /* 0x000000172000720c */ /* 0x000fe40003f26270 */
[----:B------:R-:W-:Y:S02]  /*4ca0*/  @!P2 SEL R33, R33, RZ, P4 ;  /* 0x000000ff2121a207 */ /* 0x000fe40002000000 */
[----:B------:R-:W-:-:S05]  /*4cb0*/  @!P2 SEL R34, R17, R24, !P4 ;  /* 0x000000181122a207 */ /* 0x000fca0006000000 */
[----:B------:R-:W-:Y:S01]  /*4cc0*/  @!P2 IMAD.X R34, R33, 0x1, R34, P3 ;  /* 0x000000012122a824 */ /* 0x000fe200018e0622 */
[----:B-1----:R-:W-:-:S04]  /*4cd0*/  @!P2 LEA R30, P3, R27, R18, 0x2 ;  /* 0x000000121b1ea211 */ /* 0x002fc800078610ff */
[----:B------:R-:W-:Y:S02]  /*4ce0*/  @!P2 LEA.HI.X R31, R27, R19, R34, 0x2, P3 ;  /* 0x000000131b1fa211 */ /* 0x000fe400018f1422 */
[----:B------:R-:W1:Y:S01]  /*4cf0*/  @!P1 LDC.64 R18, c[0x0][0x3a0] ;  /* 0x0000e800ff129b82 */ /* 0x000e620000000a00 */
[C---:B------:R-:W-:Y:S01]  /*4d00*/  @!P1 IMAD.IADD R27, R32.reuse, 0x1, -R25 ;  /* 0x00000001201b9824 */ /* 0x040fe200078e0a19 */
[----:B------:R-:W-:Y:S01]  /*4d10*/  @!P1 ISETP.GE.AND P3, PT, R32, R25, PT ;  /* 0x000000192000920c */ /* 0x000fe20003f66270 */
[----:B------:R-:W-:Y:S01]  /*4d20*/  VIADD R34, R2, 0x500 ;  /* 0x0000050002227836 */ /* 0x000fe20000000000 */
[----:B------:R2:W5:Y:S02]  /*4d30*/  @!P2 LDG.E R4, desc[UR6][R30.64] ;  /* 0x000000061e04a981 */ /* 0x000564000c1e1900 */
[----:B------:R-:W-:Y:S02]  /*4d40*/  @!P1 SEL R32, R32, R27, !P3 ;  /* 0x0000001b20209207 */ /* 0x000fe40005800000 */
[----:B------:R-:W-:-:S02]  /*4d50*/  @!P1 SEL R33, R16, R26, !P3 ;  /* 0x0000001a10219207 */ /* 0x000fc40005800000 */
[----:B------:R-:W-:Y:S02]  /*4d60*/  @!P1 SHF.R.S32.HI R27, RZ, 0x1f, R27 ;  /* 0x0000001fff1b9819 */ /* 0x000fe4000001141b */
[----:B------:R-:W-:Y:S02]  /*4d70*/  ISETP.GE.AND P2, PT, R34, R23, PT ;  /* 0x000000172200720c */ /* 0x000fe40003f46270 */
[----:B------:R-:W-:Y:S02]  /*4d80*/  @!P1 IADD3 R32, P0, PT, R32, R33, RZ ;  /* 0x0000002120209210 */ /* 0x000fe40007f1e0ff */
[----:B------:R-:W-:Y:S02]  /*4d90*/  @!P1 SEL R27, R27, RZ, P3 ;  /* 0x000000ff1b1b9207 */ /* 0x000fe40001800000 */
[----:B0-----:R-:W-:-:S05]  /*4da0*/  @!P1 SEL R28, R17, R24, !P3 ;  /* 0x00000018111c9207 */ /* 0x001fca0005800000 */
[----:B------:R-:W-:Y:S01]  /*4db0*/  @!P1 IMAD.X R27, R27, 0x1, R28, P0 ;  /* 0x000000011b1b9824 */ /* 0x000fe200000e061c */
[----:B-1----:R-:W-:-:S04]  /*4dc0*/  @!P1 LEA R28, P0, R32, R18, 0x2 ;  /* 0x00000012201c9211 */ /* 0x002fc800078010ff */
[----:B------:R-:W-:Y:S02]  /*4dd0*/  @!P1 LEA.HI.X R29, R32, R19, R27, 0x2, P0 ;  /* 0x00000013201d9211 */ /* 0x000fe400000f141b */
[----:B------:R-:W0:Y:S01]  /*4de0*/  @!P2 LDC.64 R18, c[0x0][0x3a0] ;  /* 0x0000e800ff12ab82 */ /* 0x000e220000000a00 */
[C---:B--2---:R-:W-:Y:S01]  /*4df0*/  @!P2 IMAD.IADD R31, R34.reuse, 0x1, -R25 ;  /* 0x00000001221fa824 */ /* 0x044fe200078e0a19 */
        /* <DEDUP_REMOVED lines=9> */
[----:B------:R-:W-:-:S05]  /*4e90*/  @!P2 SEL R34, R17, R24, !P4 ;  /* 0x000000181122a207 */ /* 0x000fca0006000000 */
[----:B------:R-:W-:Y:S01]  /*4ea0*/  @!P2 IMAD.X R34, R31, 0x1, R34, P3 ;  /* 0x000000011f22a824 */ /* 0x000fe200018e0622 */
[----:B0-----:R-:W-:-:S04]  /*4eb0*/  @!P2 LEA R30, P3, R27, R18, 0x2 ;  /* 0x000000121b1ea211 */ /* 0x001fc800078610ff */
[----:B------:R-:W-:Y:S02]  /*4ec0*/  @!P2 LEA.HI.X R31, R27, R19, R34, 0x2, P3 ;  /* 0x000000131b1fa211 */ /* 0x000fe400018f1422 */
[----:B------:R-:W0:Y:S01]  /*4ed0*/  @!P0 LDC.64 R18, c[0x0][0x3a0] ;  /* 0x0000e800ff128b82 */ /* 0x000e220000000a00 */
        /* <DEDUP_REMOVED lines=10> */
[----:B-1----:R-:W-:-:S05]  /*4f80*/  @!P0 SEL R28, R17, R24, !P3 ;  /* 0x00000018111c8207 */ /* 0x002fca0005800000 */
[----:B------:R-:W-:Y:S01]  /*4f90*/  @!P0 IMAD.X R27, R27, 0x1, R28, P1 ;  /* 0x000000011b1b8824 */ /* 0x000fe200008e061c */
[----:B0-----:R-:W-:-:S04]  /*4fa0*/  @!P0 LEA R28, P1, R32, R18, 0x2 ;  /* 0x00000012201c8211 */ /* 0x001fc800078210ff */
[----:B------:R-:W-:Y:S02]  /*4fb0*/  @!P0 LEA.HI.X R29, R32, R19, R27, 0x2, P1 ;  /* 0x00000013201d8211 */ /* 0x000fe400008f141b */
[----:B------:R-:W0:Y:S01]  /*4fc0*/  @!P2 LDC.64 R18, c[0x0][0x3a0] ;  /* 0x0000e800ff12ab82 */ /* 0x000e220000000a00 */
[C---:B--2---:R-:W-:Y:S01]  /*4fd0*/  @!P2 IMAD.IADD R31, R34.reuse, 0x1, -R25 ;  /* 0x00000001221fa824 */ /* 0x044fe200078e0a19 */
[----:B------:R-:W-:Y:S01]  /*4fe0*/  @!P2 ISETP.GE.AND P4, PT, R34, R25, PT ;  /* 0x000000192200a20c */ /* 0x000fe20003f86270 */
[----:B------:R1:W5:Y:S01]  /*4ff0*/  @!P0 LDG.E R7, desc[UR6][R28.64] ;  /* 0x000000061c078981 */ /* 0x000362000c1e1900 */
[----:B------:R-:W-:Y:S02]  /*5000*/  LOP3.LUT R32, R2, 0x800, RZ, 0xfc, !PT ;  /* 0x0000080002207812 */ /* 0x000fe400078efcff */
        /* <DEDUP_REMOVED lines=117> */
[C---:B------:R-:W-:Y:S01]  /*5760*/  @!P1 ISETP.GE.AND P4, PT, R34.reuse, R25, PT ;  /* 0x000000192200920c */ /* 0x040fe20003f86270 */
[----:B------:R1:W5:Y:S03]  /*5770*/  @!P0 LDG.E R15, desc[UR6][R28.64] ;  /* 0x000000061c0f8981 */ /* 0x000366000c1e1900 */
        /* <DEDUP_REMOVED lines=9> */
[----:B------:R-:W-:Y:S01]  /*5810*/  @!P1 LEA.HI.X R31, R27, R19, R32, 0x2, P3 ;  /* 0x000000131b1f9211 */ /* 0x000fe200018f1420 */
[C---:B------:R-:W-:Y:S01]  /*5820*/  @!P2 IMAD.IADD R27, R2.reuse, 0x1, -R25 ;  /* 0x00000001021ba824 */ /* 0x040fe200078e0a19 */
[----:B------:R-:W-:-:S04]  /*5830*/  @!P2 ISETP.GE.AND P3, PT, R2, R25, PT ;  /* 0x000000190200a20c */ /* 0x000fc80003f66270 */
[----:B------:R-:W-:Y:S02]  /*5840*/  @!P2 SHF.R.S32.HI R34, RZ, 0x1f, R27 ;  /* 0x0000001fff22a819 */ /* 0x000fe4000001141b */
[----:B------:R-:W-:Y:S02]  /*5850*/  @!P2 SEL R27, R2, R27, !P3 ;  /* 0x0000001b021ba207 */ /* 0x000fe40005800000 */
[----:B------:R-:W-:Y:S02]  /*5860*/  @!P2 SEL R18, R16, R26, !P3 ;  /* 0x0000001a1012a207 */ /* 0x000fe40005800000 */
[----:B------:R-:W-:Y:S02]  /*5870*/  @!P2 SEL R34, R34, RZ, P3 ;  /* 0x000000ff2222a207 */ /* 0x000fe40001800000 */
[----:B------:R-:W-:Y:S02]  /*5880*/  @!P2 IADD3 R27, P4, PT, R27, R18, RZ ;  /* 0x000000121b1ba210 */ /* 0x000fe40007f9e0ff */
[----:B------:R-:W-:-:S05]  /*5890*/  @!P2 SEL R19, R17, R24, !P3 ;  /* 0x000000181113a207 */ /* 0x000fca0005800000 */
[----:B------:R-:W-:Y:S02]  /*58a0*/  @!P2 IMAD.X R34, R34, 0x1, R19, P4 ;  /* 0x000000012222a824 */ /* 0x000fe400020e0613 */
[----:B------:R-:W0:Y:S02]  /*58b0*/  @!P2 LDC.64 R18, c[0x0][0x3a0] ;  /* 0x0000e800ff12ab82 */ /* 0x000e240000000a00 */
[----:B0-----:R-:W-:-:S04]  /*58c0*/  @!P2 LEA R32, P3, R27, R18, 0x2 ;  /* 0x000000121b20a211 */ /* 0x001fc800078610ff */
[----:B------:R-:W-:Y:S02]  /*58d0*/  @!P2 LEA.HI.X R33, R27, R19, R34, 0x2, P3 ;  /* 0x000000131b21a211 */ /* 0x000fe400018f1422 */
[----:B------:R-:W-:-:S03]  /*58e0*/  LOP3.LUT R34, R2, 0x1000, RZ, 0xfc, !PT ;  /* 0x0000100002227812 */ /* 0x000fc600078efcff */
[----:B------:R1:W5:Y:S01]  /*58f0*/  @!P2 LDG.E R21, desc[UR6][R32.64] ;  /* 0x000000062015a981 */ /* 0x000362000c1e1900 */
[----:B------:R-:W-:-:S13]  /*5900*/  ISETP.GE.AND P4, PT, R34, R23, PT ;  /* 0x000000172200720c */ /* 0x000fda0003f86270 */
[----:B------:R-:W0:Y:S01]  /*5910*/  @!P4 LDC.64 R18, c[0x0][0x3a0] ;  /* 0x0000e800ff12cb82 */ /* 0x000e220000000a00 */
[C---:B------:R-:W-:Y:S01]  /*5920*/  @!P4 IMAD.IADD R27, R34.reuse, 0x1, -R25 ;  /* 0x00000001221bc824 */ /* 0x040fe200078e0a19 */
[----:B------:R-:W-:-:S04]  /*5930*/  @!P4 ISETP.GE.AND P5, PT, R34, R25, PT ;  /* 0x000000192200c20c */ /* 0x000fc80003fa6270 */
[----:B------:R-:W-:Y:S02]  /*5940*/  @!P4 SEL R35, R34, R27, !P5 ;  /* 0x0000001b2223c207 */ /* 0x000fe40006800000 */
[----:B------:R-:W-:Y:S02]  /*5950*/  @!P4 SEL R26, R16, R26, !P5 ;  /* 0x0000001a101ac207 */ /* 0x000fe40006800000 */
[----:B------:R-:W-:Y:S01]  /*5960*/  @!P4 SHF.R.S32.HI R27, RZ, 0x1f, R27 ;  /* 0x0000001fff1bc819 */ /* 0x000fe2000001141b */
[----:B------:R1:W5:Y:S01]  /*5970*/  @!P1 LDG.E R16, desc[UR6][R30.64] ;  /* 0x000000061e109981 */ /* 0x000362000c1e1900 */
[----:B------:R-:W-:Y:S02]  /*5980*/  @!P4 SEL R24, R17, R24, !P5 ;  /* 0x000000181118c207 */ /* 0x000fe40006800000 */
[----:B------:R-:W-:Y:S02]  /*5990*/  @!P4 IADD3 R26, P3, PT, R35, R26, RZ ;  /* 0x0000001a231ac210 */ /* 0x000fe40007f7e0ff */
[----:B------:R-:W-:-:S05]  /*59a0*/  @!P4 SEL R27, R27, RZ, P5 ;  /* 0x000000ff1b1bc207 */ /* 0x000fca0002800000 */
[----:B------:R-:W-:Y:S01]  /*59b0*/  @!P4 IMAD.X R24, R27, 0x1, R24, P3 ;  /* 0x000000011b18c824 */ /* 0x000fe200018e0618 */
[----:B0-----:R-:W-:-:S04]  /*59c0*/  @!P4 LEA R18, P3, R26, R18, 0x2 ;  /* 0x000000121a12c211 */ /* 0x001fc800078610ff */
[----:B------:R-:W-:-:S05]  /*59d0*/  @!P4 LEA.HI.X R19, R26, R19, R24, 0x2, P3 ;  /* 0x000000131a13c211 */ /* 0x000fca00018f1418 */
[----:B------:R1:W5:Y:S04]  /*59e0*/  @!P4 LDG.E R17, desc[UR6][R18.64] ;  /* 0x000000061211c981 */ /* 0x000368000c1e1900 */
.L_x_75:
[----:B------:R-:W-:Y:S05]  /*59f0*/  BSYNC.RECONVERGENT B0 ;  /* 0x0000000000007941 */ /* 0x000fea0003800200 */
.L_x_41:
[----:B01234-:R-:W0:Y:S01]  /*5a00*/  S2R R19, SR_CgaCtaId ;  /* 0x0000000000137919 */ /* 0x01fe220000008800 */
[----:B------:R-:W-:-:S04]  /*5a10*/  MOV R18, 0x400 ;  /* 0x0000040000127802 */ /* 0x000fc80000000f00 */
[----:B0-----:R-:W-:-:S05]  /*5a20*/  LEA R18, R19, R18, 0x18 ;  /* 0x0000001213127211 */ /* 0x001fca00078ec0ff */
[----:B------:R-:W-:-:S05]  /*5a30*/  IMAD R24, R2, 0x4, R18 ;  /* 0x0000000402187824 */ /* 0x000fca00078e0212 */
[----:B-----5:R-:W-:Y:S04]  /*5a40*/  STS [R24], R21 ;  /* 0x0000001518007388 */ /* 0x020fe80000000800 */
[----:B------:R-:W-:Y:S04]  /*5a50*/  STS [R24+0x400], R20 ;  /* 0x0004001418007388 */ /* 0x000fe80000000800 */
[----:B------:R-:W-:Y:S04]  /*5a60*/  STS [R24+0x800], R3 ;  /* 0x0008000318007388 */ /* 0x000fe80000000800 */
[----:B------:R0:W-:Y:S04]  /*5a70*/  STS [R24+0xc00], R4 ;  /* 0x000c000418007388 */ /* 0x0001e80000000800 */
[----:B------:R-:W-:Y:S04]  /*5a80*/  STS [R24+0x1000], R5 ;  /* 0x0010000518007388 */ /* 0x000fe80000000800 */
[----:B------:R-:W-:Y:S04]  /*5a90*/  STS [R24+0x1400], R6 ;  /* 0x0014000618007388 */ /* 0x000fe80000000800 */
[----:B------:R1:W-:Y:S04]  /*5aa0*/  STS [R24+0x1800], R7 ;  /* 0x0018000718007388 */ /* 0x0003e80000000800 */
[----:B------:R-:W-:Y:S04]  /*5ab0*/  STS [R24+0x1c00], R8 ;  /* 0x001c000818007388 */ /* 0x000fe80000000800 */
[----:B------:R2:W-:Y:S04]  /*5ac0*/  STS [R24+0x2000], R9 ;  /* 0x0020000918007388 */ /* 0x0005e80000000800 */
[----:B------:R3:W-:Y:S04]  /*5ad0*/  STS [R24+0x2400], R10 ;  /* 0x0024000a18007388 */ /* 0x0007e80000000800 */
[----:B------:R3:W-:Y:S04]  /*5ae0*/  STS [R24+0x2800], R11 ;  /* 0x0028000b18007388 */ /* 0x0007e80000000800 */
[----:B------:R3:W-:Y:S04]  /*5af0*/  STS [R24+0x2c00], R12 ;  /* 0x002c000c18007388 */ /* 0x0007e80000000800 */
[----:B------:R3:W-:Y:S04]  /*5b00*/  STS [R24+0x3000], R13 ;  /* 0x0030000d18007388 */ /* 0x0007e80000000800 */
[----:B------:R3:W-:Y:S04]  /*5b10*/  STS [R24+0x3400], R14 ;  /* 0x0034000e18007388 */ /* 0x0007e80000000800 */
[----:B------:R3:W-:Y:S04]  /*5b20*/  STS [R24+0x3800], R15 ;  /* 0x0038000f18007388 */ /* 0x0007e80000000800 */
[----:B------:R3:W-:Y:S04]  /*5b30*/  STS [R24+0x3c00], R16 ;  /* 0x003c001018007388 */ /* 0x0007e80000000800 */
[----:B------:R3:W-:Y:S01]  /*5b40*/  STS [R24+0x4000], R17 ;  /* 0x0040001118007388 */ /* 0x0007e20000000800 */
[----:B------:R-:W-:Y:S01]  /*5b50*/  BAR.SYNC.DEFER_BLOCKING 0x0 ;  /* 0x0000000000007b1d */ /* 0x000fe20000010000 */
[----:B0-----:R-:W-:-:S07]  /*5b60*/  IMAD R4, R2, 0x11, RZ ;  /* 0x0000001102047824 */ /* 0x001fce00078e02ff */
[----:B------:R-:W-:Y:S01]  /*5b70*/  PREEXIT ;  /* 0x000000000000782d */ /* 0x000fe20000000000 */
[----:B------:R-:W-:Y:S01]  /*5b80*/  BSSY.RECONVERGENT B0, `(.L_x_76) ;  /* 0x000001d000007945 */ /* 0x000fe20003800200 */
[----:B-1----:R-:W-:Y:S01]  /*5b90*/  IMAD R7, R25, 0x4, R18 ;  /* 0x0000000419077824 */ /* 0x002fe200078e0212 */
[----:B------:R-:W-:-:S04]  /*5ba0*/  VIMNMX R3, PT, PT, R4, R23, PT ;  /* 0x0000001704037248 */ /* 0x000fc80003fe0100 */
[C---:B------:R-:W-:Y:S01]  /*5bb0*/  ISETP.GE.AND P0, PT, R3.reuse, R22, PT ;  /* 0x000000160300720c */ /* 0x040fe20003f06270 */
[----:B------:R-:W-:Y:S01]  /*5bc0*/  IMAD.IADD R6, R3, 0x1, -R22 ;  /* 0x0000000103067824 */ /* 0x000fe200078e0a16 */
[----:B--2---:R-:W-:-:S04]  /*5bd0*/  VIMNMX R9, PT, PT, R25, R3, PT ;  /* 0x0000000319097248 */ /* 0x004fc80003fe0100 */
[----:B------:R-:W-:-:S04]  /*5be0*/  SEL R6, R6, RZ, P0 ;  /* 0x000000ff06067207 */ /* 0x000fc80000000000 */
[----:B------:R-:W-:-:S13]  /*5bf0*/  ISETP.GE.AND P0, PT, R6, R9, PT ;  /* 0x000000090600720c */ /* 0x000fda0003f06270 */
[----:B---3--:R-:W-:Y:S05]  /*5c00*/  @P0 BRA `(.L_x_77) ;  /* 0x0000000000500947 */ /* 0x008fea0003800000 */
[----:B------:R-:W0:Y:S01]  /*5c10*/  LDC.64 R4, c[0x0][0x3b0] ;  /* 0x0000ec00ff047b82 */ /* 0x000e220000000a00 */
[----:B------:R-:W-:-:S07]  /*5c20*/  IMAD.MOV.U32 R13, RZ, RZ, R9 ;  /* 0x000000ffff0d7224 */ /* 0x000fce00078e0009 */
.L_x_78:
        /* <DEDUP_REMOVED lines=18> */
.L_x_77:
[----:B------:R-:W-:Y:S05]  /*5d50*/  BSYNC.RECONVERGENT B0 ;  /* 0x0000000000007941 */ /* 0x000fea0003800200 */
.L_x_76:
        /* <DEDUP_REMOVED lines=19> */
.L_x_80:
[----:B------:R-:W-:Y:S05]  /*5e90*/  BSYNC.RECONVERGENT B0 ;  /* 0x0000000000007941 */ /* 0x000fea0003800200 */
.L_x_79:
        /* <DEDUP_REMOVED lines=22> */
.L_x_82:
[----:B------:R-:W-:Y:S05]  /*6000*/  BSYNC.RECONVERGENT B0 ;  /* 0x0000000000007941 */ /* 0x000fea0003800200 */
.L_x_81:
[----:B------:R-:W-:Y:S01]  /*6010*/  @!P0 IMAD.MOV R13, RZ, RZ, R10 ;  /* 0x000000ffff0d8224 */ /* 0x000fe200078e020a */
[----:B------:R-:W-:Y:S01]  /*6020*/  BSSY.RECONVERGENT B0, `(.L_x_83) ;  /* 0x0000015000007945 */ /* 0x000fe20003800200 */
[----:B------:R-:W-:Y:S01]  /*6030*/  @P0 IMAD.MOV R14, RZ, RZ, R12 ;  /* 0x000000ffff0e0224 */ /* 0x000fe200078e020c */
[----:B-12---:R-:W-:Y:S01]  /*6040*/  SEL R6, R4, R3, P0 ;  /* 0x0000000304067207 */ /* 0x006fe20000000000 */
        /* <DEDUP_REMOVED lines=18> */
.L_x_84:
[----:B------:R-:W-:Y:S05]  /*6170*/  BSYNC.RECONVERGENT B0 ;  /* 0x0000000000007941 */ /* 0x000fea0003800200 */
.L_x_83:
        /* <DEDUP_REMOVED lines=22> */
.L_x_86:
[----:B------:R-:W-:Y:S05]  /*62e0*/  BSYNC.RECONVERGENT B0 ;  /* 0x0000000000007941 */ /* 0x000fea0003800200 */
.L_x_85:
        /* <DEDUP_REMOVED lines=22> */
.L_x_88:
[----:B------:R-:W-:Y:S05]  /*6450*/  BSYNC.RECONVERGENT B0 ;  /* 0x0000000000007941 */ /* 0x000fea0003800200 */
.L_x_87:
        /* <DEDUP_REMOVED lines=22> */
.L_x_90:
[----:B------:R-:W-:Y:S05]  /*65c0*/  BSYNC.RECONVERGENT B0 ;  /* 0x0000000000007941 */ /* 0x000fea0003800200 */
.L_x_89:
        /* <DEDUP_REMOVED lines=22> */
.L_x_92:
[----:B------:R-:W-:Y:S05]  /*6730*/  BSYNC.RECONVERGENT B0 ;  /* 0x0000000000007941 */ /* 0x000fea0003800200 */
.L_x_91:
        /* <DEDUP_REMOVED lines=22> */
.L_x_94:
[----:B------:R-:W-:Y:S05]  /*68a0*/  BSYNC.RECONVERGENT B0 ;  /* 0x0000000000007941 */ /* 0x000fea0003800200 */
.L_x_93:
        /* <DEDUP_REMOVED lines=22> */
.L_x_96:
[----:B------:R-:W-:Y:S05]  /*6a10*/  BSYNC.RECONVERGENT B0 ;  /* 0x0000000000007941 */ /* 0x000fea0003800200 */
.L_x_95:
        /* <DEDUP_REMOVED lines=22> */
.L_x_98:
[----:B------:R-:W-:Y:S05]  /*6b80*/  BSYNC.RECONVERGENT B0 ;  /* 0x0000000000007941 */ /* 0x000fea0003800200 */
.L_x_97:
[----:B------:R-:W-:Y:S01]  /*6b90*/  @!P0 IMAD.MOV R20, RZ, RZ, R21 ;  /* 0x000000ffff148224 */ /* 0x000fe200078e0215 */
[----:B------:R-:W-:Y:S01]  /*6ba0*/  BSSY.RECONVERGENT B0, `(.L_x_99) ;  /* 0x0000015000007945 */ /* 0x000fe20003800200 */
[----:B------:R-:W-:Y:S01]  /*6bb0*/  @P0 IMAD.MOV R24, RZ, RZ, R22 ;  /* 0x000000ffff180224 */ /* 0x000fe200078e0216 */
[----:B-12---:R-:W-:Y:S01]  /*6bc0*/  SEL R19, R4, R3, P0 ;  /* 0x0000000304137207 */ /* 0x006fe20000000000 */
[C-C-:B0-----:R-:W-:Y:S01]  /*6bd0*/  @P0 IMAD R15, R20.reuse, 0x4, R18.reuse ;  /* 0x00000004140f0824 */ /* 0x141fe200078e0212 */
        /* <DEDUP_REMOVED lines=17> */
.L_x_100:
[----:B------:R-:W-:Y:S05]  /*6cf0*/  BSYNC.RECONVERGENT B0 ;  /* 0x0000000000007941 */ /* 0x000fea0003800200 */
.L_x_99:
        /* <DEDUP_REMOVED lines=22> */
.L_x_102:
[----:B------:R-:W-:Y:S05]  /*6e60*/  BSYNC.RECONVERGENT B0 ;  /* 0x0000000000007941 */ /* 0x000fea0003800200 */
.L_x_101:
        /* <DEDUP_REMOVED lines=22> */
.L_x_104:
[----:B------:R-:W-:Y:S05]  /*6fd0*/  BSYNC.RECONVERGENT B0 ;  /* 0x0000000000007941 */ /* 0x000fea0003800200 */
.L_x_103:
        /* <DEDUP_REMOVED lines=22> */
.L_x_106:
[----:B------:R-:W-:Y:S05]  /*7140*/  BSYNC.RECONVERGENT B0 ;  /* 0x0000000000007941 */ /* 0x000fea0003800200 */
.L_x_105:
        /* <DEDUP_REMOVED lines=22> */
.L_x_108:
[----:B------:R-:W-:Y:S05]  /*72b0*/  BSYNC.RECONVERGENT B0 ;  /* 0x0000000000007941 */ /* 0x000fea0003800200 */
.L_x_107:
        /* <DEDUP_REMOVED lines=21> */
.L_x_110:
[----:B------:R-:W-:Y:S05]  /*7410*/  BSYNC.RECONVERGENT B0 ;  /* 0x0000000000007941 */ /* 0x000fea0003800200 */
.L_x_109:
        /* <DEDUP_REMOVED lines=22> */
.L_x_112:
[----:B------:R-:W-:Y:S05]  /*7580*/  BSYNC.RECONVERGENT B0 ;  /* 0x0000000000007941 */ /* 0x000fea0003800200 */
.L_x_111:
[----:B------:R-:W-:Y:S06]  /*7590*/  BAR.SYNC.DEFER_BLOCKING 0x0 ;  /* 0x0000000000007b1d */ /* 0x000fec0000010000 */
[----:B------:R-:W-:Y:S05]  /*75a0*/  BRA.U !UP0, `(.L_x_113) ;  /* 0x0000000508a87547 */ /* 0x000fea000b800000 */
[----:B------:R-:W0:Y:S01]  /*75b0*/  S2R R3, SR_LANEID ;  /* 0x0000000000037919 */ /* 0x000e220000000000 */
[----:B--2---:R-:W-:Y:S01]  /*75c0*/  SHF.R.U32.HI R4, RZ, 0x5, R2 ;  /* 0x00000005ff047819 */ /* 0x004fe20000011602 */
[----:B------:R-:W1:Y:S01]  /*75d0*/  LDCU.64 UR4, c[0x0][0x3a0] ;  /* 0x00007400ff0477ac */ /* 0x000e620008000a00 */
[----:B------:R-:W-:-:S03]  /*75e0*/  ISETP.NE.AND P0, PT, R2, RZ, PT ;  /* 0x000000ff0200720c */ /* 0x000fc60003f05270 */
[----:B0-----:R-:W-:-:S04]  /*75f0*/  IMAD R4, R4, 0x20, R3 ;  /* 0x0000002004047824 */ /* 0x001fc800078e0203 */
[----:B------:R-:W-:-:S04]  /*7600*/  IMAD R4, R4, 0x11, RZ ;  /* 0x0000001104047824 */ /* 0x000fc800078e02ff */
[----:B------:R-:W-:Y:S02]  /*7610*/  IMAD R3, R3, -0x10, R4 ;  /* 0xfffffff003037824 */ /* 0x000fe400078e0204 */
[--C-:B------:R-:W-:Y:S02]  /*7620*/  IMAD R15, R4, 0x4, R18.reuse ;  /* 0x00000004040f7824 */ /* 0x100fe400078e0212 */
[----:B------:R-:W-:Y:S01]  /*7630*/  IMAD R16, R3, 0x4, R18 ;  /* 0x0000000403107824 */ /* 0x000fe200078e0212 */
[C---:B------:R-:W-:Y:S02]  /*7640*/  LOP3.LUT R3, R2.reuse, 0x3e0, RZ, 0xc0, !PT ;  /* 0x000003e002037812 */ /* 0x040fe400078ec0ff */
[----:B------:R-:W-:Y:S01]  /*7650*/  STS [R15], R5 ;  /* 0x000000050f007388 */ /* 0x000fe20000000800 */
[----:B------:R-:W-:-:S03]  /*7660*/  LOP3.LUT R2, R2, 0x1f, RZ, 0xc0, !PT ;  /* 0x0000001f02027812 */ /* 0x000fc600078ec0ff */
[----:B------:R-:W-:Y:S02]  /*7670*/  STS [R15+0x4], R6 ;  /* 0x000004060f007388 */ /* 0x000fe40000000800 */
[----:B------:R-:W-:Y:S02]  /*7680*/  IMAD R2, R3, 0x11, R2 ;  /* 0x0000001103027824 */ /* 0x000fe400078e0202 */
[----:B------:R0:W-:Y:S01]  /*7690*/  STS [R15+0x8], R7 ;  /* 0x000008070f007388 */ /* 0x0001e20000000800 */
[----:B------:R-:W-:-:S03]  /*76a0*/  IMAD.MOV.U32 R3, RZ, RZ, RZ ;  /* 0x000000ffff037224 */ /* 0x000fc600078e00ff */
[----:B------:R-:W-:Y:S04]  /*76b0*/  STS [R15+0xc], R8 ;  /* 0x00000c080f007388 */ /* 0x000fe80000000800 */
[----:B------:R-:W-:Y:S01]  /*76c0*/  STS [R15+0x10], R9 ;  /* 0x000010090f007388 */ /* 0x000fe20000000800 */
[----:B0-----:R-:W-:-:S03]  /*76d0*/  IMAD.WIDE.U32 R6, R0, 0x1100, R2 ;  /* 0x0000110000067825 */ /* 0x001fc600078e0002 */
[----:B------:R-:W-:Y:S01]  /*76e0*/  STS [R15+0x14], R10 ;  /* 0x0000140a0f007388 */ /* 0x000fe20000000800 */
[----:B------:R-:W-:-:S03]  /*76f0*/  VIADD R3, R2, 0x20 ;  /* 0x0000002002037836 */ /* 0x000fc60000000000 */
[----:B------:R-:W-:Y:S01]  /*7700*/  STS [R15+0x18], R11 ;  /* 0x0000180b0f007388 */ /* 0x000fe20000000800 */
[----:B------:R-:W-:-:S03]  /*7710*/  VIADD R0, R2, 0xc0 ;  /* 0x000000c002007836 */ /* 0x000fc60000000000 */
        /* <DEDUP_REMOVED lines=11> */
[----:B------:R-:W-:Y:S04]  /*77d0*/  LDS R14, [R16] ;  /* 0x00000000100e7984 */ /* 0x000fe80000000800 */
[----:B------:R-:W-:Y:S04]  /*77e0*/  LDS R12, [R16+0x80] ;  /* 0x00008000100c7984 */ /* 0x000fe80000000800 */
        /* <DEDUP_REMOVED lines=15> */
[----:B------:R0:W-:Y:S01]  /*78e0*/  @!P0 STS [R18+0x4400], R23 ;  /* 0x0044001712008388 */ /* 0x0001e20000000800 */
[----:B------:R-:W-:Y:S01]  /*78f0*/  BAR.SYNC.DEFER_BLOCKING 0x0 ;  /* 0x0000000000007b1d */ /* 0x000fe20000010000 */
[----:B-1----:R-:W-:-:S04]  /*7900*/  LEA R4, P0, R6, UR4, 0x2 ;  /* 0x0000000406047c11 */ /* 0x002fc8000f8010ff */
[----:B------:R-:W-:Y:S01]  /*7910*/  LEA.HI.X R5, R6, UR5, R7, 0x2, P0 ;  /* 0x0000000506057c11 */ /* 0x000fe200080f1407 */
[C---:B0-----:R-:W-:Y:S02]  /*7920*/  VIADD R23, R2.reuse, 0x40 ;  /* 0x0000004002177836 */ /* 0x041fe40000000000 */
[C---:B------:R-:W-:Y:S01]  /*7930*/  VIADD R7, R2.reuse, 0x80 ;  /* 0x0000008002077836 */ /* 0x040fe20000000000 */
[----:B------:R-:W0:Y:S02]  /*7940*/  LDS R8, [R18+0x4400] ;  /* 0x0044000012087984 */ /* 0x000e240000000800 */
[CC--:B0-----:R-:W-:Y:S02]  /*7950*/  ISETP.GE.AND P2, PT, R2.reuse, R8.reuse, PT ;  /* 0x000000080200720c */ /* 0x0c1fe40003f46270 */
[-C--:B------:R-:W-:Y:S01]  /*7960*/  ISETP.GE.AND P1, PT, R3, R8.reuse, PT ;  /* 0x000000080300720c */ /* 0x080fe20003f26270 */
[C---:B------:R-:W-:Y:S01]  /*7970*/  VIADD R3, R2.reuse, 0x60 ;  /* 0x0000006002037836 */ /* 0x040fe20000000000 */
[-C--:B------:R-:W-:Y:S01]  /*7980*/  ISETP.GE.AND P0, PT, R23, R8.reuse, PT ;  /* 0x000000081700720c */ /* 0x080fe20003f06270 */
[C---:B------:R-:W-:Y:S01]  /*7990*/  VIADD R23, R2.reuse, 0xa0 ;  /* 0x000000a002177836 */ /* 0x040fe20000000000 */
[-C--:B------:R-:W-:Y:S01]  /*79a0*/  ISETP.GE.AND P6, PT, R7, R8.reuse, PT ;  /* 0x000000080700720c */ /* 0x080fe20003fc6270 */
[C---:B------:R-:W-:Y:S01]  /*79b0*/  VIADD R7, R2.reuse, 0x100 ;  /* 0x0000010002077836 */ /* 0x040fe20000000000 */
[-C--:B------:R-:W-:Y:S01]  /*79c0*/  ISETP.GE.AND P4, PT, R3, R8.reuse, PT ;  /* 0x000000080300720c */ /* 0x080fe20003f86270 */
[----:B------:R-:W-:Y:S01]  /*79d0*/  VIADD R3, R2, 0xe0 ;  /* 0x000000e002037836 */ /* 0x000fe20000000000 */
[----:B------:R-:W-:-:S02]  /*79e0*/  ISETP.GE.AND P3, PT, R0, R8, PT ;  /* 0x000000080000720c */ /* 0x000fc40003f66270 */
[-C--:B------:R-:W-:Y:S01]  /*79f0*/  ISETP.GE.AND P5, PT, R23, R8.reuse, PT ;  /* 0x000000081700720c */ /* 0x080fe20003fa6270 */
[----:B------:R0:W-:Y:S01]  /*7a00*/  @!P2 STG.E desc[UR6][R4.64], R14 ;  /* 0x0000000e0400a986 */ /* 0x0001e2000c101906 */
[-C--:B------:R-:W-:Y:S01]  /*7a10*/  ISETP.GE.AND P2, PT, R3, R8.reuse, PT ;  /* 0x000000080300720c */ /* 0x080fe20003f46270 */
[C---:B------:R-:W-:Y:S02]  /*7a20*/  VIADD R3, R2.reuse, 0x120 ;  /* 0x0000012002037836 */ /* 0x040fe40000000000 */
[----:B------:R0:W-:Y:S03]  /*7a30*/  @!P0 STG.E desc[UR6][R4.64+0x100], R10 ;  /* 0x0001000a04008986 */ /* 0x0001e6000c101906 */
[-C--:B------:R-:W-:Y:S01]  /*7a40*/  ISETP.GE.AND P0, PT, R3, R8.reuse, PT ;  /* 0x000000080300720c */ /* 0x080fe20003f06270 */
[C---:B------:R-:W-:Y:S01]  /*7a50*/  VIADD R3, R2.reuse, 0x160 ;  /* 0x0000016002037836 */ /* 0x040fe20000000000 */
[----:B------:R0:W-:Y:S01]  /*7a60*/  @!P1 STG.E desc[UR6][R4.64+0x80], R12 ;  /* 0x0000800c04009986 */ /* 0x0001e2000c101906 */
[----:B------:R-:W-:Y:S01]  /*7a70*/  ISETP.GE.AND P1, PT, R7, R8, PT ;  /* 0x000000080700720c */ /* 0x000fe20003f26270 */
[----:B------:R-:W-:-:S02]  /*7a80*/  VIADD R7, R2, 0x140 ;  /* 0x0000014002077836 */ /* 0x000fc40000000000 */
[----:B------:R0:W-:Y:S01]  /*7a90*/  @!P6 STG.E desc[UR6][R4.64+0x200], R35 ;  /* 0x000200230400e986 */ /* 0x0001e2000c101906 */
[-C--:B------:R-:W-:Y:S01]  /*7aa0*/  ISETP.GE.AND P6, PT, R3, R8.reuse, PT ;  /* 0x000000080300720c */ /* 0x080fe20003fc6270 */
[C---:B------:R-:W-:Y:S02]  /*7ab0*/  VIADD R3, R2.reuse, 0x1a0 ;  /* 0x000001a002037836 */ /* 0x040fe40000000000 */
[----:B------:R0:W-:Y:S01]  /*7ac0*/  @!P4 STG.E desc[UR6][R4.64+0x180], R37 ;  /* 0x000180250400c986 */ /* 0x0001e2000c101906 */
[-C--:B------:R-:W-:Y:S01]  /*7ad0*/  ISETP.GE.AND P4, PT, R7, R8.reuse, PT ;  /* 0x000000080700720c */ /* 0x080fe20003f86270 */
[C---:B------:R-:W-:Y:S02]  /*7ae0*/  VIADD R7, R2.reuse, 0x180 ;  /* 0x0000018002077836 */ /* 0x040fe40000000000 */
        /* <DEDUP_REMOVED lines=8> */
[----:B------:R-:W-:Y:S02]  /*7b70*/  VIADD R3, R2, 0x200 ;  /* 0x0000020002037836 */ /* 0x000fe40000000000 */
[----:B------:R0:W-:Y:S01]  /*7b80*/  @!P2 STG.E desc[UR6][R4.64+0x380], R27 ;  /* 0x0003801b0400a986 */ /* 0x0001e2000c101906 */
[----:B------:R-:W-:-:S03]  /*7b90*/  ISETP.GE.AND P2, PT, R7, R8, PT ;  /* 0x000000080700720c */ /* 0x000fc60003f46270 */
[----:B------:R0:W-:Y:S01]  /*7ba0*/  @!P0 STG.E desc[UR6][R4.64+0x480], R25 ;  /* 0x0004801904008986 */ /* 0x0001e2000c101906 */
[----:B------:R-:W-:-:S03]  /*7bb0*/  ISETP.GE.AND P0, PT, R3, R8, PT ;  /* 0x000000080300720c */ /* 0x000fc60003f06270 */
[----:B------:R0:W-:Y:S04]  /*7bc0*/  @!P4 STG.E desc[UR6][R4.64+0x500], R21 ;  /* 0x000500150400c986 */ /* 0x0001e8000c101906 */
[----:B------:R0:W-:Y:S04]  /*7bd0*/  @!P6 STG.E desc[UR6][R4.64+0x580], R19 ;  /* 0x000580130400e986 */ /* 0x0001e8000c101906 */
[----:B------:R0:W-:Y:S04]  /*7be0*/  @!P5 STG.E desc[UR6][R4.64+0x600], R17 ;  /* 0x000600110400d986 */ /* 0x0001e8000c101906 */
[----:B------:R0:W-:Y:S04]  /*7bf0*/  @!P3 STG.E desc[UR6][R4.64+0x680], R15 ;  /* 0x0006800f0400b986 */ /* 0x0001e8000c101906 */
[----:B------:R0:W-:Y:S04]  /*7c00*/  @!P2 STG.E desc[UR6][R4.64+0x700], R13 ;  /* 0x0007000d0400a986 */ /* 0x0001e8000c101906 */
[----:B------:R0:W-:Y:S01]  /*7c10*/  @!P1 STG.E desc[UR6][R4.64+0x780], R11 ;  /* 0x0007800b04009986 */ /* 0x0001e2000c101906 */
[----:B------:R-:W-:Y:S05]  /*7c20*/  @P0 EXIT ;  /* 0x000000000000094d */ /* 0x000fea0003800000 */
[----:B------:R-:W-:Y:S01]  /*7c30*/  STG.E desc[UR6][R4.64+0x800], R9 ;  /* 0x0008000904007986 */ /* 0x000fe2000c101906 */
[----:B------:R-:W-:Y:S05]  /*7c40*/  EXIT ;  /* 0x000000000000794d */ /* 0x000fea0003800000 */
.L_x_113:
[----:B------:R-:W0:Y:S01]  /*7c50*/  S2R R3, SR_LANEID ;  /* 0x0000000000037919 */ /* 0x000e220000000000 */
[----:B--2---:R-:W-:Y:S01]  /*7c60*/  SHF.R.U32.HI R4, RZ, 0x5, R2 ;  /* 0x00000005ff047819 */ /* 0x004fe20000011602 */
[----:B------:R-:W1:Y:S01]  /*7c70*/  LDCU.64 UR4, c[0x0][0x388] ;  /* 0x00007100ff0477ac */ /* 0x000e620008000a00 */
[C---:B------:R-:W-:Y:S02]  /*7c80*/  ISETP.NE.AND P0, PT, R2.reuse, RZ, PT ;  /* 0x000000ff0200720c */ /* 0x040fe40003f05270 */
[----:B------:R-:W-:-:S05]  /*7c90*/  LOP3.LUT R14, R2, 0x3e0, RZ, 0xc0, !PT ;  /* 0x000003e0020e7812 */ /* 0x000fca00078ec0ff */
[----:B------:R-:W-:Y:S02]  /*7ca0*/  IMAD R35, R14, 0x11, RZ ;  /* 0x000000110e237824 */ /* 0x000fe400078e02ff */
[----:B0-----:R-:W-:-:S04]  /*7cb0*/  IMAD R4, R4, 0x20, R3 ;  /* 0x0000002004047824 */ /* 0x001fc800078e0203 */
[----:B------:R-:W-:-:S04]  /*7cc0*/  IMAD R4, R4, 0x11, RZ ;  /* 0x0000001104047824 */ /* 0x000fc800078e02ff */
[----:B------:R-:W-:Y:S02]  /*7cd0*/  IMAD R3, R3, -0x10, R4 ;  /* 0xfffffff003037824 */ /* 0x000fe400078e0204 */
[--C-:B------:R-:W-:Y:S02]  /*7ce0*/  IMAD R15, R4, 0x4, R18.reuse ;  /* 0x00000004040f7824 */ /* 0x100fe400078e0212 */
[----:B------:R-:W-:-:S03]  /*7cf0*/  IMAD R3, R3, 0x4, R18 ;  /* 0x0000000403037824 */ /* 0x000fc600078e0212 */
[----:B------:R0:W-:Y:S04]  /*7d00*/  STS [R15], R5 ;  /* 0x000000050f007388 */ /* 0x0001e80000000800 */
[----:B------:R-:W-:Y:S04]  /*7d10*/  STS [R15+0x4], R6 ;  /* 0x000004060f007388 */ /* 0x000fe80000000800 */
[----:B------:R-:W-:Y:S01]  /*7d20*/  STS [R15+0x8], R7 ;  /* 0x000008070f007388 */ /* 0x000fe20000000800 */
[----:B0-----:R-:W-:-:S03]  /*7d30*/  IMAD.WIDE.U32 R4, R0, 0x1100, RZ ;  /* 0x0000110000047825 */ /* 0x001fc600078e00ff */
[----:B------:R-:W-:Y:S01]  /*7d40*/  STS [R15+0xc], R8 ;  /* 0x00000c080f007388 */ /* 0x000fe20000000800 */
[----:B------:R-:W-:-:S03]  /*7d50*/  LOP3.LUT R0, R4, 0x1f, R2, 0xf8, !PT ;  /* 0x0000001f04007812 */ /* 0x000fc600078ef802 */
        /* <DEDUP_REMOVED lines=30> */
[----:B------:R0:W-:Y:S04]  /*7f40*/  LDS R7, [R3+0x800] ;  /* 0x0008000003077984 */ /* 0x0001e80000000800 */
[----:B------:R2:W-:Y:S01]  /*7f50*/  @!P0 STS [R18+0x4400], R23 ;  /* 0x0044001712008388 */ /* 0x0005e20000000800 */
[----:B------:R-:W-:Y:S01]  /*7f60*/  BAR.SYNC.DEFER_BLOCKING 0x0 ;  /* 0x0000000000007b1d */ /* 0x000fe20000010000 */
[----:B------:R-:W-:-:S02]  /*7f70*/  IADD3 R0, P0, PT, R35, R0, RZ ;  /* 0x0000000023007210 */ /* 0x000fc40007f1e0ff */
[----:B------:R-:W-:-:S03]  /*7f80*/  LOP3.LUT R35, R35, 0x1f, R2, 0xf8, !PT ;  /* 0x0000001f23237812 */ /* 0x000fc600078ef802 */
[----:B0-----:R-:W-:Y:S01]  /*7f90*/  IMAD.X R3, RZ, RZ, R5, P0 ;  /* 0x000000ffff037224 */ /* 0x001fe200000e0605 */
[C---:B-1----:R-:W-:Y:S01]  /*7fa0*/  LEA R2, P0, R0.reuse, UR4, 0x2 ;  /* 0x0000000400027c11 */ /* 0x042fe2000f8010ff */
[C---:B------:R-:W-:Y:S02]  /*7fb0*/  VIADD R5, R35.reuse, 0x20 ;  /* 0x0000002023057836 */ /* 0x040fe40000000000 */
[C---:B--2---:R-:W-:Y:S01]  /*7fc0*/  VIADD R23, R35.reuse, 0x40 ;  /* 0x0000004023177836 */ /* 0x044fe20000000000 */
[----:B------:R-:W-:Y:S01]  /*7fd0*/  LEA.HI.X R3, R0, UR5, R3, 0x2, P0 ;  /* 0x0000000500037c11 */ /* 0x000fe200080f1403 */
[C---:B------:R-:W-:Y:S02]  /*7fe0*/  VIADD R0, R35.reuse, 0xa0 ;  /* 0x000000a023007836 */ /* 0x040fe40000000000 */
[C---:B------:R-:W-:Y:S01]  /*7ff0*/  VIADD R4, R35.reuse, 0xc0 ;  /* 0x000000c023047836 */ /* 0x040fe20000000000 */
[----:B------:R-:W0:Y:S02]  /*8000*/  LDS R6, [R18+0x4400] ;  /* 0x0044000012067984 */ /* 0x000e240000000800 */
[----:B0-----:R-:W-:-:S02]  /*8010*/  ISETP.GE.AND P2, PT, R35, R6, PT ;  /* 0x000000062300720c */ /* 0x001fc40003f46270 */
[-C--:B------:R-:W-:Y:S01]  /*8020*/  ISETP.GE.AND P3, PT, R5, R6.reuse, PT ;  /* 0x000000060500720c */ /* 0x080fe20003f66270 */
[----:B------:R-:W-:Y:S01]  /*8030*/  VIADD R5, R35, 0x60 ;  /* 0x0000006023057836 */ /* 0x000fe20000000000 */
[-C--:B------:R-:W-:Y:S01]  /*8040*/  ISETP.GE.AND P4, PT, R23, R6.reuse, PT ;  /* 0x000000061700720c */ /* 0x080fe20003f86270 */
[----:B------:R-:W-:Y:S01]  /*8050*/  VIADD R23, R35, 0x80 ;  /* 0x0000008023177836 */ /* 0x000fe20000000000 */
[-C--:B------:R-:W-:Y:S02]  /*8060*/  ISETP.GE.AND P0, PT, R0, R6.reuse, PT ;  /* 0x000000060000720c */ /* 0x080fe40003f06270 */
[-C--:B------:R-:W-:Y:S01]  /*8070*/  ISETP.GE.AND P5, PT, R5, R6.reuse, PT ;  /* 0x000000060500720c */ /* 0x080fe20003fa6270 */
[----:B------:R-:W-:Y:S01]  /*8080*/  VIADD R5, R35, 0xe0 ;  /* 0x000000e023057836 */ /* 0x000fe20000000000 */
[-C--:B------:R-:W-:Y:S01]  /*8090*/  ISETP.GE.AND P6, PT, R23, R6.reuse, PT ;  /* 0x000000061700720c */ /* 0x080fe20003fc6270 */
[----:B------:R-:W-:Y:S01]  /*80a0*/  VIADD R23, R35, 0x100 ;  /* 0x0000010023177836 */ /* 0x000fe20000000000 */
[-C--:B------:R-:W-:Y:S01]  /*80b0*/  ISETP.GE.AND P1, PT, R4, R6.reuse, PT ;  /* 0x000000060400720c */ /* 0x080fe20003f26270 */
[----:B------:R0:W-:Y:S01]  /*80c0*/  @!P2 STG.E desc[UR6][R2.64], R12 ;  /* 0x0000000c0200a986 */ /* 0x0001e2000c101906 */
[----:B------:R-:W-:Y:S01]  /*80d0*/  ISETP.GE.AND P2, PT, R5, R6, PT ;  /* 0x000000060500720c */ /* 0x000fe20003f46270 */
[----:B------:R-:W-:-:S02]  /*80e0*/  VIADD R5, R35, 0x120 ;  /* 0x0000012023057836 */ /* 0x000fc40000000000 */
[----:B------:R0:W-:Y:S01]  /*80f0*/  @!P3 STG.E desc[UR6][R2.64+0x80], R10 ;  /* 0x0000800a0200b986 */ /* 0x0001e2000c101906 */
[-C--:B------:R-:W-:Y:S01]  /*8100*/  ISETP.GE.AND P3, PT, R23, R6.reuse, PT ;  /* 0x000000061700720c */ /* 0x080fe20003f66270 */
[----:B------:R-:W-:Y:S02]  /*8110*/  VIADD R23, R35, 0x140 ;  /* 0x0000014023177836 */ /* 0x000fe40000000000 */
[----:B------:R0:W-:Y:S01]  /*8120*/  @!P4 STG.E desc[UR6][R2.64+0x100], R8 ;  /* 0x000100080200c986 */ /* 0x0001e2000c101906 */
[-C--:B------:R-:W-:Y:S01]  /*8130*/  ISETP.GE.AND P4, PT, R5, R6.reuse, PT ;  /* 0x000000060500720c */ /* 0x080fe20003f86270 */
[----:B------:R-:W-:Y:S02]  /*8140*/  VIADD R5, R35, 0x160 ;  /* 0x0000016023057836 */ /* 0x000fe40000000000 */
        /* <DEDUP_REMOVED lines=12> */
[----:B------:R-:W-:Y:S01]  /*8210*/  VIADD R35, R35, 0x200 ;  /* 0x0000020023237836 */ /* 0x000fe20000000000 */
[----:B------:R0:W-:Y:S01]  /*8220*/  @!P2 STG.E desc[UR6][R2.64+0x380], R25 ;  /* 0x000380190200a986 */ /* 0x0001e2000c101906 */
[----:B------:R-:W-:-:S03]  /*8230*/  ISETP.GE.AND P2, PT, R23, R6, PT ;  /* 0x000000061700720c */ /* 0x000fc60003f46270 */
        /* <DEDUP_REMOVED lines=13> */
.L_x_114:
[----:B------:R-:W-:-:S00]  /*8310*/  BRA `(.L_x_114) ;  /* 0xfffffffc00fc7947 */ /* 0x000fc0000383ffff */
[----:B------:R-:W-:-:S00]  /*8320*/  NOP ;  /* 0x0000000000007918 */ /* 0x000fc00000000000 */
        /* <DEDUP_REMOVED lines=13> */
.L_x_444:


//--------------------- .text._ZN3cub18CUB_300001_SM_10006detail10merge_sort30DeviceMergeSortPartitionKernelIN6thrust24THRUST_300001_SM_1000_NS6detail15normal_iteratorINS5_10device_ptrIiEEEEm18CompareIndicesByMtiEEvbT_PT2_T0_SF_PSF_T1_SF_i --------------------------
	.section	.text._ZN3cub18CUB_300001_SM_10006detail10merge_sort30DeviceMergeSortPartitionKernelIN6thrust24THRUST_300001_SM_1000_NS6detail15normal_iteratorINS5_10device_ptrIiEEEEm18CompareIndicesByMtiEEvbT_PT2_T0_SF_PSF_T1_SF_i,"ax",@progbits
	.align	128
        .global         _ZN3cub18CUB_300001_SM_10006detail10merge_sort30DeviceMergeSortPartitionKernelIN6thrust24THRUST_300001_SM_1000_NS6detail15normal_iteratorINS5_10device_ptrIiEEEEm18CompareIndicesByMtiEEvbT_PT2_T0_SF_PSF_T1_SF_i
        .type           _ZN3cub18CUB_300001_SM_10006detail10merge_sort30DeviceMergeSortPartitionKernelIN6thrust24THRUST_300001_SM_1000_NS6detail15normal_iteratorINS5_10device_ptrIiEEEEm18CompareIndicesByMtiEEvbT_PT2_T0_SF_PSF_T1_SF_i,@function
        .size           _ZN3cub18CUB_300001_SM_10006detail10merge_sort30DeviceMergeSortPartitionKernelIN6thrust24THRUST_300001_SM_1000_NS6detail15normal_iteratorINS5_10device_ptrIiEEEEm18CompareIndicesByMtiEEvbT_PT2_T0_SF_PSF_T1_SF_i,(.L_x_445 - _ZN3cub18CUB_300001_SM_10006detail10merge_sort30DeviceMergeSortPartitionKernelIN6thrust24THRUST_300001_SM_1000_NS6detail15normal_iteratorINS5_10device_ptrIiEEEEm18CompareIndicesByMtiEEvbT_PT2_T0_SF_PSF_T1_SF_i)
        .other          _ZN3cub18CUB_300001_SM_10006detail10merge_sort30DeviceMergeSortPartitionKernelIN6thrust24THRUST_300001_SM_1000_NS6detail15normal_iteratorINS5_10device_ptrIiEEEEm18CompareIndicesByMtiEEvbT_PT2_T0_SF_PSF_T1_SF_i,@"STO_CUDA_ENTRY STV_DEFAULT"
_ZN3cub18CUB_300001_SM_10006detail10merge_sort30DeviceMergeSortPartitionKernelIN6thrust24THRUST_300001_SM_1000_NS6detail15normal_iteratorINS5_10device_ptrIiEEEEm18CompareIndicesByMtiEEvbT_PT2_T0_SF_PSF_T1_SF_i:
.text._ZN3cub18CUB_300001_SM_10006detail10merge_sort30DeviceMergeSortPartitionKernelIN6thrust24THRUST_300001_SM_1000_NS6detail15normal_iteratorINS5_10device_ptrIiEEEEm18CompareIndicesByMtiEEvbT_PT2_T0_SF_PSF_T1_SF_i:
[----:B------:R-:W-:Y:S01]  /*0000*/  LDC R1, c[0x0][0x37c] ;  /* 0x0000df00ff017b82 */ /* 0x000fe20000000800 */
[----:B------:R-:W0:Y:S01]  /*0010*/  S2R R4, SR_CTAID.X ;  /* 0x0000000000047919 */ /* 0x000e220000002500 */
[----:B------:R-:W0:Y:S01]  /*0020*/  LDCU UR4, c[0x0][0x360] ;  /* 0x00006c00ff0477ac */ /* 0x000e220008000800 */
[----:B------:R-:W0:Y:S01]  /*0030*/  S2R R3, SR_TID.X ;  /* 0x0000000000037919 */ /* 0x000e220000002100 */
[----:B------:R-:W1:Y:S01]  /*0040*/  LDCU.64 UR10, c[0x0][0x3a0] ;  /* 0x00007400ff0a77ac */ /* 0x000e620008000a00 */
[----:B0-----:R-:W-:-:S05]  /*0050*/  IMAD R4, R4, UR4, R3 ;  /* 0x0000000404047c24 */ /* 0x001fca000f8e0203 */
[----:B-1----:R-:W-:-:S04]  /*0060*/  ISETP.GE.U32.AND P0, PT, R4, UR10, PT ;  /* 0x0000000a04007c0c */ /* 0x002fc8000bf06070 */
[----:B------:R-:W-:-:S13]  /*0070*/  ISETP.GE.U32.AND.EX P0, PT, RZ, UR11, PT, P0 ;  /* 0x0000000bff007c0c */ /* 0x000fda000bf06100 */
[----:B------:R-:W-:Y:S05]  /*0080*/  @P0 EXIT ;  /* 0x000000000000094d */ /* 0x000fea0003800000 */
[----:B------:R-:W0:Y:S01]  /*0090*/  LDCU.64 UR6, c[0x0][0x3b8] ;  /* 0x00007700ff0677ac */ /* 0x000e220008000a00 */
[----:B------:R-:W1:Y:S01]  /*00a0*/  LDC R0, c[0x0][0x3c0] ;  /* 0x0000f000ff007b82 */ /* 0x000e620000000800 */
[----:B------:R-:W-:Y:S01]  /*00b0*/  IADD3 R8, P2, PT, R4, 0x1, RZ ;  /* 0x0000000104087810 */ /* 0x000fe20007f5e0ff */
[----:B------:R-:W-:Y:S01]  /*00c0*/  ACQBULK ;  /* 0x000000000000782e */ /* 0x000fe20000000000 */
[----:B------:R-:W2:Y:S02]  /*00d0*/  LDCU.64 UR8, c[0x0][0x358] ;  /* 0x00006b00ff0877ac */ /* 0x000ea40008000a00 */
[----:B------:R-:W-:Y:S01]  /*00e0*/  ISETP.NE.U32.AND P0, PT, R8, UR10, PT ;  /* 0x0000000a08007c0c */ /* 0x000fe2000bf05070 */
[----:B------:R-:W-:-:S05]  /*00f0*/  IMAD.X R8, RZ, RZ, RZ, P2 ;  /* 0x000000ffff087224 */ /* 0x000fca00010e06ff */
[----:B------:R-:W-:Y:S01]  /*0100*/  ISETP.NE.AND.EX P0, PT, R8, UR11, PT, P0 ;  /* 0x0000000b08007c0c */ /* 0x000fe2000bf05300 */
[----:B0-----:R-:W-:Y:S02]  /*0110*/  UIADD3 UR4, UPT, UPT, -UR6, URZ, URZ ;  /* 0x000000ff06047290 */ /* 0x001fe4000fffe1ff */
[----:B------:R-:W-:-:S04]  /*0120*/  USHF.R.U32.HI UR5, URZ, 0x1, UR7 ;  /* 0x00000001ff057899 */ /* 0x000fc80008011607 */
[----:B------:R-:W-:Y:S01]  /*0130*/  LOP3.LUT R5, R4, UR4, RZ, 0xc0, !PT ;  /* 0x0000000404057c12 */ /* 0x000fe2000f8ec0ff */
[----:B------:R-:W-:Y:S01]  /*0140*/  USHF.R.U64 UR4, UR6, 0x1, UR7 ;  /* 0x0000000106047899 */ /* 0x000fe20008001207 */
[----:B-1----:R-:W-:Y:S01]  /*0150*/  SHF.R.S32.HI R7, RZ, 0x1f, R0 ;  /* 0x0000001fff077819 */ /* 0x002fe20000011400 */
[----:B------:R-:W-:-:S03]  /*0160*/  IMAD R6, R0, UR5, RZ ;  /* 0x0000000500067c24 */ /* 0x000fc6000f8e02ff */
[----:B------:R-:W0:Y:S01]  /*0170*/  @!P0 LDC.64 R10, c[0x0][0x3a8] ;  /* 0x0000ea00ff0a8b82 */ /* 0x000e220000000a00 */
[----:B------:R-:W-:-:S04]  /*0180*/  IMAD.WIDE.U32 R2, R5, R0, RZ ;  /* 0x0000000005027225 */ /* 0x000fc800078e00ff */
[C---:B------:R-:W-:Y:S02]  /*0190*/  IMAD R9, R7.reuse, UR4, R6 ;  /* 0x0000000407097c24 */ /* 0x040fe4000f8e0206 */
[----:B------:R-:W-:Y:S01]  /*01a0*/  IMAD.WIDE.U32 R12, R0, UR4, RZ ;  /* 0x00000004000c7c25 */ /* 0x000fe2000f8e00ff */
[----:B------:R-:W1:Y:S03]  /*01b0*/  LDCU.64 UR4, c[0x0][0x398] ;  /* 0x00007300ff0477ac */ /* 0x000e660008000a00 */
[----:B------:R-:W-:Y:S01]  /*01c0*/  IMAD R6, R7, R5, R3 ;  /* 0x0000000507067224 */ /* 0x000fe200078e0203 */
[----:B------:R-:W-:Y:S01]  /*01d0*/  LOP3.LUT R3, RZ, R2, RZ, 0x33, !PT ;  /* 0x00000002ff037212 */ /* 0x000fe200078e33ff */
[----:B------:R-:W-:-:S03]  /*01e0*/  IMAD.IADD R14, R13, 0x1, R9 ;  /* 0x000000010d0e7824 */ /* 0x000fc600078e0209 */
[----:B------:R-:W-:Y:S02]  /*01f0*/  ISETP.LT.U32.AND P1, PT, R12, R3, PT ;  /* 0x000000030c00720c */ /* 0x000fe40003f21070 */
[----:B------:R-:W-:-:S04]  /*0200*/  LOP3.LUT R5, RZ, R6, RZ, 0x33, !PT ;  /* 0x00000006ff057212 */ /* 0x000fc800078e33ff */
[----:B------:R-:W-:Y:S02]  /*0210*/  ISETP.LT.U32.AND.EX P1, PT, R14, R5, PT, P1 ;  /* 0x000000050e00720c */ /* 0x000fe40003f21110 */
[----:B0-----:R-:W-:Y:S02]  /*0220*/  @!P0 LEA R10, P2, R4, R10, 0x3 ;  /* 0x0000000a040a8211 */ /* 0x001fe400078418ff */
[----:B------:R-:W-:Y:S02]  /*0230*/  SEL R3, R12, R3, P1 ;  /* 0x000000030c037207 */ /* 0x000fe40000800000 */
[----:B------:R-:W-:Y:S02]  /*0240*/  SEL R5, R14, R5, P1 ;  /* 0x000000050e057207 */ /* 0x000fe40000800000 */
[----:B------:R-:W-:Y:S02]  /*0250*/  IADD3 R8, P1, PT, R3, R2, RZ ;  /* 0x0000000203087210 */ /* 0x000fe40007f3e0ff */
[----:B------:R-:W-:-:S03]  /*0260*/  @!P0 LEA.HI.X R11, R4, R11, RZ, 0x3, P2 ;  /* 0x0000000b040b8211 */ /* 0x000fc600010f1cff */
[----:B------:R-:W-:Y:S01]  /*0270*/  IMAD.X R3, R5, 0x1, R6, P1 ;  /* 0x0000000105037824 */ /* 0x000fe200008e0606 */
[----:B-1----:R-:W-:-:S04]  /*0280*/  ISETP.LT.U32.AND P1, PT, R8, UR4, PT ;  /* 0x0000000408007c0c */ /* 0x002fc8000bf21070 */
[----:B------:R-:W-:-:S04]  /*0290*/  ISETP.LT.U32.AND.EX P1, PT, R3, UR5, PT, P1 ;  /* 0x0000000503007c0c */ /* 0x000fc8000bf21110 */
[----:B------:R-:W-:Y:S02]  /*02a0*/  SEL R8, R8, UR4, P1 ;  /* 0x0000000408087c07 */ /* 0x000fe40008800000 */
[----:B------:R-:W-:Y:S02]  /*02b0*/  SEL R9, R3, UR5, P1 ;  /* 0x0000000503097c07 */ /* 0x000fe40008800000 */
[----:B------:R-:W-:Y:S02]  /*02c0*/  LOP3.LUT R15, RZ, R8, RZ, 0x33, !PT ;  /* 0x00000008ff0f7212 */ /* 0x000fe400078e33ff */
[----:B------:R-:W-:Y:S01]  /*02d0*/  LOP3.LUT R17, RZ, R9, RZ, 0x33, !PT ;  /* 0x00000009ff117212 */ /* 0x000fe200078e33ff */
[----:B--2---:R0:W-:Y:S01]  /*02e0*/  @!P0 STG.E.64 desc[UR8][R10.64], R8 ;  /* 0x000000080a008986 */ /* 0x0041e2000c101b08 */
[----:B------:R-:W-:-:S04]  /*02f0*/  ISETP.LT.U32.AND P1, PT, R12, R15, PT ;  /* 0x0000000f0c00720c */ /* 0x000fc80003f21070 */
[----:B------:R-:W-:-:S04]  /*0300*/  ISETP.LT.U32.AND.EX P1, PT, R14, R17, PT, P1 ;  /* 0x000000110e00720c */ /* 0x000fc80003f21110 */
[----:B------:R-:W-:Y:S02]  /*0310*/  SEL R15, R12, R15, P1 ;  /* 0x0000000f0c0f7207 */ /* 0x000fe40000800000 */
[----:B------:R-:W-:Y:S02]  /*0320*/  SEL R17, R14, R17, P1 ;  /* 0x000000110e117207 */ /* 0x000fe40000800000 */
[----:B------:R-:W-:Y:S02]  /*0330*/  IADD3 R15, P3, PT, R15, R8, RZ ;  /* 0x000000080f0f7210 */ /* 0x000fe40007f7e0ff */
[----:B------:R-:W-:Y:S02]  /*0340*/  ISETP.LT.U32.AND P1, PT, R2, UR4, PT ;  /* 0x0000000402007c0c */ /* 0x000fe4000bf21070 */
[----:B------:R-:W-:Y:S01]  /*0350*/  ISETP.LT.U32.AND P2, PT, R15, UR4, PT ;  /* 0x000000040f007c0c */ /* 0x000fe2000bf41070 */
[----:B------:R-:W-:Y:S01]  /*0360*/  IMAD.X R17, R17, 0x1, R9, P3 ;  /* 0x0000000111117824 */ /* 0x000fe200018e0609 */
[----:B------:R-:W-:-:S04]  /*0370*/  ISETP.LT.U32.AND.EX P1, PT, R6, UR5, PT, P1 ;  /* 0x0000000506007c0c */ /* 0x000fc8000bf21110 */
[----:B------:R-:W-:Y:S02]  /*0380*/  ISETP.LT.U32.AND.EX P2, PT, R17, UR5, PT, P2 ;  /* 0x0000000511007c0c */ /* 0x000fe4000bf41120 */
[----:B------:R-:W-:Y:S02]  /*0390*/  SEL R5, R2, UR4, P1 ;  /* 0x0000000402057c07 */ /* 0x000fe40008800000 */
[----:B------:R-:W-:Y:S02]  /*03a0*/  SEL R6, R6, UR5, P1 ;  /* 0x0000000506067c07 */ /* 0x000fe40008800000 */
[----:B------:R-:W-:Y:S02]  /*03b0*/  SEL R15, R15, UR4, P2 ;  /* 0x000000040f0f7c07 */ /* 0x000fe40009000000 */
[----:B------:R-:W-:Y:S01]  /*03c0*/  SEL R17, R17, UR5, P2 ;  /* 0x0000000511117c07 */ /* 0x000fe20009000000 */
[----:B0-----:R-:W-:Y:S06]  /*03d0*/  @!P0 EXIT ;  /* 0x000000000000894d */ /* 0x001fec0003800000 */
[----:B------:R-:W0:Y:S01]  /*03e0*/  LDCU.U8 UR5, c[0x0][0x380] ;  /* 0x00007000ff0577ac */ /* 0x000e220008000000 */
[----:B------:R-:W-:Y:S01]  /*03f0*/  IADD3 R13, P0, PT, R15, -R5, RZ ;  /* 0x800000050f0d7210 */ /* 0x000fe20007f1e0ff */
[----:B------:R-:W-:Y:S01]  /*0400*/  BSSY.RECONVERGENT B0, `(.L_x_115) ;  /* 0x000007a000007945 */ /* 0x000fe20003800200 */
[----:B------:R-:W-:-:S06]  /*0410*/  UIADD3 UR4, UPT, UPT, UR6, -0x1, URZ ;  /* 0xffffffff06047890 */ /* 0x000fcc000fffe0ff */
[----:B------:R-:W-:-:S05]  /*0420*/  LOP3.LUT R11, R4, UR4, RZ, 0xc0, !PT ;  /* 0x00000004040b7c12 */ /* 0x000fca000f8ec0ff */
[----:B------:R-:W-:Y:S01]  /*0430*/  IMAD.WIDE.U32 R2, R11, R0, RZ ;  /* 0x000000000b027225 */ /* 0x000fe200078e00ff */
[----:B0-----:R-:W-:-:S03]  /*0440*/  UPRMT UR4, UR5, 0x8880, URZ ;  /* 0x0000888005047896 */ /* 0x001fc600080000ff */
[----:B------:R-:W-:Y:S01]  /*0450*/  IMAD.X R0, R17, 0x1, ~R6, P0 ;  /* 0x0000000111007824 */ /* 0x000fe200000e0e06 */
[----:B------:R-:W-:Y:S01]  /*0460*/  ISETP.LT.U32.AND P0, PT, R2, R13, PT ;  /* 0x0000000d0200720c */ /* 0x000fe20003f01070 */
[----:B------:R-:W-:Y:S01]  /*0470*/  IMAD R7, R7, R11, R3 ;  /* 0x0000000b07077224 */ /* 0x000fe200078e0203 */
[----:B------:R-:W-:-:S04]  /*0480*/  UISETP.NE.AND UP0, UPT, UR4, URZ, UPT ;  /* 0x000000ff0400728c */ /* 0x000fc8000bf05270 */
[----:B------:R-:W-:-:S04]  /*0490*/  ISETP.LT.U32.AND.EX P0, PT, R7, R0, PT, P0 ;  /* 0x000000000700720c */ /* 0x000fc80003f01100 */
[----:B------:R-:W-:Y:S02]  /*04a0*/  SEL R11, R2, R13, P0 ;  /* 0x0000000d020b7207 */ /* 0x000fe40000000000 */
[----:B------:R-:W-:Y:S01]  /*04b0*/  SEL R19, R7, R0, P0 ;  /* 0x0000000007137207 */ /* 0x000fe20000000000 */
[----:B------:R-:W-:Y:S06]  /*04c0*/  BRA.U !UP0, `(.L_x_116) ;  /* 0x0000000108e07547 */ /* 0x000fec000b800000 */
[----:B------:R-:W-:Y:S01]  /*04d0*/  IADD3 R2, P0, PT, R15, -R8, RZ ;  /* 0x800000080f027210 */ /* 0x000fe20007f1e0ff */
[----:B------:R-:W0:Y:S01]  /*04e0*/  LDCU.64 UR4, c[0x0][0x388] ;  /* 0x00007100ff0477ac */ /* 0x000e220008000a00 */
[----:B------:R-:W-:Y:S01]  /*04f0*/  IADD3 R12, P2, PT, R8, -R5, RZ ;  /* 0x80000005080c7210 */ /* 0x000fe20007f5e0ff */
[----:B------:R-:W-:Y:S02]  /*0500*/  BSSY.RECONVERGENT B1, `(.L_x_117) ;  /* 0x0000033000017945 */ /* 0x000fe40003800200 */
[----:B------:R-:W-:Y:S01]  /*0510*/  IMAD.X R10, R17, 0x1, ~R9, P0 ;  /* 0x00000001110a7824 */ /* 0x000fe200000e0e09 */
[----:B------:R-:W-:Y:S01]  /*0520*/  ISETP.GT.U32.AND P0, PT, R11, R2, PT ;  /* 0x000000020b00720c */ /* 0x000fe20003f04070 */
[----:B------:R-:W-:Y:S01]  /*0530*/  IMAD.X R18, R9, 0x1, ~R6, P2 ;  /* 0x0000000109127824 */ /* 0x000fe200010e0e06 */
[----:B------:R-:W-:Y:S02]  /*0540*/  ISETP.LT.U32.AND P1, PT, R12, R11, PT ;  /* 0x0000000b0c00720c */ /* 0x000fe40003f21070 */
[----:B------:R-:W-:-:S02]  /*0550*/  ISETP.GT.U32.AND.EX P0, PT, R19, R10, PT, P0 ;  /* 0x0000000a1300720c */ /* 0x000fc40003f04100 */
[----:B------:R-:W-:Y:S02]  /*0560*/  ISETP.LT.U32.AND.EX P1, PT, R18, R19, PT, P1 ;  /* 0x000000131200720c */ /* 0x000fe40003f21110 */
[----:B------:R-:W-:Y:S02]  /*0570*/  SEL R0, R11, R2, P0 ;  /* 0x000000020b007207 */ /* 0x000fe40000000000 */
[----:B------:R-:W-:Y:S02]  /*0580*/  SEL R7, R19, R10, P0 ;  /* 0x0000000a13077207 */ /* 0x000fe40000000000 */
[----:B------:R-:W-:Y:S02]  /*0590*/  IADD3 R0, P0, PT, R0, -R2, RZ ;  /* 0x8000000200007210 */ /* 0x000fe40007f1e0ff */
[----:B------:R-:W-:Y:S02]  /*05a0*/  SEL R15, R12, R11, P1 ;  /* 0x0000000b0c0f7207 */ /* 0x000fe40000800000 */
[----:B------:R-:W-:Y:S01]  /*05b0*/  SEL R18, R18, R19, P1 ;  /* 0x0000001312127207 */ /* 0x000fe20000800000 */
[----:B------:R-:W-:Y:S01]  /*05c0*/  IMAD.X R7, R7, 0x1, ~R10, P0 ;  /* 0x0000000107077824 */ /* 0x000fe200000e0e0a */
[----:B------:R-:W-:-:S04]  /*05d0*/  ISETP.GE.U32.AND P0, PT, R0, R15, PT ;  /* 0x0000000f0000720c */ /* 0x000fc80003f06070 */
[----:B------:R-:W-:-:S13]  /*05e0*/  ISETP.GE.U32.AND.EX P0, PT, R7, R18, PT, P0 ;  /* 0x000000120700720c */ /* 0x000fda0003f06100 */
[----:B0-----:R-:W-:Y:S05]  /*05f0*/  @P0 BRA `(.L_x_118) ;  /* 0x00000000008c0947 */ /* 0x001fea0003800000 */
[----:B------:R-:W0:Y:S01]  /*0600*/  LDC.64 R2, c[0x0][0x3b0] ;  /* 0x0000ec00ff027b82 */ /* 0x000e220000000a00 */
[----:B------:R-:W-:-:S05]  /*0610*/  IADD3 R14, P0, PT, R11, R8, RZ ;  /* 0x000000080b0e7210 */ /* 0x000fca0007f1e0ff */
[----:B------:R-:W-:-:S08]  /*0620*/  IMAD.X R19, R19, 0x1, R9, P0 ;  /* 0x0000000113137824 */ /* 0x000fd000000e0609 */
.L_x_119:
[----:B------:R-:W-:-:S05]  /*0630*/  IADD3 R9, P0, PT, -R0, R15, RZ ;  /* 0x0000000f00097210 */ /* 0x000fca0007f1e1ff */
[----:B------:R-:W-:-:S05]  /*0640*/  IMAD.X R8, R18, 0x1, ~R7, P0 ;  /* 0x0000000112087824 */ /* 0x000fca00000e0e07 */
[--C-:B------:R-:W-:Y:S02]  /*0650*/  SHF.R.U64 R9, R9, 0x1, R8.reuse ;  /* 0x0000000109097819 */ /* 0x100fe40000001208 */
[----:B------:R-:W-:Y:S02]  /*0660*/  SHF.R.U32.HI R8, RZ, 0x1, R8 ;  /* 0x00000001ff087819 */ /* 0x000fe40000011608 */
[----:B------:R-:W-:-:S04]  /*0670*/  IADD3 R20, P0, PT, R0, R9, RZ ;  /* 0x0000000900147210 */ /* 0x000fc80007f1e0ff */
[----:B------:R-:W-:Y:S01]  /*0680*/  LOP3.LUT R9, RZ, R20, RZ, 0x33, !PT ;  /* 0x00000014ff097212 */ /* 0x000fe200078e33ff */
[----:B------:R-:W-:Y:S01]  /*0690*/  IMAD.X R21, R7, 0x1, R8, P0 ;  /* 0x0000000107157824 */ /* 0x000fe200000e0608 */
[----:B------:R-:W-:Y:S02]  /*06a0*/  IADD3 R11, P0, PT, R20, R5, RZ ;  /* 0x00000005140b7210 */ /* 0x000fe40007f1e0ff */
[----:B------:R-:W-:Y:S02]  /*06b0*/  IADD3 R9, P1, PT, R9, R14, RZ ;  /* 0x0000000e09097210 */ /* 0x000fe40007f3e0ff */
[----:B------:R-:W-:Y:S01]  /*06c0*/  LOP3.LUT R10, RZ, R21, RZ, 0x33, !PT ;  /* 0x00000015ff0a7212 */ /* 0x000fe200078e33ff */
[----:B------:R-:W-:Y:S01]  /*06d0*/  IMAD.X R12, R21, 0x1, R6, P0 ;  /* 0x00000001150c7824 */ /* 0x000fe200000e0606 */
[----:B------:R-:W-:-:S03]  /*06e0*/  LEA R16, P0, R11, UR4, 0x2 ;  /* 0x000000040b107c11 */ /* 0x000fc6000f8010ff */
[----:B------:R-:W-:Y:S01]  /*06f0*/  IMAD.X R10, R10, 0x1, R19, P1 ;  /* 0x000000010a0a7824 */ /* 0x000fe200008e0613 */
[----:B------:R-:W-:Y:S02]  /*0700*/  LEA R8, P1, R9, UR4, 0x2 ;  /* 0x0000000409087c11 */ /* 0x000fe4000f8210ff */
[----:B------:R-:W-:Y:S02]  /*0710*/  LEA.HI.X R17, R11, UR5, R12, 0x2, P0 ;  /* 0x000000050b117c11 */ /* 0x000fe400080f140c */
[----:B------:R-:W-:-:S03]  /*0720*/  LEA.HI.X R9, R9, UR5, R10, 0x2, P1 ;  /* 0x0000000509097c11 */ /* 0x000fc600088f140a */
[----:B------:R-:W0:Y:S04]  /*0730*/  LDG.E R11, desc[UR8][R16.64] ;  /* 0x00000008100b7981 */ /* 0x000e28000c1e1900 */
[----:B------:R-:W2:Y:S01]  /*0740*/  LDG.E R9, desc[UR8][R8.64] ;  /* 0x0000000808097981 */ /* 0x000ea2000c1e1900 */
[----:B0-----:R-:W-:-:S04]  /*0750*/  IMAD.WIDE R10, R11, 0x10, R2 ;  /* 0x000000100b0a7825 */ /* 0x001fc800078e0202 */
[----:B--2---:R-:W-:Y:S02]  /*0760*/  IMAD.WIDE R12, R9, 0x10, R2 ;  /* 0x00000010090c7825 */ /* 0x004fe400078e0202 */
[----:B------:R-:W2:Y:S04]  /*0770*/  LDG.E R11, desc[UR8][R10.64] ;  /* 0x000000080a0b7981 */ /* 0x000ea8000c1e1900 */
[----:B------:R-:W2:Y:S01]  /*0780*/  LDG.E R12, desc[UR8][R12.64] ;  /* 0x000000080c0c7981 */ /* 0x000ea2000c1e1900 */
[----:B------:R-:W-:-:S05]  /*0790*/  IADD3 R23, P1, PT, R20, 0x1, RZ ;  /* 0x0000000114177810 */ /* 0x000fca0007f3e0ff */
[----:B------:R-:W-:Y:S01]  /*07a0*/  IMAD.X R22, RZ, RZ, R21, P1 ;  /* 0x000000ffff167224 */ /* 0x000fe200008e0615 */
[----:B--2---:R-:W-:-:S04]  /*07b0*/  ISETP.GE.AND P0, PT, R12, R11, PT ;  /* 0x0000000b0c00720c */ /* 0x004fc80003f06270 */
[----:B------:R-:W-:Y:S02]  /*07c0*/  SEL R0, R0, R23, !P0 ;  /* 0x0000001700007207 */ /* 0x000fe40004000000 */
[----:B------:R-:W-:Y:S02]  /*07d0*/  SEL R15, R20, R15, !P0 ;  /* 0x0000000f140f7207 */ /* 0x000fe40004000000 */
[----:B------:R-:W-:Y:S02]  /*07e0*/  SEL R7, R7, R22, !P0 ;  /* 0x0000001607077207 */ /* 0x000fe40004000000 */
[----:B------:R-:W-:Y:S02]  /*07f0*/  SEL R18, R21, R18, !P0 ;  /* 0x0000001215127207 */ /* 0x000fe40004000000 */
[----:B------:R-:W-:-:S04]  /*0800*/  ISETP.GE.U32.AND P0, PT, R0, R15, PT ;  /* 0x0000000f0000720c */ /* 0x000fc80003f06070 */
[----:B------:R-:W-:-:S13]  /*0810*/  ISETP.GE.U32.AND.EX P0, PT, R7, R18, PT, P0 ;  /* 0x000000120700720c */ /* 0x000fda0003f06100 */
[----:B------:R-:W-:Y:S05]  /*0820*/  @!P0 BRA `(.L_x_119) ;  /* 0xfffffffc00808947 */ /* 0x000fea000383ffff */
.L_x_118:
[----:B------:R-:W-:Y:S05]  /*0830*/  BSYNC.RECONVERGENT B1 ;  /* 0x0000000000017941 */ /* 0x000fea0003800200 */
.L_x_117:
[----:B------:R-:W-:Y:S05]  /*0840*/  BRA `(.L_x_120) ;  /* 0x0000000000d47947 */ /* 0x000fea0003800000 */
.L_x_116:
[----:B------:R-:W-:Y:S01]  /*0850*/  IADD3 R0, P0, PT, R15, -R8, RZ ;  /* 0x800000080f007210 */ /* 0x000fe20007f1e0ff */
[----:B------:R-:W0:Y:S01]  /*0860*/  LDCU.64 UR4, c[0x0][0x390] ;  /* 0x00007200ff0477ac */ /* 0x000e220008000a00 */
[----:B------:R-:W-:-:S03]  /*0870*/  IADD3 R2, P2, PT, R8, -R5, RZ ;  /* 0x8000000508027210 */ /* 0x000fc60007f5e0ff */
[----:B------:R-:W-:Y:S01]  /*0880*/  IMAD.X R12, R17, 0x1, ~R9, P0 ;  /* 0x00000001110c7824 */ /* 0x000fe200000e0e09 */
[----:B------:R-:W-:Y:S01]  /*0890*/  ISETP.GT.U32.AND P0, PT, R11, R0, PT ;  /* 0x000000000b00720c */ /* 0x000fe20003f04070 */
[----:B------:R-:W-:Y:S01]  /*08a0*/  IMAD.X R10, R9, 0x1, ~R6, P2 ;  /* 0x00000001090a7824 */ /* 0x000fe200010e0e06 */
[----:B------:R-:W-:Y:S02]  /*08b0*/  ISETP.LT.U32.AND P1, PT, R2, R11, PT ;  /* 0x0000000b0200720c */ /* 0x000fe40003f21070 */
[----:B------:R-:W-:Y:S02]  /*08c0*/  ISETP.GT.U32.AND.EX P0, PT, R19, R12, PT, P0 ;  /* 0x0000000c1300720c */ /* 0x000fe40003f04100 */
[----:B------:R-:W-:Y:S02]  /*08d0*/  ISETP.LT.U32.AND.EX P1, PT, R10, R19, PT, P1 ;  /* 0x000000130a00720c */ /* 0x000fe40003f21110 */
[----:B------:R-:W-:Y:S02]  /*08e0*/  SEL R3, R11, R0, P0 ;  /* 0x000000000b037207 */ /* 0x000fe40000000000 */
[----:B------:R-:W-:-:S02]  /*08f0*/  SEL R7, R19, R12, P0 ;  /* 0x0000000c13077207 */ /* 0x000fc40000000000 */
        /* <DEDUP_REMOVED lines=10> */
.L_x_121:
        /* <DEDUP_REMOVED lines=32> */
.L_x_120:
[----:B------:R-:W-:Y:S05]  /*0ba0*/  BSYNC.RECONVERGENT B0 ;  /* 0x0000000000007941 */ /* 0x000fea0003800200 */
.L_x_115:
[----:B------:R-:W0:Y:S01]  /*0bb0*/  LDCU.64 UR6, c[0x0][0x3a8] ;  /* 0x00007500ff0677ac */ /* 0x000e220008000a00 */
[----:B------:R-:W-:-:S05]  /*0bc0*/  IADD3 R2, P0, PT, R0, R5, RZ ;  /* 0x0000000500027210 */ /* 0x000fca0007f1e0ff */
[----:B------:R-:W-:Y:S01]  /*0bd0*/  IMAD.X R3, R7, 0x1, R6, P0 ;  /* 0x0000000107037824 */ /* 0x000fe200000e0606 */
[----:B0-----:R-:W-:-:S04]  /*0be0*/  LEA R8, P1, R4, UR6, 0x3 ;  /* 0x0000000604087c11 */ /* 0x001fc8000f8218ff */
[----:B------:R-:W-:-:S05]  /*0bf0*/  LEA.HI.X R9, R4, UR7, RZ, 0x3, P1 ;  /* 0x0000000704097c11 */ /* 0x000fca00088f1cff */
[----:B------:R-:W-:Y:S01]  /*0c00*/  STG.E.64 desc[UR8][R8.64], R2 ;  /* 0x0000000208007986 */ /* 0x000fe2000c101b08 */
[----:B------:R-:W-:Y:S05]  /*0c10*/  EXIT ;  /* 0x000000000000794d */ /* 0x000fea0003800000 */
.L_x_122:
        /* <DEDUP_REMOVED lines=14> */
.L_x_445:


//--------------------- .text._ZN3cub18CUB_300001_SM_10006detail10merge_sort30DeviceMergeSortBlockSortKernelINS2_10policy_hubIN6thrust24THRUST_300001_SM_1000_NS6detail15normal_iteratorINS6_10device_ptrIiEEEEE9Policy600ESB_PNS0_8NullTypeESB_SF_m18CompareIndicesByMtiSE_EEvbT0_T1_T2_T3_T4_PT6_PT7_T5_NS1_7vsmem_tE --------------------------
	.section	.text._ZN3cub18CUB_300001_SM_10006detail10merge_sort30DeviceMergeSortBlockSortKernelINS2_10policy_hubIN6thrust24THRUST_300001_SM_1000_NS6detail15normal_iteratorINS6_10device_ptrIiEEEEE9Policy600ESB_PNS0_8NullTypeESB_SF_m18CompareIndicesByMtiSE_EEvbT0_T1_T2_T3_T4_PT6_PT7_T5_NS1_7vsmem_tE,"ax",@progbits
	.align	128
        .global         _ZN3cub18CUB_300001_SM_10006detail10merge_sort30DeviceMergeSortBlockSortKernelINS2_10policy_hubIN6thrust24THRUST_300001_SM_1000_NS6detail15normal_iteratorINS6_10device_ptrIiEEEEE9Policy600ESB_PNS0_8NullTypeESB_SF_m18CompareIndicesByMtiSE_EEvbT0_T1_T2_T3_T4_PT6_PT7_T5_NS1_7vsmem_tE
        .type           _ZN3cub18CUB_300001_SM_10006detail10merge_sort30DeviceMergeSortBlockSortKernelINS2_10policy_hubIN6thrust24THRUST_300001_SM_1000_NS6detail15normal_iteratorINS6_10device_ptrIiEEEEE9Policy600ESB_PNS0_8NullTypeESB_SF_m18CompareIndicesByMtiSE_EEvbT0_T1_T2_T3_T4_PT6_PT7_T5_NS1_7vsmem_tE,@function
        .size           _ZN3cub18CUB_300001_SM_10006detail10merge_sort30DeviceMergeSortBlockSortKernelINS2_10policy_hubIN6thrust24THRUST_300001_SM_1000_NS6detail15normal_iteratorINS6_10device_ptrIiEEEEE9Policy600ESB_PNS0_8NullTypeESB_SF_m18CompareIndicesByMtiSE_EEvbT0_T1_T2_T3_T4_PT6_PT7_T5_NS1_7vsmem_tE,(.L_x_446 - _ZN3cub18CUB_300001_SM_10006detail10merge_sort30DeviceMergeSortBlockSortKernelINS2_10policy_hubIN6thrust24THRUST_300001_SM_1000_NS6detail15normal_iteratorINS6_10device_ptrIiEEEEE9Policy600ESB_PNS0_8NullTypeESB_SF_m18CompareIndicesByMtiSE_EEvbT0_T1_T2_T3_T4_PT6_PT7_T5_NS1_7vsmem_tE)
        .other          _ZN3cub18CUB_300001_SM_10006detail10merge_sort30DeviceMergeSortBlockSortKernelINS2_10policy_hubIN6thrust24THRUST_300001_SM_1000_NS6detail15normal_iteratorINS6_10device_ptrIiEEEEE9Policy600ESB_PNS0_8NullTypeESB_SF_m18CompareIndicesByMtiSE_EEvbT0_T1_T2_T3_T4_PT6_PT7_T5_NS1_7vsmem_tE,@"STO_CUDA_ENTRY STV_DEFAULT"
_ZN3cub18CUB_300001_SM_10006detail10merge_sort30DeviceMergeSortBlockSortKernelINS2_10policy_hubIN6thrust24THRUST_300001_SM_1000_NS6detail15normal_iteratorINS6_10device_ptrIiEEEEE9Policy600ESB_PNS0_8NullTypeESB_SF_m18CompareIndicesByMtiSE_EEvbT0_T1_T2_T3_T4_PT6_PT7_T5_NS1_7vsmem_tE:
.text._ZN3cub18CUB_300001_SM_10006detail10merge_sort30DeviceMergeSortBlockSortKernelINS2_10policy_hubIN6thrust24THRUST_300001_SM_1000_NS6detail15normal_iteratorINS6_10device_ptrIiEEEEE9Policy600ESB_PNS0_8NullTypeESB_SF_m18CompareIndicesByMtiSE_EEvbT0_T1_T2_T3_T4_PT6_PT7_T5_NS1_7vsmem_tE:
[----:B------:R-:W0:Y:S01]  /*0000*/  LDC R1, c[0x0][0x37c] ;  /* 0x0000df00ff017b82 */ /* 0x000e220000000800 */
[----:B------:R-:W1:Y:S01]  /*0010*/  S2R R0, SR_CTAID.X ;  /* 0x0000000000007919 */ /* 0x000e620000002500 */
[----:B------:R-:W2:Y:S01]  /*0020*/  LDCU UR4, c[0x0][0x370] ;  /* 0x00006e00ff0477ac */ /* 0x000ea20008000800 */
[----:B0-----:R-:W-:Y:S01]  /*0030*/  VIADD R1, R1, 0xfffffff8 ;  /* 0xfffffff801017836 */ /* 0x001fe20000000000 */
[----:B------:R-:W0:Y:S01]  /*0040*/  LDCU.64 UR8, c[0x0][0x358] ;  /* 0x00006b00ff0877ac */ /* 0x000e220008000a00 */
[----:B--2---:R-:W-:-:S04]  /*0050*/  UIADD3 UR4, UP0, UPT, UR4, -0x1, URZ ;  /* 0xffffffff04047890 */ /* 0x004fc8000ff1e0ff */
[----:B------:R-:W-:-:S06]  /*0060*/  UIADD3.X UR5, UPT, UPT, URZ, -0x1, URZ, UP0, !UPT ;  /* 0xffffffffff057890 */ /* 0x000fcc00087fe4ff */
[----:B------:R-:W-:Y:S01]  /*0070*/  IMAD.U32 R2, RZ, RZ, UR5 ;  /* 0x00000005ff027e24 */ /* 0x000fe2000f8e00ff */
[----:B-1----:R-:W-:-:S04]  /*0080*/  ISETP.LT.U32.AND P0, PT, R0, UR4, PT ;  /* 0x0000000400007c0c */ /* 0x002fc8000bf01070 */
[----:B------:R-:W-:Y:S01]  /*0090*/  ISETP.GT.U32.AND.EX P0, PT, R2, RZ, PT, P0 ;  /* 0x000000ff0200720c */ /* 0x000fe20003f04100 */
[----:B------:R-:W-:-:S12]  /*00a0*/  IMAD.WIDE.U32 R2, R0, 0x1100, RZ ;  /* 0x0000110000027825 */ /* 0x000fd800078e00ff */
[----:B0-----:R-:W-:Y:S05]  /*00b0*/  @!P0 BRA `(.L_x_123) ;  /* 0x0000006400608947 */ /* 0x001fea0003800000 */
[----:B------:R-:W0:Y:S01]  /*00c0*/  S2R R7, SR_TID.X ;  /* 0x0000000000077919 */ /* 0x000e220000002100 */
[----:B------:R-:W1:Y:S01]  /*00d0*/  LDCU.64 UR4, c[0x0][0x388] ;  /* 0x00007100ff0477ac */ /* 0x000e620008000a00 */
[----:B------:R-:W-:Y:S01]  /*00e0*/  ACQBULK ;  /* 0x000000000000782e */ /* 0x000fe20000000000 */
[----:B0-----:R-:W-:-:S05]  /*00f0*/  LOP3.LUT R4, R7, 0x3e0, RZ, 0xc0, !PT ;  /* 0x000003e007047812 */ /* 0x001fca00078ec0ff */
[----:B------:R-:W-:-:S05]  /*0100*/  IMAD R4, R4, 0x11, RZ ;  /* 0x0000001104047824 */ /* 0x000fca00078e02ff */
[----:B------:R-:W-:-:S04]  /*0110*/  LOP3.LUT R5, R4, 0x1f, R7, 0xf8, !PT ;  /* 0x0000001f04057812 */ /* 0x000fc800078ef807 */
[----:B------:R-:W-:-:S05]  /*0120*/  IADD3 R5, P0, PT, R2, R5, RZ ;  /* 0x0000000502057210 */ /* 0x000fca0007f1e0ff */
[----:B------:R-:W-:Y:S02]  /*0130*/  IMAD.X R2, RZ, RZ, R3, P0 ;  /* 0x000000ffff027224 */ /* 0x000fe400000e0603 */
[----:B------:R-:W-:-:S03]  /*0140*/  IMAD.SHL.U32 R6, R5, 0x4, RZ ;  /* 0x0000000405067824 */ /* 0x000fc600078e00ff */
[----:B------:R-:W-:Y:S02]  /*0150*/  SHF.L.U64.HI R5, R5, 0x2, R2 ;  /* 0x0000000205057819 */ /* 0x000fe40000010202 */
[----:B-1----:R-:W-:-:S04]  /*0160*/  IADD3 R2, P0, PT, R6, UR4, RZ ;  /* 0x0000000406027c10 */ /* 0x002fc8000ff1e0ff */
[----:B------:R-:W-:-:S05]  /*0170*/  IADD3.X R3, PT, PT, R5, UR5, RZ, P0, !PT ;  /* 0x0000000505037c10 */ /* 0x000fca00087fe4ff */
[----:B------:R-:W2:Y:S04]  /*0180*/  LDG.E R8, desc[UR8][R2.64] ;  /* 0x0000000802087981 */ /* 0x000ea8000c1e1900 */
[----:B------:R-:W3:Y:S04]  /*0190*/  LDG.E R9, desc[UR8][R2.64+0x80] ;  /* 0x0000800802097981 */ /* 0x000ee8000c1e1900 */
[----:B------:R-:W4:Y:S04]  /*01a0*/  LDG.E R10, desc[UR8][R2.64+0x100] ;  /* 0x00010008020a7981 */ /* 0x000f28000c1e1900 */
[----:B------:R-:W5:Y:S04]  /*01b0*/  LDG.E R11, desc[UR8][R2.64+0x180] ;  /* 0x00018008020b7981 */ /* 0x000f68000c1e1900 */
        /* <DEDUP_REMOVED lines=12> */
[----:B------:R-:W5:Y:S01]  /*0280*/  LDG.E R24, desc[UR8][R2.64+0x800] ;  /* 0x0008000802187981 */ /* 0x000f62000c1e1900 */
[----:B------:R-:W-:-:S02]  /*0290*/  SHF.R.U32.HI R4, RZ, 0x5, R7 ;  /* 0x00000005ff047819 */ /* 0x000fc40000011607 */
[----:B------:R-:W-:Y:S01]  /*02a0*/  MOV R26, 0x400 ;  /* 0x00000400001a7802 */ /* 0x000fe20000000f00 */
[----:B------:R-:W0:Y:S01]  /*02b0*/  S2R R28, SR_LANEID ;  /* 0x00000000001c7919 */ /* 0x000e220000000000 */
[----:B------:R-:W1:Y:S01]  /*02c0*/  S2R R27, SR_CgaCtaId ;  /* 0x00000000001b7919 */ /* 0x000e620000008800 */
[----:B0-----:R-:W-:Y:S01]  /*02d0*/  IMAD R25, R4, 0x220, R28 ;  /* 0x0000022004197824 */ /* 0x001fe200078e021c */
[----:B-1----:R-:W-:-:S05]  /*02e0*/  LEA R4, R27, R26, 0x18 ;  /* 0x0000001a1b047211 */ /* 0x002fca00078ec0ff */
[----:B------:R-:W-:-:S04]  /*02f0*/  IMAD R25, R25, 0x4, R4 ;  /* 0x0000000419197824 */ /* 0x000fc800078e0204 */
[----:B------:R-:W-:Y:S01]  /*0300*/  IMAD R26, R28, 0x40, R25 ;  /* 0x000000401c1a7824 */ /* 0x000fe200078e0219 */
[----:B--2---:R-:W-:Y:S04]  /*0310*/  STS [R25], R8 ;  /* 0x0000000819007388 */ /* 0x004fe80000000800 */
[----:B---3--:R-:W-:Y:S04]  /*0320*/  STS [R25+0x80], R9 ;  /* 0x0000800919007388 */ /* 0x008fe80000000800 */
[----:B----4-:R-:W-:Y:S04]  /*0330*/  STS [R25+0x100], R10 ;  /* 0x0001000a19007388 */ /* 0x010fe80000000800 */
[----:B-----5:R-:W-:Y:S04]  /*0340*/  STS [R25+0x180], R11 ;  /* 0x0001800b19007388 */ /* 0x020fe80000000800 */
[----:B------:R-:W-:Y:S04]  /*0350*/  STS [R25+0x200], R12 ;  /* 0x0002000c19007388 */ /* 0x000fe80000000800 */
[----:B------:R-:W-:Y:S04]  /*0360*/  STS [R25+0x280], R13 ;  /* 0x0002800d19007388 */ /* 0x000fe80000000800 */
[----:B------:R-:W-:Y:S04]  /*0370*/  STS [R25+0x300], R14 ;  /* 0x0003000e19007388 */ /* 0x000fe80000000800 */
[----:B------:R-:W-:Y:S04]  /*0380*/  STS [R25+0x380], R15 ;  /* 0x0003800f19007388 */ /* 0x000fe80000000800 */
[----:B------:R-:W-:Y:S04]  /*0390*/  STS [R25+0x400], R16 ;  /* 0x0004001019007388 */ /* 0x000fe80000000800 */
[----:B------:R0:W-:Y:S04]  /*03a0*/  STS [R25+0x480], R17 ;  /* 0x0004801119007388 */ /* 0x0001e80000000800 */
        /* <DEDUP_REMOVED lines=11> */
[----:B------:R-:W1:Y:S04]  /*0460*/  LDS R33, [R26+0xc] ;  /* 0x00000c001a217984 */ /* 0x000e680000000800 */
[----:B------:R-:W2:Y:S04]  /*0470*/  LDS R27, [R26+0x10] ;  /* 0x000010001a1b7984 */ /* 0x000ea80000000800 */
[----:B------:R-:W3:Y:S04]  /*0480*/  LDS R29, [R26+0x14] ;  /* 0x000014001a1d7984 */ /* 0x000ee80000000800 */
[----:B------:R-:W-:Y:S04]  /*0490*/  LDS R8, [R26+0x18] ;  /* 0x000018001a087984 */ /* 0x000fe80000000800 */
[----:B------:R-:W4:Y:S04]  /*04a0*/  LDS R9, [R26+0x1c] ;  /* 0x00001c001a097984 */ /* 0x000f280000000800 */
[----:B------:R-:W5:Y:S04]  /*04b0*/  LDS R10, [R26+0x20] ;  /* 0x000020001a0a7984 */ /* 0x000f680000000800 */
[----:B------:R-:W5:Y:S04]  /*04c0*/  LDS R11, [R26+0x24] ;  /* 0x000024001a0b7984 */ /* 0x000f680000000800 */
[----:B------:R-:W-:Y:S04]  /*04d0*/  LDS R12, [R26+0x28] ;  /* 0x000028001a0c7984 */ /* 0x000fe80000000800 */
[----:B------:R-:W5:Y:S04]  /*04e0*/  LDS R13, [R26+0x2c] ;  /* 0x00002c001a0d7984 */ /* 0x000f680000000800 */
[----:B------:R-:W-:Y:S04]  /*04f0*/  LDS R14, [R26+0x30] ;  /* 0x000030001a0e7984 */ /* 0x000fe80000000800 */
[----:B------:R-:W5:Y:S04]  /*0500*/  LDS R15, [R26+0x34] ;  /* 0x000034001a0f7984 */ /* 0x000f680000000800 */
[----:B------:R-:W-:Y:S04]  /*0510*/  LDS R22, [R26+0x38] ;  /* 0x000038001a167984 */ /* 0x000fe80000000800 */
[----:B------:R-:W5:Y:S04]  /*0520*/  LDS R23, [R26+0x3c] ;  /* 0x00003c001a177984 */ /* 0x000f680000000800 */
[----:B------:R4:W5:Y:S01]  /*0530*/  LDS R24, [R26+0x40] ;  /* 0x000040001a187984 */ /* 0x0009620000000800 */
[----:B------:R-:W-:Y:S08]  /*0540*/  BAR.SYNC.DEFER_BLOCKING 0x0 ;  /* 0x0000000000007b1d */ /* 0x000ff00000010000 */
[----:B0-----:R-:W1:Y:S01]  /*0550*/  LDC.64 R16, c[0x0][0x3c0] ;  /* 0x0000f000ff107b82 */ /* 0x001e620000000a00 */
[----:B------:R0:W-:Y:S07]  /*0560*/  STL.64 [R1], R6 ;  /* 0x0000000601007387 */ /* 0x0001ee0000100a00 */
[----:B------:R-:W-:Y:S01]  /*0570*/  PREEXIT ;  /* 0x000000000000782d */ /* 0x000fe20000000000 */
[----:B-1----:R-:W-:-:S04]  /*0580*/  IMAD.WIDE R34, R33, 0x10, R16 ;  /* 0x0000001021227825 */ /* 0x002fc800078e0210 */
[--C-:B------:R-:W-:Y:S02]  /*0590*/  IMAD.WIDE R18, R32, 0x10, R16.reuse ;  /* 0x0000001020127825 */ /* 0x100fe400078e0210 */
[----:B------:R-:W5:Y:S02]  /*05a0*/  LDG.E R34, desc[UR8][R34.64] ;  /* 0x0000000822227981 */ /* 0x000f64000c1e1900 */
[--C-:B------:R-:W-:Y:S02]  /*05b0*/  IMAD.WIDE R30, R2, 0x10, R16.reuse ;  /* 0x00000010021e7825 */ /* 0x100fe400078e0210 */
[----:B------:R2:W5:Y:S02]  /*05c0*/  LDG.E R28, desc[UR8][R18.64] ;  /* 0x00000008121c7981 */ /* 0x000564000c1e1900 */
[--C-:B------:R-:W-:Y:S02]  /*05d0*/  IMAD.WIDE R20, R3, 0x10, R16.reuse ;  /* 0x0000001003147825 */ /* 0x100fe400078e0210 */
[----:B------:R-:W5:Y:S02]  /*05e0*/  LDG.E R30, desc[UR8][R30.64] ;  /* 0x000000081e1e7981 */ /* 0x000f64000c1e1900 */
[----:B--2---:R-:W-:-:S02]  /*05f0*/  IMAD.WIDE R18, R27, 0x10, R16 ;  /* 0x000000101b127825 */ /* 0x004fc400078e0210 */
[----:B------:R3:W2:Y:S02]  /*0600*/  LDG.E R31, desc[UR8][R20.64] ;  /* 0x00000008141f7981 */ /* 0x0006a4000c1e1900 */
[----:B---3--:R-:W-:-:S06]  /*0610*/  IMAD.WIDE R20, R29, 0x10, R16 ;  /* 0x000000101d147825 */ /* 0x008fcc00078e0210 */
[----:B------:R-:W3:Y:S04]  /*0620*/  LDG.E R21, desc[UR8][R20.64] ;  /* 0x0000000814157981 */ /* 0x000ee8000c1e1900 */
[----:B------:R4:W3:Y:S02]  /*0630*/  LDG.E R20, desc[UR8][R18.64] ;  /* 0x0000000812147981 */ /* 0x0008e4000c1e1900 */
[----:B----4-:R-:W-:-:S05]  /*0640*/  IMAD.WIDE R18, R9, 0x10, R16 ;  /* 0x0000001009127825 */ /* 0x010fca00078e0210 */
[----:B------:R1:W4:Y:S02]  /*0650*/  LDG.E R25, desc[UR8][R18.64] ;  /* 0x0000000812197981 */ /* 0x000324000c1e1900 */
[----:B-1----:R-:W-:-:S05]  /*0660*/  IMAD.WIDE R18, R8, 0x10, R16 ;  /* 0x0000001008127825 */ /* 0x002fca00078e0210 */
[----:B------:R5:W4:Y:S02]  /*0670*/  LDG.E R26, desc[UR8][R18.64] ;  /* 0x00000008121a7981 */ /* 0x000b24000c1e1900 */
[----:B-----5:R-:W-:Y:S01]  /*0680*/  IMAD.WIDE R18, R10, 0x10, R16 ;  /* 0x000000100a127825 */ /* 0x020fe200078e0210 */
[----:B------:R-:W-:-:S03]  /*0690*/  ISETP.GE.AND P3, PT, R34, R28, PT ;  /* 0x0000001c2200720c */ /* 0x000fc60003f66270 */
[----:B------:R-:W-:-:S06]  /*06a0*/  IMAD.WIDE R34, R11, 0x10, R16 ;  /* 0x000000100b227825 */ /* 0x000fcc00078e0210 */
[----:B------:R-:W5:Y:S04]  /*06b0*/  LDG.E R34, desc[UR8][R34.64] ;  /* 0x0000000822227981 */ /* 0x000f68000c1e1900 */
[----:B------:R1:W5:Y:S01]  /*06c0*/  LDG.E R35, desc[UR8][R18.64] ;  /* 0x0000000812237981 */ /* 0x000362000c1e1900 */
[----:B--2---:R-:W-:Y:S01]  /*06d0*/  ISETP.GE.AND P1, PT, R30, R31, PT ;  /* 0x0000001f1e00720c */ /* 0x004fe20003f26270 */
[----:B------:R-:W-:-:S06]  /*06e0*/  IMAD.WIDE R30, R13, 0x10, R16 ;  /* 0x000000100d1e7825 */ /* 0x000fcc00078e0210 */
[----:B------:R-:W2:Y:S01]  /*06f0*/  LDG.E R30, desc[UR8][R30.64] ;  /* 0x000000081e1e7981 */ /* 0x000ea2000c1e1900 */
[----:B-1----:R-:W-:-:S05]  /*0700*/  IMAD.WIDE R18, R12, 0x10, R16 ;  /* 0x000000100c127825 */ /* 0x002fca00078e0210 */
[----:B------:R1:W2:Y:S01]  /*0710*/  LDG.E R28, desc[UR8][R18.64] ;  /* 0x00000008121c7981 */ /* 0x0002a2000c1e1900 */
[----:B---3--:R-:W-:Y:S01]  /*0720*/  ISETP.GE.AND P4, PT, R21, R20, PT ;  /* 0x000000141500720c */ /* 0x008fe20003f86270 */
[----:B------:R-:W-:-:S04]  /*0730*/  IMAD.WIDE R20, R15, 0x10, R16 ;  /* 0x000000100f147825 */ /* 0x000fc800078e0210 */
[--C-:B-1----:R-:W-:Y:S01]  /*0740*/  IMAD.WIDE R18, R14, 0x10, R16.reuse ;  /* 0x000000100e127825 */ /* 0x102fe200078e0210 */
[----:B----4-:R-:W-:Y:S02]  /*0750*/  ISETP.GE.AND P2, PT, R25, R26, PT ;  /* 0x0000001a1900720c */ /* 0x010fe40003f46270 */
[----:B------:R1:W3:Y:S04]  /*0760*/  LDG.E R25, desc[UR8][R20.64] ;  /* 0x0000000814197981 */ /* 0x0002e8000c1e1900 */
[----:B------:R4:W3:Y:S01]  /*0770*/  LDG.E R26, desc[UR8][R18.64] ;  /* 0x00000008121a7981 */ /* 0x0008e2000c1e1900 */
[----:B-1----:R-:W-:-:S04]  /*0780*/  IMAD.WIDE R20, R23, 0x10, R16 ;  /* 0x0000001017147825 */ /* 0x002fc800078e0210 */
[----:B----4-:R-:W-:Y:S01]  /*0790*/  IMAD.WIDE R18, R22, 0x10, R16 ;  /* 0x0000001016127825 */ /* 0x010fe200078e0210 */
[----:B------:R1:W4:Y:S04]  /*07a0*/  LDG.E R31, desc[UR8][R20.64] ;  /* 0x00000008141f7981 */ /* 0x000328000c1e1900 */
[----:B------:R0:W4:Y:S01]  /*07b0*/  LDG.E R36, desc[UR8][R18.64] ;  /* 0x0000000812247981 */ /* 0x000122000c1e1900 */
[----:B-----5:R-:W-:Y:S02]  /*07c0*/  ISETP.GE.AND P0, PT, R34, R35, PT ;  /* 0x000000232200720c */ /* 0x020fe40003f06270 */
[----:B------:R-:W-:Y:S02]  /*07d0*/  SEL R34, R32, R33, !P3 ;  /* 0x0000002120227207 */ /* 0x000fe40005800000 */
[----:B------:R-:W-:-:S02]  /*07e0*/  SEL R35, R33, R32, !P3 ;  /* 0x0000002021237207 */ /* 0x000fc40005800000 */
[----:B------:R-:W-:Y:S02]  /*07f0*/  SEL R33, R3, R2, !P1 ;  /* 0x0000000203217207 */ /* 0x000fe40004800000 */
[----:B------:R-:W-:Y:S01]  /*0800*/  SEL R32, R27, R29, !P4 ;  /* 0x0000001d1b207207 */ /* 0x000fe20006000000 */
[----:B-1----:R-:W-:Y:S01]  /*0810*/  IMAD.WIDE R20, R35, 0x10, R16 ;  /* 0x0000001023147825 */ /* 0x002fe200078e0210 */
[----:B------:R-:W-:-:S03]  /*0820*/  SEL R27, R29, R27, !P4 ;  /* 0x0000001b1d1b7207 */ /* 0x000fc60006000000 */
[----:B0-----:R-:W-:Y:S01]  /*0830*/  IMAD.WIDE R18, R33, 0x10, R16 ;  /* 0x0000001021127825 */ /* 0x001fe200078e0210 */
[----:B------:R0:W5:Y:S01]  /*0840*/  LDG.E R29, desc[UR8][R20.64] ;  /* 0x00000008141d7981 */ /* 0x000162000c1e1900 */
[----:B--2---:R-:W-:-:S03]  /*0850*/  ISETP.GE.AND P3, PT, R30, R28, PT ;  /* 0x0000001c1e00720c */ /* 0x004fc60003f66270 */
[----:B------:R1:W5:Y:S01]  /*0860*/  LDG.E R28, desc[UR8][R18.64] ;  /* 0x00000008121c7981 */ /* 0x000362000c1e1900 */
[----:B0-----:R-:W-:-:S04]  /*0870*/  IMAD.WIDE R20, R27, 0x10, R16 ;  /* 0x000000101b147825 */ /* 0x001fc800078e0210 */
[--C-:B-1----:R-:W-:Y:S02]  /*0880*/  IMAD.WIDE R18, R34, 0x10, R16.reuse ;  /* 0x0000001022127825 */ /* 0x102fe400078e0210 */
[----:B------:R0:W2:Y:S02]  /*0890*/  LDG.E R20, desc[UR8][R20.64] ;  /* 0x0000000814147981 */ /* 0x0000a4000c1e1900 */
[----:B0-----:R-:W-:Y:S02]  /*08a0*/  SEL R21, R9, R8, !P2 ;  /* 0x0000000809157207 */ /* 0x001fe40005000000 */
[----:B---3--:R-:W-:Y:S02]  /*08b0*/  ISETP.GE.AND P5, PT, R25, R26, PT ;  /* 0x0000001a1900720c */ /* 0x008fe40003fa6270 */
[----:B------:R0:W2:Y:S02]  /*08c0*/  LDG.E R25, desc[UR8][R18.64] ;  /* 0x0000000812197981 */ /* 0x0000a4000c1e1900 */
[----:B0-----:R-:W-:-:S05]  /*08d0*/  IMAD.WIDE R18, R32, 0x10, R16 ;  /* 0x0000001020127825 */ /* 0x001fca00078e0210 */
[----:B------:R0:W3:Y:S02]  /*08e0*/  LDG.E R26, desc[UR8][R18.64] ;  /* 0x00000008121a7981 */ /* 0x0000e4000c1e1900 */
[----:B0-----:R-:W-:-:S06]  /*08f0*/  IMAD.WIDE R18, R21, 0x10, R16 ;  /* 0x0000001015127825 */ /* 0x001fcc00078e0210 */
[----:B------:R0:W3:Y:S01]  /*0900*/  LDG.E R18, desc[UR8][R18.64] ;  /* 0x0000000812127981 */ /* 0x0000e2000c1e1900 */
[----:B----4-:R-:W-:Y:S02]  /*0910*/  ISETP.GE.AND P4, PT, R31, R36, PT ;  /* 0x000000241f00720c */ /* 0x010fe40003f86270 */
[----:B------:R-:W-:Y:S02]  /*0920*/  SEL R31, R11, R10, !P0 ;  /* 0x0000000a0b1f7207 */ /* 0x000fe40004000000 */
[----:B------:R-:W-:Y:S02]  /*0930*/  SEL R30, R10, R11, !P0 ;  /* 0x0000000b0a1e7207 */ /* 0x000fe40004000000 */
[----:B0-----:R-:W-:Y:S01]  /*0940*/  SEL R19, R8, R9, !P2 ;  /* 0x0000000908137207 */ /* 0x001fe20005000000 */
[--C-:B------:R-:W-:Y:S01]  /*0950*/  IMAD.WIDE R10, R31, 0x10, R16.reuse ;  /* 0x000000101f0a7825 */ /* 0x100fe200078e0210 */
[----:B------:R-:W-:Y:S02]  /*0960*/  SEL R36, R12, R13, !P3 ;  /* 0x0000000d0c247207 */ /* 0x000fe40005800000 */
[----:B------:R-:W-:Y:S01]  /*0970*/  SEL R12, R13, R12, !P3 ;  /* 0x0000000c0d0c7207 */ /* 0x000fe20005800000 */
[----:B------:R-:W-:-:S05]  /*0980*/  IMAD.WIDE R8, R19, 0x10, R16 ;  /* 0x0000001013087825 */ /* 0x000fca00078e0210 */
[----:B------:R0:W4:Y:S02]  /*0990*/  LDG.E R13, desc[UR8][R8.64] ;  /* 0x00000008080d7981 */ /* 0x000124000c1e1900 */
[--C-:B0-----:R-:W-:Y:S01]  /*09a0*/  IMAD.WIDE R8, R30, 0x10, R16.reuse ;  /* 0x000000101e087825 */ /* 0x101fe200078e0210 */
[----:B-----5:R-:W-:Y:S02]  /*09b0*/  ISETP.GE.AND P3, PT, R29, R28, PT ;  /* 0x0000001c1d00720c */ /* 0x020fe40003f66270 */
[----:B------:R0:W4:Y:S02]  /*09c0*/  LDG.E R28, desc[UR8][R10.64] ;  /* 0x000000080a1c7981 */ /* 0x000124000c1e1900 */
[----:B0-----:R-:W-:-:S06]  /*09d0*/  IMAD.WIDE R10, R12, 0x10, R16 ;  /* 0x000000100c0a7825 */ /* 0x001fcc00078e0210 */
[----:B------:R0:W5:Y:S02]  /*09e0*/  LDG.E R10, desc[UR8][R10.64] ;  /* 0x000000080a0a7981 */ /* 0x000164000c1e1900 */
[----:B0-----:R-:W-:Y:S02]  /*09f0*/  SEL R11, R15, R14, !P5 ;  /* 0x0000000e0f0b7207 */ /* 0x001fe40006800000 */
[----:B--2---:R-:W-:Y:S02]  /*0a00*/  ISETP.GE.AND P2, PT, R20, R25, PT ;  /* 0x000000191400720c */ /* 0x004fe40003f46270 */
[----:B------:R0:W5:Y:S02]  /*0a10*/  LDG.E R20, desc[UR8][R8.64] ;  /* 0x0000000808147981 */ /* 0x000164000c1e1900 */
[----:B0-----:R-:W-:Y:S01]  /*0a20*/  IMAD.WIDE R8, R36, 0x10, R16 ;  /* 0x0000001024087825 */ /* 0x001fe200078e0210 */
[----:B---3--:R-:W-:-:S04]  /*0a30*/  ISETP.GE.AND P0, PT, R18, R26, PT ;  /* 0x0000001a1200720c */ /* 0x008fc80003f06270 */
[----:B------:R0:W2:Y:S02]  /*0a40*/  LDG.E R18, desc[UR8][R8.64] ;  /* 0x0000000808127981 */ /* 0x0000a4000c1e1900 */
[----:B0-----:R-:W-:-:S05]  /*0a50*/  IMAD.WIDE R8, R11, 0x10, R16 ;  /* 0x000000100b087825 */ /* 0x001fca00078e0210 */
[----:B------:R0:W2:Y:S01]  /*0a60*/  LDG.E R25, desc[UR8][R8.64] ;  /* 0x0000000808197981 */ /* 0x0000a2000c1e1900 */
[----:B------:R-:W-:Y:S02]  /*0a70*/  SEL R14, R14, R15, !P5 ;  /* 0x0000000f0e0e7207 */ /* 0x000fe40006800000 */
[----:B------:R-:W-:Y:S02]  /*0a80*/  SEL R15, R23, R22, !P4 ;  /* 0x00000016170f7207 */ /* 0x000fe40006000000 */
[----:B------:R-:W-:Y:S01]  /*0a90*/  SEL R26, R2, R3, !P1 ;  /* 0x00000003021a7207 */ /* 0x000fe20004800000 */
[----:B------:R-:W-:Y:S01]  /*0aa0*/  IMAD.WIDE R2, R14, 0x10, R16 ;  /* 0x000000100e027825 */ /* 0x000fe200078e0210 */
[----:B------:R-:W-:-:S03]  /*0ab0*/  SEL R22, R22, R23, !P4 ;  /* 0x0000001716167207 */ /* 0x000fc60006000000 */
[--C-:B0-----:R-:W-:Y:S01]  /*0ac0*/  IMAD.WIDE R8, R15, 0x10, R16.reuse ;  /* 0x000000100f087825 */ /* 0x101fe200078e0210 */
[----:B------:R-:W-:Y:S02]  /*0ad0*/  SEL R23, R35, R33, !P3 ;  /* 0x0000002123177207 */ /* 0x000fe40005800000 */
[----:B------:R-:W-:Y:S02]  /*0ae0*/  SEL R33, R33, R35, !P3 ;  /* 0x0000002321217207 */ /* 0x000fe40005800000 */
[----:B----4-:R-:W-:Y:S02]  /*0af0*/  ISETP.GE.AND P1, PT, R28, R13, PT ;  /* 0x0000000d1c00720c */ /* 0x010fe40003f26270 */
[----:B------:R0:W3:Y:S02]  /*0b00*/  LDG.E R13, desc[UR8][R2.64] ;  /* 0x00000008020d7981 */ /* 0x0000e4000c1e1900 */
[----:B0-----:R-:W-:Y:S01]  /*0b10*/  IMAD.WIDE R2, R24, 0x10, R16 ;  /* 0x0000001018027825 */ /* 0x001fe200078e0210 */
[----:B-----5:R-:W-:-:S02]  /*0b20*/  ISETP.GE.AND P5, PT, R10, R20, PT ;  /* 0x000000140a00720c */ /* 0x020fc40003fa6270 */
[----:B------:R0:W3:Y:S04]  /*0b30*/  LDG.E R10, desc[UR8][R8.64] ;  /* 0x00000008080a7981 */ /* 0x0000e8000c1e1900 */
[----:B------:R1:W4:Y:S01]  /*0b40*/  LDG.E R20, desc[UR8][R2.64] ;  /* 0x0000000802147981 */ /* 0x000322000c1e1900 */
[----:B0-----:R-:W-:-:S04]  /*0b50*/  IMAD.WIDE R8, R22, 0x10, R16 ;  /* 0x0000001016087825 */ /* 0x001fc800078e0210 */
[--C-:B-1----:R-:W-:Y:S01]  /*0b60*/  IMAD.WIDE R2, R26, 0x10, R16.reuse ;  /* 0x000000101a027825 */ /* 0x102fe200078e0210 */
[----:B------:R0:W4:Y:S03]  /*0b70*/  LDG.E R28, desc[UR8][R8.64] ;  /* 0x00000008081c7981 */ /* 0x000126000c1e1900 */
[----:B0-----:R-:W-:-:S06]  /*0b80*/  IMAD.WIDE R8, R23, 0x10, R16 ;  /* 0x0000001017087825 */ /* 0x001fcc00078e0210 */
[----:B------:R-:W5:Y:S01]  /*0b90*/  LDG.E R8, desc[UR8][R8.64] ;  /* 0x0000000808087981 */ /* 0x000f62000c1e1900 */
[----:B--2---:R-:W-:Y:S02]  /*0ba0*/  ISETP.GE.AND P4, PT, R25, R18, PT ;  /* 0x000000121900720c */ /* 0x004fe40003f86270 */
[----:B------:R-:W-:Y:S01]  /*0bb0*/  SEL R18, R27, R34, !P2 ;  /* 0x000000221b127207 */ /* 0x000fe20005000000 */
[----:B------:R0:W5:Y:S04]  /*0bc0*/  LDG.E R25, desc[UR8][R2.64] ;  /* 0x0000000802197981 */ /* 0x000168000c1e1900 */
[----:B0-----:R-:W-:-:S05]  /*0bd0*/  IMAD.WIDE R2, R18, 0x10, R16 ;  /* 0x0000001012027825 */ /* 0x001fca00078e0210 */
[----:B------:R0:W2:Y:S02]  /*0be0*/  LDG.E R9, desc[UR8][R2.64] ;  /* 0x0000000802097981 */ /* 0x0000a4000c1e1900 */
[----:B0-----:R-:W-:-:S05]  /*0bf0*/  IMAD.WIDE R2, R33, 0x10, R16 ;  /* 0x0000001021027825 */ /* 0x001fca00078e0210 */
[----:B------:R0:W2:Y:S01]  /*0c00*/  LDG.E R29, desc[UR8][R2.64] ;  /* 0x00000008021d7981 */ /* 0x0000a2000c1e1900 */
[----:B------:R-:W-:-:S05]  /*0c10*/  SEL R27, R34, R27, !P2 ;  /* 0x0000001b221b7207 */ /* 0x000fca0005000000 */
[--C-:B0-----:R-:W-:Y:S01]  /*0c20*/  IMAD.WIDE R2, R27, 0x10, R16.reuse ;  /* 0x000000101b027825 */ /* 0x101fe200078e0210 */
[----:B---3--:R-:W-:Y:S02]  /*0c30*/  ISETP.GE.AND P3, PT, R10, R13, PT ;  /* 0x0000000d0a00720c */ /* 0x008fe40003f66270 */
[----:B------:R-:W-:Y:S02]  /*0c40*/  SEL R10, R21, R32, !P0 ;  /* 0x00000020150a7207 */ /* 0x000fe40004000000 */
[----:B------:R0:W3:Y:S01]  /*0c50*/  LDG.E R13, desc[UR8][R2.64] ;  /* 0x00000008020d7981 */ /* 0x0000e2000c1e1900 */
[----:B------:R-:W-:Y:S02]  /*0c60*/  SEL R32, R32, R21, !P0 ;  /* 0x0000001520207207 */ /* 0x000fe40004000000 */
[----:B----4-:R-:W-:Y:S01]  /*0c70*/  ISETP.GE.AND P2, PT, R20, R28, PT ;  /* 0x0000001c1400720c */ /* 0x010fe20003f46270 */
[----:B------:R-:W-:Y:S01]  /*0c80*/  IMAD.WIDE R20, R10, 0x10, R16 ;  /* 0x000000100a147825 */ /* 0x000fe200078e0210 */
[----:B------:R-:W-:-:S02]  /*0c90*/  SEL R28, R31, R19, !P1 ;  /* 0x000000131f1c7207 */ /* 0x000fc40004800000 */
[----:B------:R-:W-:Y:S01]  /*0ca0*/  SEL R19, R19, R31, !P1 ;  /* 0x0000001f13137207 */ /* 0x000fe20004800000 */
[--C-:B0-----:R-:W-:Y:S01]  /*0cb0*/  IMAD.WIDE R2, R32, 0x10, R16.reuse ;  /* 0x0000001020027825 */ /* 0x101fe200078e0210 */
[----:B------:R0:W3:Y:S04]  /*0cc0*/  LDG.E R34, desc[UR8][R20.64] ;  /* 0x0000000814227981 */ /* 0x0000e8000c1e1900 */
[----:B------:R1:W4:Y:S01]  /*0cd0*/  LDG.E R31, desc[UR8][R2.64] ;  /* 0x00000008021f7981 */ /* 0x000322000c1e1900 */
[----:B0-----:R-:W-:-:S04]  /*0ce0*/  IMAD.WIDE R20, R28, 0x10, R16 ;  /* 0x000000101c147825 */ /* 0x001fc800078e0210 */
[--C-:B-1----:R-:W-:Y:S02]  /*0cf0*/  IMAD.WIDE R2, R19, 0x10, R16.reuse ;  /* 0x0000001013027825 */ /* 0x102fe400078e0210 */
[----:B------:R0:W4:Y:S01]  /*0d00*/  LDG.E R20, desc[UR8][R20.64] ;  /* 0x0000000814147981 */ /* 0x000122000c1e1900 */
[----:B-----5:R-:W-:Y:S02]  /*0d10*/  ISETP.GE.AND P0, PT, R8, R25, PT ;  /* 0x000000190800720c */ /* 0x020fe40003f06270 */
[----:B------:R-:W-:Y:S02]  /*0d20*/  SEL R25, R12, R30, !P5 ;  /* 0x0000001e0c197207 */ /* 0x000fe40006800000 */
[----:B0-----:R-:W-:Y:S02]  /*0d30*/  SEL R21, R11, R36, !P4 ;  /* 0x000000240b157207 */ /* 0x001fe40006000000 */
[----:B------:R-:W-:Y:S02]  /*0d40*/  SEL R12, R30, R12, !P5 ;  /* 0x0000000c1e0c7207 */ /* 0x000fe40006800000 */
[----:B--2---:R-:W-:Y:S01]  /*0d50*/  ISETP.GE.AND P5, PT, R9, R29, PT ;  /* 0x0000001d0900720c */ /* 0x004fe20003fa6270 */
[--C-:B------:R-:W-:Y:S01]  /*0d60*/  IMAD.WIDE R8, R25, 0x10, R16.reuse ;  /* 0x0000001019087825 */ /* 0x100fe200078e0210 */
[----:B------:R0:W2:Y:S05]  /*0d70*/  LDG.E R29, desc[UR8][R2.64] ;  /* 0x00000008021d7981 */ /* 0x0000aa000c1e1900 */
[----:B------:R-:W2:Y:S01]  /*0d80*/  LDG.E R8, desc[UR8][R8.64] ;  /* 0x0000000808087981 */ /* 0x000ea2000c1e1900 */
[----:B0-----:R-:W-:-:S05]  /*0d90*/  IMAD.WIDE R2, R21, 0x10, R16 ;  /* 0x0000001015027825 */ /* 0x001fca00078e0210 */
[----:B------:R0:W5:Y:S02]  /*0da0*/  LDG.E R9, desc[UR8][R2.64] ;  /* 0x0000000802097981 */ /* 0x000164000c1e1900 */
[----:B0-----:R-:W-:-:S05]  /*0db0*/  IMAD.WIDE R2, R12, 0x10, R16 ;  /* 0x000000100c027825 */ /* 0x001fca00078e0210 */
[----:B------:R0:W5:Y:S01]  /*0dc0*/  LDG.E R30, desc[UR8][R2.64] ;  /* 0x00000008021e7981 */ /* 0x000162000c1e1900 */
[----:B------:R-:W-:-:S05]  /*0dd0*/  SEL R11, R36, R11, !P4 ;  /* 0x0000000b240b7207 */ /* 0x000fca0006000000 */
[--C-:B0-----:R-:W-:Y:S01]  /*0de0*/  IMAD.WIDE R2, R11, 0x10, R16.reuse ;  /* 0x000000100b027825 */ /* 0x101fe200078e0210 */
[----:B---3--:R-:W-:Y:S02]  /*0df0*/  ISETP.GE.AND P1, PT, R34, R13, PT ;  /* 0x0000000d2200720c */ /* 0x008fe40003f26270 */
[----:B------:R-:W-:Y:S02]  /*0e00*/  SEL R13, R15, R14, !P3 ;  /* 0x0000000e0f0d7207 */ /* 0x000fe40005800000 */
[----:B------:R0:W3:Y:S01]  /*0e10*/  LDG.E R34, desc[UR8][R2.64] ;  /* 0x0000000802227981 */ /* 0x0000e2000c1e1900 */
[----:B----4-:R-:W-:Y:S02]  /*0e20*/  ISETP.GE.AND P6, PT, R20, R31, PT ;  /* 0x0000001f1400720c */ /* 0x010fe40003fc6270 */
[----:B------:R-:W-:Y:S01]  /*0e30*/  SEL R20, R14, R15, !P3 ;  /* 0x0000000f0e147207 */ /* 0x000fe20005800000 */
[----:B------:R-:W-:Y:S01]  /*0e40*/  IMAD.WIDE R14, R13, 0x10, R16 ;  /* 0x000000100d0e7825 */ /* 0x000fe200078e0210 */
[----:B------:R-:W-:-:S04]  /*0e50*/  SEL R31, R24, R22, !P2 ;  /* 0x00000016181f7207 */ /* 0x000fc80005000000 */
[----:B------:R1:W3:Y:S01]  /*0e60*/  LDG.E R35, desc[UR8][R14.64] ;  /* 0x000000080e237981 */ /* 0x0002e2000c1e1900 */
[--C-:B0-----:R-:W-:Y:S01]  /*0e70*/  IMAD.WIDE R2, R31, 0x10, R16.reuse ;  /* 0x000000101f027825 */ /* 0x101fe200078e0210 */
[----:B-1----:R-:W-:Y:S02]  /*0e80*/  SEL R14, R18, R33, !P5 ;  /* 0x00000021120e7207 */ /* 0x002fe40006800000 */
[----:B------:R-:W-:Y:S02]  /*0e90*/  SEL R15, R26, R23, !P0 ;  /* 0x000000171a0f7207 */ /* 0x000fe40004000000 */
[----:B--2---:R-:W-:Y:S02]  /*0ea0*/  ISETP.GE.AND P3, PT, R8, R29, PT ;  /* 0x0000001d0800720c */ /* 0x004fe40003f66270 */
[----:B-----5:R-:W-:Y:S01]  /*0eb0*/  ISETP.GE.AND P4, PT, R9, R30, PT ;  /* 0x0000001e0900720c */ /* 0x020fe20003f86270 */
[----:B------:R-:W-:-:S06]  /*0ec0*/  IMAD.WIDE R8, R20, 0x10, R16 ;  /* 0x0000001014087825 */ /* 0x000fcc00078e0210 */
[----:B------:R-:W2:Y:S04]  /*0ed0*/  LDG.E R8, desc[UR8][R8.64] ;  /* 0x0000000808087981 */ /* 0x000ea8000c1e1900 */
[----:B------:R0:W2:Y:S02]  /*0ee0*/  LDG.E R9, desc[UR8][R2.64] ;  /* 0x0000000802097981 */ /* 0x0000a4000c1e1900 */
[----:B0-----:R-:W-:-:S05]  /*0ef0*/  IMAD.WIDE R2, R14, 0x10, R16 ;  /* 0x000000100e027825 */ /* 0x001fca00078e0210 */
[----:B------:R0:W4:Y:S02]  /*0f00*/  LDG.E R30, desc[UR8][R2.64] ;  /* 0x00000008021e7981 */ /* 0x000124000c1e1900 */
[----:B0-----:R-:W-:-:S06]  /*0f10*/  IMAD.WIDE R2, R15, 0x10, R16 ;  /* 0x000000100f027825 */ /* 0x001fcc00078e0210 */
[----:B------:R-:W4:Y:S01]  /*0f20*/  LDG.E R2, desc[UR8][R2.64] ;  /* 0x0000000802027981 */ /* 0x000f22000c1e1900 */
[----:B------:R-:W-:Y:S02]  /*0f30*/  SEL R18, R33, R18, !P5 ;  /* 0x0000001221127207 */ /* 0x000fe40006800000 */
[----:B------:R-:W-:Y:S02]  /*0f40*/  SEL R29, R27, R10, !P1 ;  /* 0x0000000a1b1d7207 */ /* 0x000fe40004800000 */
[----:B------:R-:W-:Y:S02]  /*0f50*/  SEL R27, R10, R27, !P1 ;  /* 0x0000001b0a1b7207 */ /* 0x000fe40004800000 */
[----:B------:R-:W-:Y:S02]  /*0f60*/  SEL R10, R32, R28, !P6 ;  /* 0x0000001c200a7207 */ /* 0x000fe40007000000 */
[----:B------:R-:W-:Y:S01]  /*0f70*/  SEL R28, R28, R32, !P6 ;  /* 0x000000201c1c7207 */ /* 0x000fe20007000000 */
[----:B------:R-:W-:-:S06]  /*0f80*/  IMAD.WIDE R32, R18, 0x10, R16 ;  /* 0x0000001012207825 */ /* 0x000fcc00078e0210 */
[----:B------:R-:W5:Y:S01]  /*0f90*/  LDG.E R32, desc[UR8][R32.64] ;  /* 0x0000000820207981 */ /* 0x000f62000c1e1900 */
[----:B---3--:R-:W-:Y:S02]  /*0fa0*/  ISETP.GE.AND P5, PT, R35, R34, PT ;  /* 0x000000222300720c */ /* 0x008fe40003fa6270 */
[----:B--2---:R-:W-:Y:S01]  /*0fb0*/  ISETP.GE.AND P6, PT, R9, R8, PT ;  /* 0x000000080900720c */ /* 0x004fe20003fc6270 */
[----:B------:R-:W-:-:S05]  /*0fc0*/  IMAD.WIDE R8, R27, 0x10, R16 ;  /* 0x000000101b087825 */ /* 0x000fca00078e0210 */
[----:B------:R0:W5:Y:S02]  /*0fd0*/  LDG.E R33, desc[UR8][R8.64] ;  /* 0x0000000808217981 */ /* 0x000164000c1e1900 */
[----:B0-----:R-:W-:-:S06]  /*0fe0*/  IMAD.WIDE R8, R28, 0x10, R16 ;  /* 0x000000101c087825 */ /* 0x001fcc00078e0210 */
[----:B------:R-:W2:Y:S01]  /*0ff0*/  LDG.E R8, desc[UR8][R8.64] ;  /* 0x0000000808087981 */ /* 0x000ea2000c1e1900 */
[----:B----4-:R-:W-:Y:S01]  /*1000*/  ISETP.GE.AND P1, PT, R30, R2, PT ;  /* 0x000000021e00720c */ /* 0x010fe20003f26270 */
[----:B------:R-:W-:Y:S01]  /*1010*/  IMAD.WIDE R2, R29, 0x10, R16 ;  /* 0x000000101d027825 */ /* 0x000fe200078e0210 */
[----:B------:R-:W-:-:S04]  /*1020*/  SEL R30, R25, R19, !P3 ;  /* 0x00000013191e7207 */ /* 0x000fc80005800000 */
[----:B------:R0:W2:Y:S02]  /*1030*/  LDG.E R34, desc[UR8][R2.64] ;  /* 0x0000000802227981 */ /* 0x0000a4000c1e1900 */
[----:B0-----:R-:W-:-:S05]  /*1040*/  IMAD.WIDE R2, R30, 0x10, R16 ;  /* 0x000000101e027825 */ /* 0x001fca00078e0210 */
[----:B------:R0:W3:Y:S02]  /*1050*/  LDG.E R9, desc[UR8][R2.64] ;  /* 0x0000000802097981 */ /* 0x0000e4000c1e1900 */
[----:B0-----:R-:W-:-:S05]  /*1060*/  IMAD.WIDE R2, R10, 0x10, R16 ;  /* 0x000000100a027825 */ /* 0x001fca00078e0210 */
[----:B------:R0:W3:Y:S01]  /*1070*/  LDG.E R35, desc[UR8][R2.64] ;  /* 0x0000000802237981 */ /* 0x0000e2000c1e1900 */
[----:B------:R-:W-:Y:S02]  /*1080*/  SEL R25, R19, R25, !P3 ;  /* 0x0000001913197207 */ /* 0x000fe40005800000 */
[----:B------:R-:W-:Y:S02]  /*1090*/  SEL R22, R22, R24, !P2 ;  /* 0x0000001816167207 */ /* 0x000fe40005000000 */
[----:B------:R-:W-:Y:S02]  /*10a0*/  SEL R24, R21, R12, !P4 ;  /* 0x0000000c15187207 */ /* 0x000fe40006000000 */
[----:B------:R-:W-:Y:S01]  /*10b0*/  SEL R19, R12, R21, !P4 ;  /* 0x000000150c137207 */ /* 0x000fe20006000000 */
[--C-:B0-----:R-:W-:Y:S01]  /*10c0*/  IMAD.WIDE R2, R25, 0x10, R16.reuse ;  /* 0x0000001019027825 */ /* 0x101fe200078e0210 */
[----:B------:R-:W-:Y:S02]  /*10d0*/  SEL R21, R11, R13, !P5 ;  /* 0x0000000d0b157207 */ /* 0x000fe40006800000 */
[----:B------:R-:W-:Y:S01]  /*10e0*/  SEL R11, R13, R11, !P5 ;  /* 0x0000000b0d0b7207 */ /* 0x000fe20006800000 */
[----:B------:R-:W-:Y:S01]  /*10f0*/  IMAD.WIDE R12, R24, 0x10, R16 ;  /* 0x00000010180c7825 */ /* 0x000fe200078e0210 */
[----:B------:R-:W-:-:S02]  /*1100*/  SEL R36, R20, R31, !P6 ;  /* 0x0000001f14247207 */ /* 0x000fc40007000000 */
[----:B------:R-:W-:Y:S02]  /*1110*/  SEL R20, R31, R20, !P6 ;  /* 0x000000141f147207 */ /* 0x000fe40007000000 */
[----:B------:R0:W4:Y:S02]  /*1120*/  LDG.E R31, desc[UR8][R2.64] ;  /* 0x00000008021f7981 */ /* 0x000124000c1e1900 */
[--C-:B0-----:R-:W-:Y:S01]  /*1130*/  IMAD.WIDE R2, R19, 0x10, R16.reuse ;  /* 0x0000001013027825 */ /* 0x101fe200078e0210 */
[----:B-----5:R-:W-:Y:S02]  /*1140*/  ISETP.GE.AND P2, PT, R33, R32, PT ;  /* 0x000000202100720c */ /* 0x020fe40003f46270 */
[----:B------:R0:W4:Y:S04]  /*1150*/  LDG.E R32, desc[UR8][R12.64] ;  /* 0x000000080c207981 */ /* 0x000128000c1e1900 */
[----:B------:R1:W5:Y:S01]  /*1160*/  LDG.E R33, desc[UR8][R2.64] ;  /* 0x0000000802217981 */ /* 0x000362000c1e1900 */
[----:B0-----:R-:W-:-:S04]  /*1170*/  IMAD.WIDE R12, R11, 0x10, R16 ;  /* 0x000000100b0c7825 */ /* 0x001fc800078e0210 */
[--C-:B-1----:R-:W-:Y:S02]  /*1180*/  IMAD.WIDE R2, R21, 0x10, R16.reuse ;  /* 0x0000001015027825 */ /* 0x102fe400078e0210 */
[----:B------:R-:W5:Y:S04]  /*1190*/  LDG.E R12, desc[UR8][R12.64] ;  /* 0x000000080c0c7981 */ /* 0x000f68000c1e1900 */
[----:B------:R0:W5:Y:S01]  /*11a0*/  LDG.E R13, desc[UR8][R2.64] ;  /* 0x00000008020d7981 */ /* 0x000162000c1e1900 */
[----:B--2---:R-:W-:Y:S01]  /*11b0*/  ISETP.GE.AND P5, PT, R8, R34, PT ;  /* 0x000000220800720c */ /* 0x004fe20003fa6270 */
[----:B0-----:R-:W-:Y:S01]  /*11c0*/  IMAD.WIDE R2, R22, 0x10, R16 ;  /* 0x0000001016027825 */ /* 0x001fe200078e0210 */
[----:B---3--:R-:W-:-:S03]  /*11d0*/  ISETP.GE.AND P4, PT, R9, R35, PT ;  /* 0x000000230900720c */ /* 0x008fc60003f86270 */
[----:B------:R-:W-:-:S06]  /*11e0*/  IMAD.WIDE R8, R20, 0x10, R16 ;  /* 0x0000001014087825 */ /* 0x000fcc00078e0210 */
[----:B------:R-:W2:Y:S04]  /*11f0*/  LDG.E R8, desc[UR8][R8.64] ;  /* 0x0000000808087981 */ /* 0x000ea8000c1e1900 */
[----:B------:R0:W3:Y:S02]  /*1200*/  LDG.E R9, desc[UR8][R2.64] ;  /* 0x0000000802097981 */ /* 0x0000e4000c1e1900 */
[----:B0-----:R-:W-:-:S05]  /*1210*/  IMAD.WIDE R2, R36, 0x10, R16 ;  /* 0x0000001024027825 */ /* 0x001fca00078e0210 */
[----:B------:R0:W3:Y:S01]  /*1220*/  LDG.E R34, desc[UR8][R2.64] ;  /* 0x0000000802227981 */ /* 0x0000e2000c1e1900 */
[----:B------:R-:W-:Y:S02]  /*1230*/  SEL R23, R23, R26, !P0 ;  /* 0x0000001a17177207 */ /* 0x000fe40004000000 */
[----:B------:R-:W-:-:S03]  /*1240*/  SEL R26, R14, R15, !P1 ;  /* 0x0000000f0e1a7207 */ /* 0x000fc60004800000 */
[--C-:B0-----:R-:W-:Y:S01]  /*1250*/  IMAD.WIDE R2, R23, 0x10, R16.reuse ;  /* 0x0000001017027825 */ /* 0x101fe200078e0210 */
[----:B----4-:R-:W-:Y:S02]  /*1260*/  ISETP.GE.AND P3, PT, R32, R31, PT ;  /* 0x0000001f2000720c */ /* 0x010fe40003f66270 */
[----:B------:R-:W-:Y:S02]  /*1270*/  SEL R31, R15, R14, !P1 ;  /* 0x0000000e0f1f7207 */ /* 0x000fe40004800000 */
[----:B------:R-:W-:Y:S01]  /*1280*/  SEL R32, R27, R18, !P2 ;  /* 0x000000121b207207 */ /* 0x000fe20005000000 */
[----:B------:R-:W-:Y:S01]  /*1290*/  IMAD.WIDE R14, R26, 0x10, R16 ;  /* 0x000000101a0e7825 */ /* 0x000fe200078e0210 */
[----:B------:R-:W-:Y:S02]  /*12a0*/  SEL R18, R18, R27, !P2 ;  /* 0x0000001b12127207 */ /* 0x000fe40005000000 */
[----:B------:R-:W-:-:S03]  /*12b0*/  SEL R27, R28, R29, !P5 ;  /* 0x0000001d1c1b7207 */ /* 0x000fc60006800000 */
[----:B------:R-:W4:Y:S01]  /*12c0*/  LDG.E R14, desc[UR8][R14.64] ;  /* 0x000000080e0e7981 */ /* 0x000f22000c1e1900 */
[----:B-----5:R-:W-:-:S03]  /*12d0*/  ISETP.GE.AND P0, PT, R12, R33, PT ;  /* 0x000000210c00720c */ /* 0x020fc60003f06270 */
[----:B------:R0:W4:Y:S02]  /*12e0*/  LDG.E R33, desc[UR8][R2.64] ;  /* 0x0000000802217981 */ /* 0x000124000c1e1900 */
[----:B0-----:R-:W-:-:S05]  /*12f0*/  IMAD.WIDE R2, R31, 0x10, R16 ;  /* 0x000000101f027825 */ /* 0x001fca00078e0210 */
[----:B------:R0:W5:Y:S01]  /*1300*/  LDG.E R15, desc[UR8][R2.64] ;  /* 0x00000008020f7981 */ /* 0x000162000c1e1900 */
[----:B------:R-:W-:Y:S01]  /*1310*/  SEL R28, R29, R28, !P5 ;  /* 0x0000001c1d1c7207 */ /* 0x000fe20006800000 */
[----:B0-----:R-:W-:-:S05]  /*1320*/  IMAD.WIDE R2, R18, 0x10, R16 ;  /* 0x0000001012027825 */ /* 0x001fca00078e0210 */
[----:B------:R-:W5:Y:S01]  /*1330*/  LDG.E R29, desc[UR8][R2.64] ;  /* 0x00000008021d7981 */ /* 0x000f62000c1e1900 */
[----:B--2---:R-:W-:Y:S01]  /*1340*/  ISETP.GE.AND P1, PT, R8, R13, PT ;  /* 0x0000000d0800720c */ /* 0x004fe20003f26270 */
[----:B------:R-:W-:-:S06]  /*1350*/  IMAD.WIDE R12, R32, 0x10, R16 ;  /* 0x00000010200c7825 */ /* 0x000fcc00078e0210 */
[----:B------:R0:W5:Y:S02]  /*1360*/  LDG.E R12, desc[UR8][R12.64] ;  /* 0x000000080c0c7981 */ /* 0x000164000c1e1900 */
[----:B0-----:R-:W-:-:S05]  /*1370*/  SEL R13, R30, R10, !P4 ;  /* 0x0000000a1e0d7207 */ /* 0x001fca0006000000 */
[----:B------:R-:W-:Y:S01]  /*1380*/  IMAD.WIDE R2, R13, 0x10, R16 ;  /* 0x000000100d027825 */ /* 0x000fe200078e0210 */
[----:B---3--:R-:W-:-:S03]  /*1390*/  ISETP.GE.AND P2, PT, R9, R34, PT ;  /* 0x000000220900720c */ /* 0x008fc60003f46270 */
[----:B------:R-:W-:-:S06]  /*13a0*/  IMAD.WIDE R8, R27, 0x10, R16 ;  /* 0x000000101b087825 */ /* 0x000fcc00078e0210 */
[----:B------:R-:W2:Y:S04]  /*13b0*/  LDG.E R8, desc[UR8][R8.64] ;  /* 0x0000000808087981 */ /* 0x000ea8000c1e1900 */
[----:B------:R0:W3:Y:S02]  /*13c0*/  LDG.E R9, desc[UR8][R2.64] ;  /* 0x0000000802097981 */ /* 0x0000e4000c1e1900 */
[----:B0-----:R-:W-:-:S05]  /*13d0*/  IMAD.WIDE R2, R28, 0x10, R16 ;  /* 0x000000101c027825 */ /* 0x001fca00078e0210 */
[----:B------:R0:W3:Y:S01]  /*13e0*/  LDG.E R34, desc[UR8][R2.64] ;  /* 0x0000000802227981 */ /* 0x0000e2000c1e1900 */
[----:B------:R-:W-:Y:S02]  /*13f0*/  SEL R30, R10, R30, !P4 ;  /* 0x0000001e0a1e7207 */ /* 0x000fe40006000000 */
[----:B------:R-:W-:Y:S02]  /*1400*/  SEL R10, R24, R25, !P3 ;  /* 0x00000019180a7207 */ /* 0x000fe40005800000 */
[----:B------:R-:W-:Y:S01]  /*1410*/  SEL R24, R25, R24, !P3 ;  /* 0x0000001819187207 */ /* 0x000fe20005800000 */
[----:B0-----:R-:W-:-:S05]  /*1420*/  IMAD.WIDE R2, R30, 0x10, R16 ;  /* 0x000000101e027825 */ /* 0x001fca00078e0210 */
[----:B------:R0:W3:Y:S02]  /*1430*/  LDG.E R25, desc[UR8][R2.64] ;  /* 0x0000000802197981 */ /* 0x0000e4000c1e1900 */
[--C-:B0-----:R-:W-:Y:S01]  /*1440*/  IMAD.WIDE R2, R24, 0x10, R16.reuse ;  /* 0x0000001018027825 */ /* 0x101fe200078e0210 */
[----:B----4-:R-:W-:Y:S02]  /*1450*/  ISETP.GE.AND P5, PT, R14, R33, PT ;  /* 0x000000210e00720c */ /* 0x010fe40003fa6270 */
[----:B-----5:R-:W-:Y:S01]  /*1460*/  ISETP.GE.AND P4, PT, R12, R15, PT ;  /* 0x0000000f0c00720c */ /* 0x020fe20003f86270 */
[--C-:B------:R-:W-:Y:S01]  /*1470*/  IMAD.WIDE R14, R10, 0x10, R16.reuse ;  /* 0x000000100a0e7825 */ /* 0x100fe200078e0210 */
[----:B------:R-:W-:Y:S02]  /*1480*/  SEL R12, R11, R19, !P0 ;  /* 0x000000130b0c7207 */ /* 0x000fe40004000000 */
[----:B------:R-:W-:Y:S02]  /*1490*/  SEL R11, R19, R11, !P0 ;  /* 0x0000000b130b7207 */ /* 0x000fe40004000000 */
[----:B------:R0:W4:Y:S01]  /*14a0*/  LDG.E R33, desc[UR8][R14.64] ;  /* 0x000000080e217981 */ /* 0x000122000c1e1900 */
[----:B------:R-:W-:Y:S01]  /*14b0*/  SEL R19, R20, R21, !P1 ;  /* 0x0000001514137207 */ /* 0x000fe20004800000 */
[----:B0-----:R-:W-:Y:S01]  /*14c0*/  IMAD.WIDE R14, R12, 0x10, R16 ;  /* 0x000000100c0e7825 */ /* 0x001fe200078e0210 */
[----:B------:R-:W-:-:S05]  /*14d0*/  SEL R20, R21, R20, !P1 ;  /* 0x0000001415147207 */ /* 0x000fca0004800000 */
[----:B------:R0:W5:Y:S01]  /*14e0*/  LDG.E R14, desc[UR8][R14.64] ;  /* 0x000000080e0e7981 */ /* 0x000162000c1e1900 */
[----:B--2---:R-:W-:-:S03]  /*14f0*/  ISETP.GE.AND P6, PT, R8, R29, PT ;  /* 0x0000001d0800720c */ /* 0x004fc60003fc6270 */
[----:B------:R1:W5:Y:S01]  /*1500*/  LDG.E R29, desc[UR8][R2.64] ;  /* 0x00000008021d7981 */ /* 0x000362000c1e1900 */
[----:B0-----:R-:W-:Y:S01]  /*1510*/  SEL R15, R22, R36, !P2 ;  /* 0x00000024160f7207 */ /* 0x001fe20005000000 */
[----:B-1----:R-:W-:-:S05]  /*1520*/  IMAD.WIDE R2, R11, 0x10, R16 ;  /* 0x000000100b027825 */ /* 0x002fca00078e0210 */
[----:B------:R0:W2:Y:S01]  /*1530*/  LDG.E R21, desc[UR8][R2.64] ;  /* 0x0000000802157981 */ /* 0x0000a2000c1e1900 */
[----:B---3--:R-:W-:Y:S01]  /*1540*/  ISETP.GE.AND P3, PT, R9, R34, PT ;  /* 0x000000220900720c */ /* 0x008fe20003f66270 */
[----:B------:R-:W-:-:S04]  /*1550*/  IMAD.WIDE R8, R19, 0x10, R16 ;  /* 0x0000001013087825 */ /* 0x000fc800078e0210 */
[--C-:B0-----:R-:W-:Y:S02]  /*1560*/  IMAD.WIDE R2, R15, 0x10, R16.reuse ;  /* 0x000000100f027825 */ /* 0x101fe400078e0210 */
[----:B------:R-:W2:Y:S04]  /*1570*/  LDG.E R8, desc[UR8][R8.64] ;  /* 0x0000000808087981 */ /* 0x000ea8000c1e1900 */
[----:B------:R0:W3:Y:S02]  /*1580*/  LDG.E R9, desc[UR8][R2.64] ;  /* 0x0000000802097981 */ /* 0x0000e4000c1e1900 */
[----:B0-----:R-:W-:-:S06]  /*1590*/  IMAD.WIDE R2, R20, 0x10, R16 ;  /* 0x0000001014027825 */ /* 0x001fcc00078e0210 */
[----:B------:R-:W3:Y:S01]  /*15a0*/  LDG.E R2, desc[UR8][R2.64] ;  /* 0x0000000802027981 */ /* 0x000ee2000c1e1900 */
[----:B----4-:R-:W-:Y:S02]  /*15b0*/  ISETP.GE.AND P0, PT, R33, R25, PT ;  /* 0x000000192100720c */ /* 0x010fe40003f06270 */
[----:B------:R-:W-:Y:S02]  /*15c0*/  SEL R25, R31, R32, !P4 ;  /* 0x000000201f197207 */ /* 0x000fe40006000000 */
[----:B------:R-:W-:-:S05]  /*15d0*/  SEL R31, R32, R31, !P4 ;  /* 0x0000001f201f7207 */ /* 0x000fca0006000000 */
[----:B------:R-:W-:Y:S01]  /*15e0*/  IMAD.WIDE R32, R31, 0x10, R16 ;  /* 0x000000101f207825 */ /* 0x000fe200078e0210 */
[----:B-----5:R-:W-:Y:S02]  /*15f0*/  ISETP.GE.AND P1, PT, R14, R29, PT ;  /* 0x0000001d0e00720c */ /* 0x020fe40003f26270 */
[----:B------:R-:W-:Y:S02]  /*1600*/  SEL R29, R18, R27, !P6 ;  /* 0x0000001b121d7207 */ /* 0x000fe40007000000 */
[----:B------:R-:W-:Y:S02]  /*1610*/  SEL R18, R27, R18, !P6 ;  /* 0x000000121b127207 */ /* 0x000fe40007000000 */
[----:B------:R0:W4:Y:S01]  /*1620*/  LDG.E R27, desc[UR8][R32.64] ;  /* 0x00000008201b7981 */ /* 0x000122000c1e1900 */
[----:B------:R-:W-:Y:S02]  /*1630*/  SEL R14, R23, R26, !P5 ;  /* 0x0000001a170e7207 */ /* 0x000fe40006800000 */
[----:B0-----:R-:W-:-:S03]  /*1640*/  SEL R32, R13, R28, !P3 ;  /* 0x0000001c0d207207 */ /* 0x001fc60005800000 */
[----:B------:R-:W-:Y:S01]  /*1650*/  IMAD.WIDE R34, R14, 0x10, R16 ;  /* 0x000000100e227825 */ /* 0x000fe200078e0210 */
[----:B--2---:R-:W-:-:S04]  /*1660*/  ISETP.GE.AND P6, PT, R8, R21, PT ;  /* 0x000000150800720c */ /* 0x004fc80003fc6270 */
[----:B------:R-:W4:Y:S01]  /*1670*/  LDG.E R21, desc[UR8][R34.64] ;  /* 0x0000000822157981 */ /* 0x000f22000c1e1900 */
[----:B---3--:R-:W-:Y:S01]  /*1680*/  ISETP.GE.AND P4, PT, R9, R2, PT ;  /* 0x000000020900720c */ /* 0x008fe20003f86270 */
[----:B------:R-:W-:-:S04]  /*1690*/  IMAD.WIDE R2, R25, 0x10, R16 ;  /* 0x0000001019027825 */ /* 0x000fc800078e0210 */
[--C-:B------:R-:W-:Y:S01]  /*16a0*/  IMAD.WIDE R8, R18, 0x10, R16.reuse ;  /* 0x0000001012087825 */ /* 0x100fe200078e0210 */
[----:B------:R0:W2:Y:S05]  /*16b0*/  LDG.E R33, desc[UR8][R2.64] ;  /* 0x0000000802217981 */ /* 0x0000aa000c1e1900 */
[----:B------:R-:W2:Y:S01]  /*16c0*/  LDG.E R8, desc[UR8][R8.64] ;  /* 0x0000000808087981 */ /* 0x000ea2000c1e1900 */
[----:B0-----:R-:W-:-:S05]  /*16d0*/  IMAD.WIDE R2, R32, 0x10, R16 ;  /* 0x0000001020027825 */ /* 0x001fca00078e0210 */
[----:B------:R0:W3:Y:S02]  /*16e0*/  LDG.E R9, desc[UR8][R2.64] ;  /* 0x0000000802097981 */ /* 0x0000e4000c1e1900 */
[----:B0-----:R-:W-:-:S06]  /*16f0*/  IMAD.WIDE R2, R29, 0x10, R16 ;  /* 0x000000101d027825 */ /* 0x001fcc00078e0210 */
[----:B------:R-:W3:Y:S01]  /*1700*/  LDG.E R2, desc[UR8][R2.64] ;  /* 0x0000000802027981 */ /* 0x000ee2000c1e1900 */
[----:B------:R-:W-:Y:S02]  /*1710*/  SEL R13, R28, R13, !P3 ;  /* 0x0000000d1c0d7207 */ /* 0x000fe40005800000 */
[----:B------:R-:W-:-:S03]  /*1720*/  SEL R28, R19, R11, !P6 ;  /* 0x0000000b131c7207 */ /* 0x000fc60007000000 */
[--C-:B------:R-:W-:Y:S01]  /*1730*/  IMAD.WIDE R6, R13, 0x10, R16.reuse ;  /* 0x000000100d067825 */ /* 0x100fe200078e0210 */
[----:B----4-:R-:W-:Y:S02]  /*1740*/  ISETP.GE.AND P3, PT, R27, R21, PT ;  /* 0x000000151b00720c */ /* 0x010fe40003f66270 */
[----:B------:R-:W-:Y:S02]  /*1750*/  SEL R21, R30, R10, !P0 ;  /* 0x0000000a1e157207 */ /* 0x000fe40004000000 */
[----:B------:R-:W4:Y:S01]  /*1760*/  LDG.E R27, desc[UR8][R6.64] ;  /* 0x00000008061b7981 */ /* 0x000f22000c1e1900 */
[----:B------:R-:W-:Y:S02]  /*1770*/  SEL R30, R10, R30, !P0 ;  /* 0x0000001e0a1e7207 */ /* 0x000fe40004000000 */
[----:B------:R-:W-:Y:S02]  /*1780*/  SEL R10, R24, R12, !P1 ;  /* 0x0000000c180a7207 */ /* 0x000fe40004800000 */
[----:B------:R-:W-:Y:S01]  /*1790*/  SEL R12, R12, R24, !P1 ;  /* 0x000000180c0c7207 */ /* 0x000fe20004800000 */
[----:B------:R-:W-:-:S05]  /*17a0*/  IMAD.WIDE R34, R30, 0x10, R16 ;  /* 0x000000101e227825 */ /* 0x000fca00078e0210 */
[----:B------:R-:W4:Y:S01]  /*17b0*/  LDG.E R24, desc[UR8][R34.64] ;  /* 0x0000000822187981 */ /* 0x000f22000c1e1900 */
[----:B--2---:R-:W-:Y:S02]  /*17c0*/  ISETP.GE.AND P1, PT, R8, R33, PT ;  /* 0x000000210800720c */ /* 0x004fe40003f26270 */
[----:B---3--:R-:W-:Y:S01]  /*17d0*/  ISETP.GE.AND P0, PT, R9, R2, PT ;  /* 0x000000020900720c */ /* 0x008fe20003f06270 */
[----:B------:R-:W-:-:S04]  /*17e0*/  IMAD.WIDE R2, R21, 0x10, R16 ;  /* 0x0000001015027825 */ /* 0x000fc800078e0210 */
[--C-:B------:R-:W-:Y:S01]  /*17f0*/  IMAD.WIDE R8, R12, 0x10, R16.reuse ;  /* 0x000000100c087825 */ /* 0x100fe200078e0210 */
[----:B------:R0:W2:Y:S05]  /*1800*/  LDG.E R33, desc[UR8][R2.64] ;  /* 0x0000000802217981 */ /* 0x0000aa000c1e1900 */
[----:B------:R-:W2:Y:S01]  /*1810*/  LDG.E R8, desc[UR8][R8.64] ;  /* 0x0000000808087981 */ /* 0x000ea2000c1e1900 */
        /* <DEDUP_REMOVED lines=8> */
[----:B------:R-:W-:Y:S01]  /*18a0*/  IMAD.WIDE R22, R19, 0x10, R16 ;  /* 0x0000001013167825 */ /* 0x000fe200078e0210 */
[----:B------:R-:W-:-:S03]  /*18b0*/  SEL R15, R20, R15, !P4 ;  /* 0x0000000f140f7207 */ /* 0x000fc60006000000 */
[----:B0-----:R-:W-:-:S05]  /*18c0*/  IMAD.WIDE R2, R11, 0x10, R16 ;  /* 0x000000100b027825 */ /* 0x001fca00078e0210 */
[----:B------:R0:W5:Y:S02]  /*18d0*/  LDG.E R20, desc[UR8][R2.64] ;  /* 0x0000000802147981 */ /* 0x000164000c1e1900 */
[--C-:B0-----:R-:W-:Y:S01]  /*18e0*/  IMAD.WIDE R2, R36, 0x10, R16.reuse ;  /* 0x0000001024027825 */ /* 0x101fe200078e0210 */
[----:B----4-:R-:W-:Y:S02]  /*18f0*/  ISETP.GE.AND P2, PT, R24, R27, PT ;  /* 0x0000001b1800720c */ /* 0x010fe40003f46270 */
[----:B------:R0:W5:Y:S04]  /*1900*/  LDG.E R24, desc[UR8][R22.64] ;  /* 0x0000000816187981 */ /* 0x000168000c1e1900 */
[----:B------:R1:W4:Y:S01]  /*1910*/  LDG.E R27, desc[UR8][R2.64] ;  /* 0x00000008021b7981 */ /* 0x000322000c1e1900 */
[----:B0-----:R-:W-:-:S04]  /*1920*/  IMAD.WIDE R22, R15, 0x10, R16 ;  /* 0x000000100f167825 */ /* 0x001fc800078e0210 */
[----:B-1----:R-:W-:Y:S02]  /*1930*/  IMAD.WIDE R2, R26, 0x10, R16 ;  /* 0x000000101a027825 */ /* 0x002fe400078e0210 */
[----:B------:R0:W4:Y:S02]  /*1940*/  LDG.E R22, desc[UR8][R22.64] ;  /* 0x0000000816167981 */ /* 0x000124000c1e1900 */
[----:B0-----:R-:W-:Y:S02]  /*1950*/  SEL R23, R18, R25, !P1 ;  /* 0x0000001912177207 */ /* 0x001fe40004800000 */
[----:B--2---:R-:W-:Y:S02]  /*1960*/  ISETP.GE.AND P5, PT, R8, R33, PT ;  /* 0x000000210800720c */ /* 0x004fe40003fa6270 */
[----:B------:R-:W-:Y:S02]  /*1970*/  SEL R33, R31, R14, !P3 ;  /* 0x0000000e1f217207 */ /* 0x000fe40005800000 */
[----:B------:R-:W-:-:S02]  /*1980*/  SEL R14, R14, R31, !P3 ;  /* 0x0000001f0e0e7207 */ /* 0x000fc40005800000 */
[----:B------:R0:W2:Y:S02]  /*1990*/  LDG.E R31, desc[UR8][R2.64] ;  /* 0x00000008021f7981 */ /* 0x0000a4000c1e1900 */
[----:B0-----:R-:W-:Y:S01]  /*19a0*/  IMAD.WIDE R2, R23, 0x10, R16 ;  /* 0x0000001017027825 */ /* 0x001fe200078e0210 */
[----:B---3--:R-:W-:-:S03]  /*19b0*/  ISETP.GE.AND P4, PT, R9, R34, PT ;  /* 0x000000220900720c */ /* 0x008fc60003f86270 */
[----:B------:R-:W-:-:S06]  /*19c0*/  IMAD.WIDE R8, R33, 0x10, R16 ;  /* 0x0000001021087825 */ /* 0x000fcc00078e0210 */
[----:B------:R-:W2:Y:S04]  /*19d0*/  LDG.E R8, desc[UR8][R8.64] ;  /* 0x0000000808087981 */ /* 0x000ea8000c1e1900 */
[----:B------:R0:W3:Y:S02]  /*19e0*/  LDG.E R9, desc[UR8][R2.64] ;  /* 0x0000000802097981 */ /* 0x0000e4000c1e1900 */
[----:B0-----:R-:W-:-:S05]  /*19f0*/  IMAD.WIDE R2, R14, 0x10, R16 ;  /* 0x000000100e027825 */ /* 0x001fca00078e0210 */
[----:B------:R0:W3:Y:S01]  /*1a00*/  LDG.E R34, desc[UR8][R2.64] ;  /* 0x0000000802227981 */ /* 0x0000e2000c1e1900 */
[----:B------:R-:W-:-:S05]  /*1a10*/  SEL R18, R25, R18, !P1 ;  /* 0x0000001219127207 */ /* 0x000fca0004800000 */
[----:B0-----:R-:W-:Y:S01]  /*1a20*/  IMAD.WIDE R2, R18, 0x10, R16 ;  /* 0x0000001012027825 */ /* 0x001fe200078e0210 */
[----:B-----5:R-:W-:Y:S02]  /*1a30*/  ISETP.GE.AND P3, PT, R24, R20, PT ;  /* 0x000000141800720c */ /* 0x020fe40003f66270 */
[----:B------:R-:W-:Y:S02]  /*1a40*/  SEL R20, R32, R29, !P0 ;  /* 0x0000001d20147207 */ /* 0x000fe40004000000 */
[----:B------:R-:W-:-:S03]  /*1a50*/  SEL R29, R29, R32, !P0 ;  /* 0x000000201d1d7207 */ /* 0x000fc60004000000 */
[----:B------:R-:W-:-:S05]  /*1a60*/  IMAD.WIDE R24, R20, 0x10, R16 ;  /* 0x0000001014187825 */ /* 0x000fca00078e0210 */
[----:B------:R0:W5:Y:S01]  /*1a70*/  LDG.E R32, desc[UR8][R24.64] ;  /* 0x0000000818207981 */ /* 0x000162000c1e1900 */
[----:B----4-:R-:W-:-:S03]  /*1a80*/  ISETP.GE.AND P1, PT, R27, R22, PT ;  /* 0x000000161b00720c */ /* 0x010fc60003f26270 */
[----:B------:R1:W5:Y:S01]  /*1a90*/  LDG.E R22, desc[UR8][R2.64] ;  /* 0x0000000802167981 */ /* 0x000362000c1e1900 */
[----:B------:R-:W-:Y:S02]  /*1aa0*/  SEL R27, R30, R13, !P2 ;  /* 0x0000000d1e1b7207 */ /* 0x000fe40005000000 */
[----:B------:R-:W-:-:S03]  /*1ab0*/  SEL R13, R13, R30, !P2 ;  /* 0x0000001e0d0d7207 */ /* 0x000fc60005000000 */
[----:B0-----:R-:W-:-:S04]  /*1ac0*/  IMAD.WIDE R24, R27, 0x10, R16 ;  /* 0x000000101b187825 */ /* 0x001fc800078e0210 */
[--C-:B-1----:R-:W-:Y:S02]  /*1ad0*/  IMAD.WIDE R2, R29, 0x10, R16.reuse ;  /* 0x000000101d027825 */ /* 0x102fe400078e0210 */
[----:B------:R-:W4:Y:S04]  /*1ae0*/  LDG.E R24, desc[UR8][R24.64] ;  /* 0x0000000818187981 */ /* 0x000f28000c1e1900 */
[----:B------:R0:W4:Y:S02]  /*1af0*/  LDG.E R30, desc[UR8][R2.64] ;  /* 0x00000008021e7981 */ /* 0x000124000c1e1900 */
[----:B0-----:R-:W-:-:S05]  /*1b00*/  IMAD.WIDE R2, R13, 0x10, R16 ;  /* 0x000000100d027825 */ /* 0x001fca00078e0210 */
[----:B------:R0:W4:Y:S01]  /*1b10*/  LDG.E R25, desc[UR8][R2.64] ;  /* 0x0000000802197981 */ /* 0x000122000c1e1900 */
[----:B--2---:R-:W-:Y:S02]  /*1b20*/  ISETP.GE.AND P0, PT, R8, R31, PT ;  /* 0x0000001f0800720c */ /* 0x004fe40003f06270 */
[----:B------:R-:W-:Y:S02]  /*1b30*/  SEL R31, R12, R21, !P5 ;  /* 0x000000150c1f7207 */ /* 0x000fe40006800000 */
[----:B------:R-:W-:Y:S02]  /*1b40*/  SEL R12, R21, R12, !P5 ;  /* 0x0000000c150c7207 */ /* 0x000fe40006800000 */
[----:B------:R-:W-:-:S05]  /*1b50*/  SEL R21, R28, R10, !P4 ;  /* 0x0000000a1c157207 */ /* 0x000fca0006000000 */
        /* <DEDUP_REMOVED lines=14> */
[----:B----4-:R-:W-:Y:S02]  /*1c40*/  ISETP.GE.AND P6, PT, R24, R30, PT ;  /* 0x0000001e1800720c */ /* 0x010fe40003fc6270 */
[----:B------:R-:W-:Y:S01]  /*1c50*/  SEL R24, R36, R15, !P1 ;  /* 0x0000000f24187207 */ /* 0x000fe20004800000 */
[----:B------:R1:W5:Y:S01]  /*1c60*/  LDG.E R30, desc[UR8][R2.64] ;  /* 0x00000008021e7981 */ /* 0x000362000c1e1900 */
[----:B0-----:R-:W-:-:S03]  /*1c70*/  SEL R10, R23, R14, !P5 ;  /* 0x0000000e170a7207 */ /* 0x001fc60006800000 */
[--C-:B-1----:R-:W-:Y:S01]  /*1c80*/  IMAD.WIDE R2, R24, 0x10, R16.reuse ;  /* 0x0000001018027825 */ /* 0x102fe200078e0210 */
[----:B------:R-:W-:Y:S02]  /*1c90*/  SEL R11, R26, R33, !P0 ;  /* 0x000000211a0b7207 */ /* 0x000fe40004000000 */
[----:B--2---:R-:W-:Y:S02]  /*1ca0*/  ISETP.GE.AND P3, PT, R8, R25, PT ;  /* 0x000000190800720c */ /* 0x004fe40003f66270 */
[----:B---3--:R-:W-:Y:S01]  /*1cb0*/  ISETP.GE.AND P4, PT, R9, R34, PT ;  /* 0x000000220900720c */ /* 0x008fe20003f86270 */
[----:B------:R-:W-:-:S06]  /*1cc0*/  IMAD.WIDE R8, R19, 0x10, R16 ;  /* 0x0000001013087825 */ /* 0x000fcc00078e0210 */
[----:B------:R-:W2:Y:S04]  /*1cd0*/  LDG.E R8, desc[UR8][R8.64] ;  /* 0x0000000808087981 */ /* 0x000ea8000c1e1900 */
[----:B------:R0:W2:Y:S02]  /*1ce0*/  LDG.E R9, desc[UR8][R2.64] ;  /* 0x0000000802097981 */ /* 0x0000a4000c1e1900 */
[----:B0-----:R-:W-:-:S05]  /*1cf0*/  IMAD.WIDE R2, R10, 0x10, R16 ;  /* 0x000000100a027825 */ /* 0x001fca00078e0210 */
[----:B------:R0:W3:Y:S02]  /*1d00*/  LDG.E R25, desc[UR8][R2.64] ;  /* 0x0000000802197981 */ /* 0x0000e4000c1e1900 */
[----:B0-----:R-:W-:-:S06]  /*1d10*/  IMAD.WIDE R2, R11, 0x10, R16 ;  /* 0x000000100b027825 */ /* 0x001fcc00078e0210 */
[----:B------:R-:W3:Y:S01]  /*1d20*/  LDG.E R2, desc[UR8][R2.64] ;  /* 0x0000000802027981 */ /* 0x000ee2000c1e1900 */
[----:B------:R-:W-:Y:S02]  /*1d30*/  SEL R14, R14, R23, !P5 ;  /* 0x000000170e0e7207 */ /* 0x000fe40006800000 */
[----:B------:R-:W-:Y:S02]  /*1d40*/  SEL R23, R18, R20, !P2 ;  /* 0x0000001412177207 */ /* 0x000fe40005000000 */
[----:B------:R-:W-:Y:S02]  /*1d50*/  SEL R20, R20, R18, !P2 ;  /* 0x0000001214147207 */ /* 0x000fe40005000000 */
[----:B------:R-:W-:Y:S02]  /*1d60*/  SEL R18, R29, R27, !P6 ;  /* 0x0000001b1d127207 */ /* 0x000fe40007000000 */
[----:B------:R-:W-:Y:S01]  /*1d70*/  SEL R27, R27, R29, !P6 ;  /* 0x0000001d1b1b7207 */ /* 0x000fe20007000000 */
[----:B------:R-:W-:-:S05]  /*1d80*/  IMAD.WIDE R34, R14, 0x10, R16 ;  /* 0x000000100e227825 */ /* 0x000fca00078e0210 */
[----:B------:R-:W4:Y:S01]  /*1d90*/  LDG.E R29, desc[UR8][R34.64] ;  /* 0x00000008221d7981 */ /* 0x000f22000c1e1900 */
[----:B-----5:R-:W-:Y:S02]  /*1da0*/  ISETP.GE.AND P5, PT, R32, R30, PT ;  /* 0x0000001e2000720c */ /* 0x020fe40003fa6270 */
[----:B--2---:R-:W-:Y:S01]  /*1db0*/  ISETP.GE.AND P6, PT, R9, R8, PT ;  /* 0x000000080900720c */ /* 0x004fe20003fc6270 */
[----:B------:R-:W-:-:S05]  /*1dc0*/  IMAD.WIDE R8, R20, 0x10, R16 ;  /* 0x0000001014087825 */ /* 0x000fca00078e0210 */
[----:B------:R0:W4:Y:S02]  /*1dd0*/  LDG.E R30, desc[UR8][R8.64] ;  /* 0x00000008081e7981 */ /* 0x000124000c1e1900 */
[----:B0-----:R-:W-:-:S06]  /*1de0*/  IMAD.WIDE R8, R27, 0x10, R16 ;  /* 0x000000101b087825 */ /* 0x001fcc00078e0210 */
[----:B------:R-:W2:Y:S01]  /*1df0*/  LDG.E R8, desc[UR8][R8.64] ;  /* 0x0000000808087981 */ /* 0x000ea2000c1e1900 */
[----:B---3--:R-:W-:Y:S01]  /*1e00*/  ISETP.GE.AND P2, PT, R25, R2, PT ;  /* 0x000000021900720c */ /* 0x008fe20003f46270 */
        /* <DEDUP_REMOVED lines=10> */
[----:B------:R-:W-:Y:S02]  /*1eb0*/  SEL R35, R12, R21, !P4 ;  /* 0x000000150c237207 */ /* 0x000fe40006000000 */
[----:B------:R-:W-:Y:S01]  /*1ec0*/  SEL R21, R28, R22, !P5 ;  /* 0x000000161c157207 */ /* 0x000fe20006800000 */
[----:B0-----:R-:W-:Y:S01]  /*1ed0*/  IMAD.WIDE R2, R31, 0x10, R16 ;  /* 0x000000101f027825 */ /* 0x001fe200078e0210 */
[----:B------:R-:W-:-:S03]  /*1ee0*/  SEL R28, R22, R28, !P5 ;  /* 0x0000001c161c7207 */ /* 0x000fc60006800000 */
[--C-:B------:R-:W-:Y:S01]  /*1ef0*/  IMAD.WIDE R12, R36, 0x10, R16.reuse ;  /* 0x00000010240c7825 */ /* 0x100fe200078e0210 */
[----:B------:R-:W-:Y:S02]  /*1f00*/  SEL R22, R19, R24, !P6 ;  /* 0x0000001813167207 */ /* 0x000fe40007000000 */
[----:B------:R-:W-:Y:S02]  /*1f10*/  SEL R19, R24, R19, !P6 ;  /* 0x0000001318137207 */ /* 0x000fe40007000000 */
[----:B------:R0:W5:Y:S02]  /*1f20*/  LDG.E R24, desc[UR8][R2.64] ;  /* 0x0000000802187981 */ /* 0x000164000c1e1900 */
[--C-:B0-----:R-:W-:Y:S01]  /*1f30*/  IMAD.WIDE R2, R35, 0x10, R16.reuse ;  /* 0x0000001023027825 */ /* 0x101fe200078e0210 */
[----:B----4-:R-:W-:Y:S02]  /*1f40*/  ISETP.GE.AND P1, PT, R30, R29, PT ;  /* 0x0000001d1e00720c */ /* 0x010fe40003f26270 */
[----:B------:R0:W5:Y:S04]  /*1f50*/  LDG.E R29, desc[UR8][R12.64] ;  /* 0x000000080c1d7981 */ /* 0x000168000c1e1900 */
[----:B------:R1:W4:Y:S01]  /*1f60*/  LDG.E R30, desc[UR8][R2.64] ;  /* 0x00000008021e7981 */ /* 0x000322000c1e1900 */
[----:B0-----:R-:W-:-:S04]  /*1f70*/  IMAD.WIDE R12, R28, 0x10, R16 ;  /* 0x000000101c0c7825 */ /* 0x001fc800078e0210 */
[--C-:B-1----:R-:W-:Y:S02]  /*1f80*/  IMAD.WIDE R2, R21, 0x10, R16.reuse ;  /* 0x0000001015027825 */ /* 0x102fe400078e0210 */
[----:B------:R-:W4:Y:S04]  /*1f90*/  LDG.E R12, desc[UR8][R12.64] ;  /* 0x000000080c0c7981 */ /* 0x000f28000c1e1900 */
[----:B------:R0:W4:Y:S01]  /*1fa0*/  LDG.E R13, desc[UR8][R2.64] ;  /* 0x00000008020d7981 */ /* 0x000122000c1e1900 */
        /* <DEDUP_REMOVED lines=9> */
[--C-:B0-----:R-:W-:Y:S01]  /*2040*/  IMAD.WIDE R2, R26, 0x10, R16.reuse ;  /* 0x000000101a027825 */ /* 0x101fe200078e0210 */
[----:B-----5:R-:W-:Y:S02]  /*2050*/  ISETP.GE.AND P4, PT, R29, R24, PT ;  /* 0x000000181d00720c */ /* 0x020fe40003f86270 */
[----:B------:R-:W-:Y:S02]  /*2060*/  SEL R24, R10, R11, !P2 ;  /* 0x0000000b0a187207 */ /* 0x000fe40005000000 */
[----:B------:R0:W5:Y:S01]  /*2070*/  LDG.E R29, desc[UR8][R2.64] ;  /* 0x00000008021d7981 */ /* 0x000162000c1e1900 */
[----:B----4-:R-:W-:Y:S02]  /*2080*/  ISETP.GE.AND P0, PT, R12, R30, PT ;  /* 0x0000001e0c00720c */ /* 0x010fe40003f06270 */
[----:B------:R-:W-:Y:S01]  /*2090*/  SEL R12, R11, R10, !P2 ;  /* 0x0000000a0b0c7207 */ /* 0x000fe20005000000 */
[----:B------:R-:W-:Y:S01]  /*20a0*/  IMAD.WIDE R10, R24, 0x10, R16 ;  /* 0x00000010180a7825 */ /* 0x000fe200078e0210 */
[----:B------:R-:W-:-:S02]  /*20b0*/  SEL R30, R20, R14, !P1 ;  /* 0x0000000e141e7207 */ /* 0x000fc40004800000 */
[----:B------:R-:W-:Y:S01]  /*20c0*/  SEL R14, R14, R20, !P1 ;  /* 0x000000140e0e7207 */ /* 0x000fe20004800000 */
[--C-:B0-----:R-:W-:Y:S01]  /*20d0*/  IMAD.WIDE R2, R12, 0x10, R16.reuse ;  /* 0x000000100c027825 */ /* 0x101fe200078e0210 */
[----:B------:R0:W5:Y:S01]  /*20e0*/  LDG.E R33, desc[UR8][R10.64] ;  /* 0x000000080a217981 */ /* 0x000162000c1e1900 */
[----:B------:R-:W-:Y:S02]  /*20f0*/  SEL R20, R27, R23, !P3 ;  /* 0x000000171b147207 */ /* 0x000fe40005800000 */
[----:B0-----:R-:W-:Y:S01]  /*2100*/  IMAD.WIDE R10, R30, 0x10, R16 ;  /* 0x000000101e0a7825 */ /* 0x001fe200078e0210 */
[----:B------:R-:W-:-:S05]  /*2110*/  SEL R23, R23, R27, !P3 ;  /* 0x0000001b17177207 */ /* 0x000fca0005800000 */
[----:B------:R0:W4:Y:S02]  /*2120*/  LDG.E R10, desc[UR8][R10.64] ;  /* 0x000000080a0a7981 */ /* 0x000124000c1e1900 */
[----:B0-----:R-:W-:Y:S02]  /*2130*/  SEL R11, R25, R18, !P5 ;  /* 0x00000012190b7207 */ /* 0x001fe40006800000 */
[----:B--2---:R-:W-:Y:S02]  /*2140*/  ISETP.GE.AND P2, PT, R8, R13, PT ;  /* 0x0000000d0800720c */ /* 0x004fe40003f46270 */
[----:B------:R0:W4:Y:S02]  /*2150*/  LDG.E R13, desc[UR8][R2.64] ;  /* 0x00000008020d7981 */ /* 0x000124000c1e1900 */
[----:B0-----:R-:W-:-:S05]  /*2160*/  IMAD.WIDE R2, R14, 0x10, R16 ;  /* 0x000000100e027825 */ /* 0x001fca00078e0210 */
[----:B------:R0:W2:Y:S01]  /*2170*/  LDG.E R27, desc[UR8][R2.64] ;  /* 0x00000008021b7981 */ /* 0x0000a2000c1e1900 */
[----:B---3--:R-:W-:Y:S01]  /*2180*/  ISETP.GE.AND P1, PT, R9, R32, PT ;  /* 0x000000200900720c */ /* 0x008fe20003f26270 */
[----:B------:R-:W-:-:S04]  /*2190*/  IMAD.WIDE R8, R20, 0x10, R16 ;  /* 0x0000001014087825 */ /* 0x000fc800078e0210 */
[--C-:B0-----:R-:W-:Y:S02]  /*21a0*/  IMAD.WIDE R2, R11, 0x10, R16.reuse ;  /* 0x000000100b027825 */ /* 0x101fe400078e0210 */
[----:B------:R-:W2:Y:S04]  /*21b0*/  LDG.E R8, desc[UR8][R8.64] ;  /* 0x0000000808087981 */ /* 0x000ea8000c1e1900 */
[----:B------:R0:W3:Y:S02]  /*21c0*/  LDG.E R9, desc[UR8][R2.64] ;  /* 0x0000000802097981 */ /* 0x0000e4000c1e1900 */
[----:B0-----:R-:W-:-:S05]  /*21d0*/  IMAD.WIDE R2, R23, 0x10, R16 ;  /* 0x0000001017027825 */ /* 0x001fca00078e0210 */
[----:B------:R0:W3:Y:S01]  /*21e0*/  LDG.E R34, desc[UR8][R2.64] ;  /* 0x0000000802227981 */ /* 0x0000e2000c1e1900 */
[----:B------:R-:W-:Y:S02]  /*21f0*/  SEL R25, R18, R25, !P5 ;  /* 0x0000001912197207 */ /* 0x000fe40006800000 */
[----:B------:R-:W-:Y:S02]  /*2200*/  SEL R18, R36, R31, !P4 ;  /* 0x0000001f24127207 */ /* 0x000fe40006000000 */
[----:B------:R-:W-:Y:S01]  /*2210*/  SEL R31, R31, R36, !P4 ;  /* 0x000000241f1f7207 */ /* 0x000fe20006000000 */
[----:B0-----:R-:W-:Y:S01]  /*2220*/  IMAD.WIDE R2, R25, 0x10, R16 ;  /* 0x0000001019027825 */ /* 0x001fe200078e0210 */
[----:B-----5:R-:W-:-:S03]  /*2230*/  ISETP.GE.AND P3, PT, R33, R29, PT ;  /* 0x0000001d2100720c */ /* 0x020fc60003f66270 */
[----:B------:R-:W-:-:S06]  /*2240*/  IMAD.WIDE R32, R18, 0x10, R16 ;  /* 0x0000001012207825 */ /* 0x000fcc00078e0210 */
[----:B------:R-:W5:Y:S01]  /*2250*/  LDG.E R32, desc[UR8][R32.64] ;  /* 0x0000000820207981 */ /* 0x000f62000c1e1900 */
[----:B----4-:R-:W-:-:S03]  /*2260*/  ISETP.GE.AND P5, PT, R10, R13, PT ;  /* 0x0000000d0a00720c */ /* 0x010fc60003fa6270 */
[----:B------:R0:W5:Y:S01]  /*2270*/  LDG.E R10, desc[UR8][R2.64] ;  /* 0x00000008020a7981 */ /* 0x000162000c1e1900 */
[----:B------:R-:W-:Y:S02]  /*2280*/  SEL R13, R28, R35, !P0 ;  /* 0x000000231c0d7207 */ /* 0x000fe40004000000 */
[----:B------:R-:W-:-:S03]  /*2290*/  SEL R35, R35, R28, !P0 ;  /* 0x0000001c23237207 */ /* 0x000fc60004000000 */
[----:B------:R-:W-:-:S04]  /*22a0*/  IMAD.WIDE R28, R13, 0x10, R16 ;  /* 0x000000100d1c7825 */ /* 0x000fc800078e0210 */
[--C-:B0-----:R-:W-:Y:S02]  /*22b0*/  IMAD.WIDE R2, R31, 0x10, R16.reuse ;  /* 0x000000101f027825 */ /* 0x101fe400078e0210 */
[----:B------:R-:W4:Y:S04]  /*22c0*/  LDG.E R28, desc[UR8][R28.64] ;  /* 0x000000081c1c7981 */ /* 0x000f28000c1e1900 */
[----:B------:R0:W4:Y:S02]  /*22d0*/  LDG.E R33, desc[UR8][R2.64] ;  /* 0x0000000802217981 */ /* 0x000124000c1e1900 */
[----:B0-----:R-:W-:Y:S01]  /*22e0*/  IMAD.WIDE R2, R35, 0x10, R16 ;  /* 0x0000001023027825 */ /* 0x001fe200078e0210 */
[----:B--2---:R-:W-:Y:S02]  /*22f0*/  ISETP.GE.AND P6, PT, R8, R27, PT ;  /* 0x0000001b0800720c */ /* 0x004fe40003fc6270 */
[----:B------:R-:W-:-:S02]  /*2300*/  SEL R27, R19, R21, !P2 ;  /* 0x00000015131b7207 */ /* 0x000fc40005000000 */
[----:B------:R0:W2:Y:S01]  /*2310*/  LDG.E R29, desc[UR8][R2.64] ;  /* 0x00000008021d7981 */ /* 0x0000a2000c1e1900 */
[----:B------:R-:W-:Y:S02]  /*2320*/  SEL R19, R21, R19, !P2 ;  /* 0x0000001315137207 */ /* 0x000fe40005000000 */
[----:B------:R-:W-:-:S05]  /*2330*/  SEL R21, R15, R22, !P1 ;  /* 0x000000160f157207 */ /* 0x000fca0004800000 */
[----:B0-----:R-:W-:Y:S01]  /*2340*/  IMAD.WIDE R2, R21, 0x10, R16 ;  /* 0x0000001015027825 */ /* 0x001fe200078e0210 */
[----:B---3--:R-:W-:-:S03]  /*2350*/  ISETP.GE.AND P0, PT, R9, R34, PT ;  /* 0x000000220900720c */ /* 0x008fc60003f06270 */
[----:B------:R-:W-:-:S06]  /*2360*/  IMAD.WIDE R8, R27, 0x10, R16 ;  /* 0x000000101b087825 */ /* 0x000fcc00078e0210 */
[----:B------:R-:W2:Y:S04]  /*2370*/  LDG.E R8, desc[UR8][R8.64] ;  /* 0x0000000808087981 */ /* 0x000ea8000c1e1900 */
[----:B------:R0:W3:Y:S02]  /*2380*/  LDG.E R9, desc[UR8][R2.64] ;  /* 0x0000000802097981 */ /* 0x0000e4000c1e1900 */
[----:B0-----:R-:W-:-:S06]  /*2390*/  IMAD.WIDE R2, R19, 0x10, R16 ;  /* 0x0000001013027825 */ /* 0x001fcc00078e0210 */
[----:B------:R-:W3:Y:S01]  /*23a0*/  LDG.E R2, desc[UR8][R2.64] ;  /* 0x0000000802027981 */ /* 0x000ee2000c1e1900 */
[----:B-----5:R-:W-:Y:S02]  /*23b0*/  ISETP.GE.AND P2, PT, R32, R10, PT ;  /* 0x0000000a2000720c */ /* 0x020fe40003f46270 */
[----:B------:R-:W-:Y:S02]  /*23c0*/  SEL R10, R26, R24, !P3 ;  /* 0x000000181a0a7207 */ /* 0x000fe40005800000 */
[----:B----4-:R-:W-:Y:S02]  /*23d0*/  ISETP.GE.AND P4, PT, R28, R33, PT ;  /* 0x000000211c00720c */ /* 0x010fe40003f86270 */
[----:B------:R-:W-:Y:S02]  /*23e0*/  SEL R28, R12, R30, !P5 ;  /* 0x0000001e0c1c7207 */ /* 0x000fe40006800000 */
[----:B------:R-:W-:Y:S02]  /*23f0*/  SEL R30, R30, R12, !P5 ;  /* 0x0000000c1e1e7207 */ /* 0x000fe40006800000 */
[----:B------:R-:W-:-:S03]  /*2400*/  SEL R12, R14, R20, !P6 ;  /* 0x000000140e0c7207 */ /* 0x000fc60007000000 */
[----:B------:R-:W-:Y:S01]  /*2410*/  IMAD.WIDE R32, R30, 0x10, R16 ;  /* 0x000000101e207825 */ /* 0x000fe200078e0210 */
[----:B------:R-:W-:-:S03]  /*2420*/  SEL R14, R20, R14, !P6 ;  /* 0x0000000e140e7207 */ /* 0x000fc60007000000 */
[----:B------:R-:W-:-:S05]  /*2430*/  IMAD.WIDE R36, R10, 0x10, R16 ;  /* 0x000000100a247825 */ /* 0x000fca00078e0210 */
[----:B------:R-:W4:Y:S01]  /*2440*/  LDG.E R20, desc[UR8][R36.64] ;  /* 0x0000000824147981 */ /* 0x000f22000c1e1900 */
[----:B--2---:R-:W-:-:S03]  /*2450*/  ISETP.GE.AND P5, PT, R8, R29, PT ;  /* 0x0000001d0800720c */ /* 0x004fc60003fa6270 */
[----:B------:R0:W4:Y:S02]  /*2460*/  LDG.E R29, desc[UR8][R32.64] ;  /* 0x00000008201d7981 */ /* 0x000124000c1e1900 */
[----:B0-----:R-:W-:Y:S02]  /*2470*/  SEL R32, R11, R23, !P0 ;  /* 0x000000170b207207 */ /* 0x001fe40004000000 */
        /* <DEDUP_REMOVED lines=9> */
[----:B------:R-:W-:-:S05]  /*2510*/  SEL R11, R23, R11, !P0 ;  /* 0x0000000b170b7207 */ /* 0x000fca0004000000 */
[----:B------:R-:W-:Y:S01]  /*2520*/  IMAD.WIDE R6, R11, 0x10, R16 ;  /* 0x000000100b067825 */ /* 0x000fe200078e0210 */
[----:B----4-:R-:W-:Y:S02]  /*2530*/  ISETP.GE.AND P0, PT, R29, R20, PT ;  /* 0x000000141d00720c */ /* 0x010fe40003f06270 */
[----:B------:R-:W-:Y:S02]  /*2540*/  SEL R20, R25, R18, !P2 ;  /* 0x0000001219147207 */ /* 0x000fe40005000000 */
[----:B------:R-:W4:Y:S01]  /*2550*/  LDG.E R29, desc[UR8][R6.64] ;  /* 0x00000008061d7981 */ /* 0x000f22000c1e1900 */
[----:B------:R-:W-:Y:S02]  /*2560*/  SEL R25, R18, R25, !P2 ;  /* 0x0000001912197207 */ /* 0x000fe40005000000 */
[----:B------:R-:W-:-:S03]  /*2570*/  SEL R18, R31, R13, !P4 ;  /* 0x0000000d1f127207 */ /* 0x000fc60006000000 */
[--C-:B------:R-:W-:Y:S01]  /*2580*/  IMAD.WIDE R36, R25, 0x10, R16.reuse ;  /* 0x0000001019247825 */ /* 0x100fe200078e0210 */
[----:B------:R-:W-:Y:S02]  /*2590*/  SEL R13, R13, R31, !P4 ;  /* 0x0000001f0d0d7207 */ /* 0x000fe40006000000 */
[----:B------:R-:W-:Y:S01]  /*25a0*/  SEL R31, R27, R35, !P5 ;  /* 0x000000231b1f7207 */ /* 0x000fe20006800000 */
[----:B------:R-:W5:Y:S04]  /*25b0*/  LDL.LU.64 R6, [R1] ;  /* 0x0000000001067983 */ /* 0x000f680000300a00 */
        /* <DEDUP_REMOVED lines=16> */
[----:B0-----:R-:W-:-:S05]  /*26c0*/  IMAD.WIDE R2, R27, 0x10, R16 ;  /* 0x000000101b027825 */ /* 0x001fca00078e0210 */
[----:B------:R0:W5:Y:S02]  /*26d0*/  LDG.E R21, desc[UR8][R2.64] ;  /* 0x0000000802157981 */ /* 0x000164000c1e1900 */
[----:B0-----:R-:W-:-:S05]  /*26e0*/  IMAD.WIDE R2, R15, 0x10, R16 ;  /* 0x000000100f027825 */ /* 0x001fca00078e0210 */
[----:B------:R0:W5:Y:S02]  /*26f0*/  LDG.E R35, desc[UR8][R2.64] ;  /* 0x0000000802237981 */ /* 0x000164000c1e1900 */
[----:B0-----:R-:W-:Y:S01]  /*2700*/  IMAD.WIDE R2, R24, 0x10, R16 ;  /* 0x0000001018027825 */ /* 0x001fe200078e0210 */
[----:B----4-:R-:W-:-:S03]  /*2710*/  ISETP.GE.AND P1, PT, R23, R29, PT ;  /* 0x0000001d1700720c */ /* 0x010fc60003f26270 */
[----:B------:R-:W-:-:S05]  /*2720*/  IMAD.WIDE R22, R26, 0x10, R16 ;  /* 0x000000101a167825 */ /* 0x000fca00078e0210 */
[----:B------:R0:W5:Y:S02]  /*2730*/  LDG.E R29, desc[UR8][R22.64] ;  /* 0x00000008161d7981 */ /* 0x000164000c1e1900 */
[----:B0-----:R-:W-:-:S06]  /*2740*/  IMAD.WIDE R22, R19, 0x10, R16 ;  /* 0x0000001013167825 */ /* 0x001fcc00078e0210 */
[----:B------:R0:W4:Y:S02]  /*2750*/  LDG.E R22, desc[UR8][R22.64] ;  /* 0x0000000816167981 */ /* 0x000124000c1e1900 */
[----:B0-----:R-:W-:Y:S02]  /*2760*/  SEL R23, R14, R28, !P4 ;  /* 0x0000001c0e177207 */ /* 0x001fe40006000000 */
[----:B--2---:R-:W-:Y:S02]  /*2770*/  ISETP.GE.AND P3, PT, R8, R33, PT ;  /* 0x000000210800720c */ /* 0x004fe40003f66270 */
[----:B------:R-:W-:Y:S02]  /*2780*/  SEL R33, R30, R10, !P0 ;  /* 0x0000000a1e217207 */ /* 0x000fe40004000000 */
[----:B------:R-:W-:Y:S02]  /*2790*/  SEL R10, R10, R30, !P0 ;  /* 0x0000001e0a0a7207 */ /* 0x000fe40004000000 */
        /* <DEDUP_REMOVED lines=12> */
[----:B------:R-:W-:Y:S02]  /*2860*/  SEL R12, R12, R32, !P2 ;  /* 0x000000200c0c7207 */ /* 0x000fe40005000000 */
[----:B------:R-:W-:Y:S01]  /*2870*/  SEL R32, R25, R11, !P1 ;  /* 0x0000000b19207207 */ /* 0x000fe20004800000 */
[----:B------:R-:W-:Y:S01]  /*2880*/  IMAD.WIDE R28, R21, 0x10, R16 ;  /* 0x00000010151c7825 */ /* 0x000fe200078e0210 */
[----:B------:R-:W-:Y:S02]  /*2890*/  SEL R11, R11, R25, !P1 ;  /* 0x000000190b0b7207 */ /* 0x000fe40004800000 */
[----:B----4-:R-:W-:-:S02]  /*28a0*/  ISETP.GE.AND P4, PT, R35, R22, PT ;  /* 0x000000162300720c */ /* 0x010fc40003f86270 */
[----:B------:R0:W4:Y:S01]  /*28b0*/  LDG.E R22, desc[UR8][R2.64] ;  /* 0x0000000802167981 */ /* 0x000122000c1e1900 */
[----:B------:R-:W-:-:S03]  /*28c0*/  SEL R25, R13, R20, !P3 ;  /* 0x000000140d197207 */ /* 0x000fc60005800000 */
[----:B------:R1:W4:Y:S01]  /*28d0*/  LDG.E R35, desc[UR8][R28.64] ;  /* 0x000000081c237981 */ /* 0x000322000c1e1900 */
[----:B0-----:R-:W-:Y:S01]  /*28e0*/  IMAD.WIDE R2, R12, 0x10, R16 ;  /* 0x000000100c027825 */ /* 0x001fe200078e0210 */
[----:B------:R-:W-:-:S03]  /*28f0*/  SEL R13, R20, R13, !P3 ;  /* 0x0000000d140d7207 */ /* 0x000fc60005800000 */
[----:B-1----:R-:W-:Y:S01]  /*2900*/  IMAD.WIDE R28, R32, 0x10, R16 ;  /* 0x00000010201c7825 */ /* 0x002fe200078e0210 */
[----:B------:R-:W-:-:S05]  /*2910*/  SEL R20, R31, R18, !P5 ;  /* 0x000000121f147207 */ /* 0x000fca0006800000 */
[----:B------:R-:W5:Y:S01]  /*2920*/  LDG.E R28, desc[UR8][R28.64] ;  /* 0x000000081c1c7981 */ /* 0x000f62000c1e1900 */
[----:B--2---:R-:W-:-:S03]  /*2930*/  ISETP.GE.AND P2, PT, R8, R30, PT ;  /* 0x0000001e0800720c */ /* 0x004fc60003f46270 */
[----:B------:R0:W5:Y:S02]  /*2940*/  LDG.E R30, desc[UR8][R2.64] ;  /* 0x00000008021e7981 */ /* 0x000164000c1e1900 */
        /* <DEDUP_REMOVED lines=9> */
[----:B------:R-:W-:-:S05]  /*29e0*/  SEL R18, R18, R31, !P5 ;  /* 0x0000001f12127207 */ /* 0x000fca0006800000 */
[----:B0-----:R-:W-:-:S05]  /*29f0*/  IMAD.WIDE R2, R18, 0x10, R16 ;  /* 0x0000001012027825 */ /* 0x001fca00078e0210 */
[----:B------:R0:W3:Y:S01]  /*2a00*/  LDG.E R31, desc[UR8][R2.64] ;  /* 0x00000008021f7981 */ /* 0x0000e2000c1e1900 */
[----:B----4-:R-:W-:Y:S02]  /*2a10*/  ISETP.GE.AND P1, PT, R35, R22, PT ;  /* 0x000000162300720c */ /* 0x010fe40003f26270 */
[----:B------:R-:W-:Y:S02]  /*2a20*/  SEL R22, R26, R27, !P0 ;  /* 0x0000001b1a167207 */ /* 0x000fe40004000000 */
[----:B-----5:R-:W-:Y:S02]  /*2a30*/  ISETP.GE.AND P5, PT, R28, R30, PT ;  /* 0x0000001e1c00720c */ /* 0x020fe40003fa6270 */
[----:B------:R-:W-:Y:S01]  /*2a40*/  SEL R28, R27, R26, !P0 ;  /* 0x0000001a1b1c7207 */ /* 0x000fe20004000000 */
[----:B------:R-:W-:Y:S01]  /*2a50*/  IMAD.WIDE R26, R22, 0x10, R16 ;  /* 0x00000010161a7825 */ /* 0x000fe200078e0210 */
[----:B------:R-:W-:-:S04]  /*2a60*/  SEL R30, R15, R19, !P4 ;  /* 0x000000130f1e7207 */ /* 0x000fc80006000000 */
[----:B------:R1:W4:Y:S01]  /*2a70*/  LDG.E R35, desc[UR8][R26.64] ;  /* 0x000000081a237981 */ /* 0x000322000c1e1900 */
[--C-:B0-----:R-:W-:Y:S01]  /*2a80*/  IMAD.WIDE R2, R30, 0x10, R16.reuse ;  /* 0x000000101e027825 */ /* 0x101fe200078e0210 */
[----:B-1----:R-:W-:Y:S02]  /*2a90*/  SEL R26, R23, R10, !P3 ;  /* 0x0000000a171a7207 */ /* 0x002fe40005800000 */
        /* <DEDUP_REMOVED lines=14> */
[----:B------:R-:W-:Y:S02]  /*2b80*/  SEL R12, R32, R12, !P5 ;  /* 0x0000000c200c7207 */ /* 0x000fe40006800000 */
[----:B----4-:R-:W-:Y:S01]  /*2b90*/  ISETP.GE.AND P3, PT, R35, R31, PT ;  /* 0x0000001f2300720c */ /* 0x010fe20003f66270 */
[----:B------:R-:W-:-:S05]  /*2ba0*/  IMAD.WIDE R34, R10, 0x10, R16 ;  /* 0x000000100a227825 */ /* 0x000fca00078e0210 */
[----:B------:R-:W4:Y:S01]  /*2bb0*/  LDG.E R31, desc[UR8][R34.64] ;  /* 0x00000008221f7981 */ /* 0x000f22000c1e1900 */
        /* <DEDUP_REMOVED lines=42> */
[----:B0-----:R-:W-:Y:S01]  /*2e60*/  IMAD.WIDE R2, R24, 0x10, R16 ;  /* 0x0000001018027825 */ /* 0x001fe200078e0210 */
[----:B------:R-:W-:Y:S02]  /*2e70*/  SEL R10, R10, R14, !P5 ;  /* 0x0000000e0a0a7207 */ /* 0x000fe40006800000 */
[----:B------:R-:W-:Y:S02]  /*2e80*/  SEL R14, R12, R23, !P4 ;  /* 0x000000170c0e7207 */ /* 0x000fe40006000000 */
[----:B------:R-:W-:Y:S02]  /*2e90*/  SEL R12, R23, R12, !P4 ;  /* 0x0000000c170c7207 */ /* 0x000fe40006000000 */
[----:B-----5:R-:W-:Y:S02]  /*2ea0*/  ISETP.GE.AND P3, PT, R31, R30, PT ;  /* 0x0000001e1f00720c */ /* 0x020fe40003f66270 */
[----:B------:R-:W-:Y:S02]  /*2eb0*/  SEL R30, R26, R27, !P1 ;  /* 0x0000001b1a1e7207 */ /* 0x000fe40004800000 */
[----:B------:R-:W-:-:S03]  /*2ec0*/  SEL R31, R27, R26, !P1 ;  /* 0x0000001a1b1f7207 */ /* 0x000fc60004800000 */
[----:B------:R-:W-:-:S06]  /*2ed0*/  IMAD.WIDE R26, R30, 0x10, R16 ;  /* 0x000000101e1a7825 */ /* 0x000fcc00078e0210 */
[----:B------:R-:W5:Y:S01]  /*2ee0*/  LDG.E R26, desc[UR8][R26.64] ;  /* 0x000000081a1a7981 */ /* 0x000f62000c1e1900 */
[----:B----4-:R-:W-:-:S03]  /*2ef0*/  ISETP.GE.AND P2, PT, R18, R32, PT ;  /* 0x000000201200720c */ /* 0x010fc60003f46270 */
[----:B------:R0:W5:Y:S02]  /*2f00*/  LDG.E R32, desc[UR8][R2.64] ;  /* 0x0000000802207981 */ /* 0x000164000c1e1900 */
[----:B0-----:R-:W-:-:S05]  /*2f10*/  IMAD.WIDE R2, R31, 0x10, R16 ;  /* 0x000000101f027825 */ /* 0x001fca00078e0210 */
[----:B------:R0:W4:Y:S02]  /*2f20*/  LDG.E R27, desc[UR8][R2.64] ;  /* 0x00000008021b7981 */ /* 0x000124000c1e1900 */
[----:B0-----:R-:W-:-:S05]  /*2f30*/  IMAD.WIDE R2, R10, 0x10, R16 ;  /* 0x000000100a027825 */ /* 0x001fca00078e0210 */
[----:B------:R-:W4:Y:S01]  /*2f40*/  LDG.E R23, desc[UR8][R2.64] ;  /* 0x0000000802177981 */ /* 0x000f22000c1e1900 */
[----:B--2---:R-:W-:Y:S01]  /*2f50*/  ISETP.GE.AND P1, PT, R8, R19, PT ;  /* 0x000000130800720c */ /* 0x004fe20003f26270 */
[----:B------:R-:W-:-:S06]  /*2f60*/  IMAD.WIDE R18, R33, 0x10, R16 ;  /* 0x0000001021127825 */ /* 0x000fcc00078e0210 */
[----:B------:R0:W4:Y:S02]  /*2f70*/  LDG.E R18, desc[UR8][R18.64] ;  /* 0x0000000812127981 */ /* 0x000124000c1e1900 */
        /* <DEDUP_REMOVED lines=18> */
[----:B------:R-:W-:-:S03]  /*30a0*/  SEL R11, R11, R36, !P2 ;  /* 0x000000240b0b7207 */ /* 0x000fc60005000000 */
[----:B0-----:R-:W-:-:S04]  /*30b0*/  IMAD.WIDE R20, R27, 0x10, R16 ;  /* 0x000000101b147825 */ /* 0x001fc800078e0210 */
[--C-:B-1----:R-:W-:Y:S02]  /*30c0*/  IMAD.WIDE R2, R25, 0x10, R16.reuse ;  /* 0x0000001019027825 */ /* 0x102fe400078e0210 */
[----:B------:R-:W4:Y:S04]  /*30d0*/  LDG.E R20, desc[UR8][R20.64] ;  /* 0x0000000814147981 */ /* 0x000f28000c1e1900 */
[----:B------:R0:W4:Y:S01]  /*30e0*/  LDG.E R35, desc[UR8][R2.64] ;  /* 0x0000000802237981 */ /* 0x000122000c1e1900 */
[----:B--2---:R-:W-:Y:S02]  /*30f0*/  ISETP.GE.AND P3, PT, R8, R23, PT ;  /* 0x000000170800720c */ /* 0x004fe40003f66270 */
[----:B------:R-:W-:Y:S01]  /*3100*/  SEL R23, R28, R13, !P1 ;  /* 0x0000000d1c177207 */ /* 0x000fe20004800000 */
[----:B0-----:R-:W-:Y:S01]  /*3110*/  IMAD.WIDE R2, R11, 0x10, R16 ;  /* 0x000000100b027825 */ /* 0x001fe200078e0210 */
[----:B------:R-:W-:-:S02]  /*3120*/  SEL R21, R15, R22, !P5 ;  /* 0x000000160f157207 */ /* 0x000fc40006800000 */
[----:B------:R-:W-:Y:S02]  /*3130*/  SEL R13, R13, R28, !P1 ;  /* 0x0000001c0d0d7207 */ /* 0x000fe40004800000 */
[----:B------:R0:W2:Y:S02]  /*3140*/  LDG.E R28, desc[UR8][R2.64] ;  /* 0x00000008021c7981 */ /* 0x0000a4000c1e1900 */
        /* <DEDUP_REMOVED lines=9> */
[----:B------:R-:W-:Y:S02]  /*31e0*/  SEL R32, R19, R12, !P6 ;  /* 0x0000000c13207207 */ /* 0x000fe40007000000 */
[----:B----4-:R-:W-:Y:S02]  /*31f0*/  ISETP.GE.AND P2, PT, R20, R35, PT ;  /* 0x000000231400720c */ /* 0x010fe40003f46270 */
[----:B------:R-:W-:Y:S02]  /*3200*/  SEL R20, R31, R33, !P0 ;  /* 0x000000211f147207 */ /* 0x000fe40004000000 */
[----:B------:R-:W-:-:S02]  /*3210*/  SEL R33, R33, R31, !P0 ;  /* 0x0000001f21217207 */ /* 0x000fc40004000000 */
[----:B------:R-:W-:Y:S02]  /*3220*/  SEL R31, R10, R14, !P3 ;  /* 0x0000000e0a1f7207 */ /* 0x000fe40005800000 */
[----:B------:R-:W-:Y:S01]  /*3230*/  SEL R10, R14, R10, !P3 ;  /* 0x0000000a0e0a7207 */ /* 0x000fe20005800000 */
[----:B------:R-:W-:-:S04]  /*3240*/  IMAD.WIDE R34, R33, 0x10, R16 ;  /* 0x0000001021227825 */ /* 0x000fc800078e0210 */
[----:B------:R-:W-:-:S05]  /*3250*/  IMAD.WIDE R36, R18, 0x10, R16 ;  /* 0x0000001012247825 */ /* 0x000fca00078e0210 */
[----:B------:R-:W4:Y:S01]  /*3260*/  LDG.E R14, desc[UR8][R36.64] ;  /* 0x00000008240e7981 */ /* 0x000f22000c1e1900 */
[----:B--2---:R-:W-:-:S03]  /*3270*/  ISETP.GE.AND P3, PT, R8, R28, PT ;  /* 0x0000001c0800720c */ /* 0x004fc60003f66270 */
        /* <DEDUP_REMOVED lines=11> */
[----:B------:R-:W-:Y:S02]  /*3330*/  SEL R19, R25, R27, !P2 ;  /* 0x0000001b19137207 */ /* 0x000fe40005000000 */
[----:B------:R-:W-:Y:S02]  /*3340*/  SEL R25, R27, R25, !P2 ;  /* 0x000000191b197207 */ /* 0x000fe40005000000 */
[----:B----4-:R-:W-:Y:S02]  /*3350*/  ISETP.GE.AND P6, PT, R28, R14, PT ;  /* 0x0000000e1c00720c */ /* 0x010fe40003fc6270 */
[----:B------:R-:W-:Y:S02]  /*3360*/  SEL R14, R29, R26, !P1 ;  /* 0x0000001a1d0e7207 */ /* 0x000fe40004800000 */
[----:B------:R-:W-:-:S05]  /*3370*/  SEL R26, R26, R29, !P1 ;  /* 0x0000001d1a1a7207 */ /* 0x000fca0004800000 */
[----:B------:R-:W-:-:S06]  /*3380*/  IMAD.WIDE R28, R26, 0x10, R16 ;  /* 0x000000101a1c7825 */ /* 0x000fcc00078e0210 */
[----:B------:R0:W4:Y:S02]  /*3390*/  LDG.E R28, desc[UR8][R28.64] ;  /* 0x000000081c1c7981 */ /* 0x000124000c1e1900 */
[----:B0-----:R-:W-:Y:S02]  /*33a0*/  SEL R29, R23, R11, !P3 ;  /* 0x0000000b171d7207 */ /* 0x001fe40005800000 */
[----:B--2---:R-:W-:Y:S01]  /*33b0*/  ISETP.GE.AND P2, PT, R8, R34, PT ;  /* 0x000000220800720c */ /* 0x004fe20003f46270 */
[----:B------:R-:W-:-:S05]  /*33c0*/  IMAD.WIDE R34, R12, 0x10, R16 ;  /* 0x000000100c227825 */ /* 0x000fca00078e0210 */
        /* <DEDUP_REMOVED lines=15> */
[----:B0-----:R-:W-:-:S04]  /*34c0*/  IMAD.WIDE R2, R11, 0x10, R16 ;  /* 0x000000100b027825 */ /* 0x001fc800078e0210 */
[--C-:B------:R-:W-:Y:S01]  /*34d0*/  IMAD.WIDE R22, R24, 0x10, R16.reuse ;  /* 0x0000001018167825 */ /* 0x100fe200078e0210 */
[----:B------:R0:W5:Y:S03]  /*34e0*/  LDG.E R21, desc[UR8][R2.64] ;  /* 0x0000000802157981 */ /* 0x000166000c1e1900 */
[--C-:B0-----:R-:W-:Y:S01]  /*34f0*/  IMAD.WIDE R2, R15, 0x10, R16.reuse ;  /* 0x000000100f027825 */ /* 0x101fe200078e0210 */
[----:B----4-:R-:W-:Y:S02]  /*3500*/  ISETP.GE.AND P3, PT, R28, R27, PT ;  /* 0x0000001b1c00720c */ /* 0x010fe40003f66270 */
[----:B------:R0:W5:Y:S01]  /*3510*/  LDG.E R27, desc[UR8][R22.64] ;  /* 0x00000008161b7981 */ /* 0x000162000c1e1900 */
[----:B------:R-:W-:Y:S01]  /*3520*/  SEL R28, R33, R18, !P6 ;  /* 0x00000012211c7207 */ /* 0x000fe20007000000 */
        /* <DEDUP_REMOVED lines=15> */
[----:B-----5:R-:W-:Y:S02]  /*3620*/  ISETP.GE.AND P4, PT, R27, R21, PT ;  /* 0x000000151b00720c */ /* 0x020fe40003f86270 */
        /* <DEDUP_REMOVED lines=8> */
[----:B------:R-:W-:Y:S01]  /*36b0*/  SEL R22, R26, R12, !P3 ;  /* 0x0000000c1a167207 */ /* 0x000fe20005800000 */
[----:B------:R0:W5:Y:S01]  /*36c0*/  LDG.E R34, desc[UR8][R20.64] ;  /* 0x0000000814227981 */ /* 0x000162000c1e1900 */
[----:B------:R-:W-:Y:S02]  /*36d0*/  SEL R12, R12, R26, !P3 ;  /* 0x0000001a0c0c7207 */ /* 0x000fe40005800000 */
[----:B------:R-:W-:Y:S01]  /*36e0*/  SEL R26, R25, R14, !P0 ;  /* 0x0000000e191a7207 */ /* 0x000fe20004000000 */
[----:B0-----:R-:W-:Y:S01]  /*36f0*/  IMAD.WIDE R20, R22, 0x10, R16 ;  /* 0x0000001016147825 */ /* 0x001fe200078e0210 */
[----:B------:R-:W-:-:S05]  /*3700*/  SEL R14, R14, R25, !P0 ;  /* 0x000000190e0e7207 */ /* 0x000fca0004000000 */
[----:B------:R0:W4:Y:S01]  /*3710*/  LDG.E R20, desc[UR8][R20.64] ;  /* 0x0000000814147981 */ /* 0x000122000c1e1900 */
[----:B--2---:R-:W-:-:S03]  /*3720*/  ISETP.GE.AND P1, PT, R8, R33, PT ;  /* 0x000000210800720c */ /* 0x004fc60003f26270 */
[----:B------:R1:W4:Y:S01]  /*3730*/  LDG.E R33, desc[UR8][R2.64] ;  /* 0x0000000802217981 */ /* 0x000322000c1e1900 */
        /* <DEDUP_REMOVED lines=14> */
[----:B------:R0:W3:Y:S01]  /*3820*/  LDG.E R24, desc[UR8][R2.64] ;  /* 0x0000000802187981 */ /* 0x0000e2000c1e1900 */
[----:B-----5:R-:W-:Y:S02]  /*3830*/  ISETP.GE.AND P0, PT, R34, R32, PT ;  /* 0x000000202200720c */ /* 0x020fe40003f06270 */
[----:B----4-:R-:W-:Y:S02]  /*3840*/  ISETP.GE.AND P5, PT, R20, R33, PT ;  /* 0x000000211400720c */ /* 0x010fe40003fa6270 */
[----:B------:R-:W-:Y:S01]  /*3850*/  SEL R20, R15, R13, !P2 ;  /* 0x0000000d0f147207 */ /* 0x000fe20005000000 */
[----:B------:R-:W-:-:S04]  /*3860*/  IMAD.WIDE R32, R29, 0x10, R16 ;  /* 0x000000101d207825 */ /* 0x000fc800078e0210 */
[--C-:B0-----:R-:W-:Y:S02]  /*3870*/  IMAD.WIDE R2, R20, 0x10, R16.reuse ;  /* 0x0000001014027825 */ /* 0x101fe400078e0210 */
[----:B------:R0:W4:Y:S02]  /*3880*/  LDG.E R33, desc[UR8][R32.64] ;  /* 0x0000000820217981 */ /* 0x000124000c1e1900 */
[----:B0-----:R-:W-:Y:S02]  /*3890*/  SEL R32, R30, R28, !P1 ;  /* 0x0000001c1e207207 */ /* 0x001fe40004800000 */
[----:B--2---:R-:W-:Y:S02]  /*38a0*/  ISETP.GE.AND P4, PT, R8, R25, PT ;  /* 0x000000190800720c */ /* 0x004fe40003f86270 */
[----:B------:R-:W-:Y:S02]  /*38b0*/  SEL R25, R23, R18, !P3 ;  /* 0x0000001217197207 */ /* 0x000fe40005800000 */
        /* <DEDUP_REMOVED lines=10> */
[----:B------:R-:W-:Y:S01]  /*3960*/  SEL R10, R10, R27, !P0 ;  /* 0x0000001b0a0a7207 */ /* 0x000fe20004000000 */
[----:B------:R-:W-:-:S05]  /*3970*/  IMAD.WIDE R36, R18, 0x10, R16 ;  /* 0x0000001012247825 */ /* 0x000fca00078e0210 */
[----:B------:R-:W5:Y:S01]  /*3980*/  LDG.E R27, desc[UR8][R36.64] ;  /* 0x00000008241b7981 */ /* 0x000f62000c1e1900 */
[----:B----4-:R-:W-:Y:S02]  /*3990*/  ISETP.GE.AND P3, PT, R33, R24, PT ;  /* 0x000000182100720c */ /* 0x010fe40003f66270 */
[----:B------:R-:W-:Y:S02]  /*39a0*/  SEL R24, R31, R22, !P5 ;  /* 0x000000161f187207 */ /* 0x000fe40006800000 */
[----:B------:R-:W-:Y:S02]  /*39b0*/  SEL R22, R22, R31, !P5 ;  /* 0x0000001f16167207 */ /* 0x000fe40006800000 */
[----:B------:R-:W-:Y:S02]  /*39c0*/  SEL R33, R26, R12, !P4 ;  /* 0x0000000c1a217207 */ /* 0x000fe40006000000 */
[----:B--2---:R-:W-:Y:S01]  /*39d0*/  ISETP.GE.AND P5, PT, R9, R8, PT ;  /* 0x000000080900720c */ /* 0x004fe20003fa6270 */
[----:B------:R-:W-:-:S05]  /*39e0*/  IMAD.WIDE R8, R10, 0x10, R16 ;  /* 0x000000100a087825 */ /* 0x000fca00078e0210 */
[----:B------:R0:W5:Y:S02]  /*39f0*/  LDG.E R31, desc[UR8][R8.64] ;  /* 0x00000008081f7981 */ /* 0x000164000c1e1900 */
[----:B0-----:R-:W-:-:S06]  /*3a00*/  IMAD.WIDE R8, R22, 0x10, R16 ;  /* 0x0000001016087825 */ /* 0x001fcc00078e0210 */
[----:B------:R-:W2:Y:S01]  /*3a10*/  LDG.E R8, desc[UR8][R8.64] ;  /* 0x0000000808087981 */ /* 0x000ea2000c1e1900 */
[----:B---3--:R-:W-:Y:S01]  /*3a20*/  ISETP.GE.AND P0, PT, R34, R2, PT ;  /* 0x000000022200720c */ /* 0x008fe20003f06270 */
[----:B------:R-:W-:-:S05]  /*3a30*/  IMAD.WIDE R2, R23, 0x10, R16 ;  /* 0x0000001017027825 */ /* 0x000fca00078e0210 */
        /* <DEDUP_REMOVED lines=34> */
[----:B----4-:R-:W-:Y:S02]  /*3c60*/  ISETP.GE.AND P2, PT, R27, R20, PT ;  /* 0x000000141b00720c */ /* 0x010fe40003f46270 */
[----:B------:R-:W-:Y:S02]  /*3c70*/  SEL R20, R25, R32, !P0 ;  /* 0x0000002019147207 */ /* 0x000fe40004000000 */
[----:B------:R-:W-:Y:S02]  /*3c80*/  SEL R25, R32, R25, !P0 ;  /* 0x0000001920197207 */ /* 0x000fe40004000000 */
[----:B------:R-:W-:Y:S01]  /*3c90*/  SEL R27, R10, R18, !P5 ;  /* 0x000000120a1b7207 */ /* 0x000fe20006800000 */
[----:B------:R0:W4:Y:S01]  /*3ca0*/  LDG.E R32, desc[UR8][R2.64] ;  /* 0x0000000802207981 */ /* 0x000122000c1e1900 */
[----:B------:R-:W-:Y:S02]  /*3cb0*/  SEL R10, R18, R10, !P5 ;  /* 0x0000000a120a7207 */ /* 0x000fe40006800000 */
[----:B-----5:R-:W-:Y:S01]  /*3cc0*/  ISETP.GE.AND P1, PT, R12, R31, PT ;  /* 0x0000001f0c00720c */ /* 0x020fe20003f26270 */
[----:B------:R-:W-:-:S04]  /*3cd0*/  IMAD.WIDE R30, R20, 0x10, R16 ;  /* 0x00000010141e7825 */ /* 0x000fc800078e0210 */
[----:B0-----:R-:W-:Y:S01]  /*3ce0*/  IMAD.WIDE R2, R25, 0x10, R16 ;  /* 0x0000001019027825 */ /* 0x001fe200078e0210 */
[----:B------:R-:W-:Y:S01]  /*3cf0*/  SEL R18, R22, R23, !P4 ;  /* 0x0000001716127207 */ /* 0x000fe20006000000 */
[----:B------:R-:W4:Y:S01]  /*3d00*/  LDG.E R30, desc[UR8][R30.64] ;  /* 0x000000081e1e7981 */ /* 0x000f22000c1e1900 */
[----:B------:R-:W-:-:S03]  /*3d10*/  SEL R22, R23, R22, !P4 ;  /* 0x0000001617167207 */ /* 0x000fc60006000000 */
[----:B------:R0:W5:Y:S02]  /*3d20*/  LDG.E R31, desc[UR8][R2.64] ;  /* 0x00000008021f7981 */ /* 0x000164000c1e1900 */
        /* <DEDUP_REMOVED lines=15> */
[----:B------:R-:W-:Y:S02]  /*3e20*/  SEL R36, R19, R36, !P1 ;  /* 0x0000002413247207 */ /* 0x000fe40004800000 */
[----:B------:R-:W-:Y:S02]  /*3e30*/  SEL R19, R14, R11, !P0 ;  /* 0x0000000b0e137207 */ /* 0x000fe40004000000 */
[----:B------:R-:W-:Y:S02]  /*3e40*/  SEL R11, R11, R14, !P0 ;  /* 0x0000000e0b0b7207 */ /* 0x000fe40004000000 */
[----:B----4-:R-:W-:-:S02]  /*3e50*/  ISETP.GE.AND P5, PT, R30, R32, PT ;  /* 0x000000201e00720c */ /* 0x010fc40003fa6270 */
[----:B------:R-:W-:Y:S02]  /*3e60*/  SEL R32, R21, R26, !P2 ;  /* 0x0000001a15207207 */ /* 0x000fe40005000000 */
[----:B------:R-:W-:-:S03]  /*3e70*/  SEL R21, R26, R21, !P2 ;  /* 0x000000151a157207 */ /* 0x000fc60005000000 */
[----:B0-----:R-:W-:-:S05]  /*3e80*/  IMAD.WIDE R2, R32, 0x10, R16 ;  /* 0x0000001020027825 */ /* 0x001fca00078e0210 */
[----:B------:R0:W4:Y:S02]  /*3e90*/  LDG.E R26, desc[UR8][R2.64] ;  /* 0x00000008021a7981 */ /* 0x000124000c1e1900 */
[----:B0-----:R-:W-:-:S05]  /*3ea0*/  IMAD.WIDE R2, R21, 0x10, R16 ;  /* 0x0000001015027825 */ /* 0x001fca00078e0210 */
[----:B------:R0:W4:Y:S01]  /*3eb0*/  LDG.E R14, desc[UR8][R2.64] ;  /* 0x00000008020e7981 */ /* 0x000122000c1e1900 */
[----:B-----5:R-:W-:Y:S01]  /*3ec0*/  ISETP.GE.AND P2, PT, R12, R31, PT ;  /* 0x0000001f0c00720c */ /* 0x020fe20003f46270 */
[----:B------:R-:W-:-:S05]  /*3ed0*/  IMAD.WIDE R30, R24, 0x10, R16 ;  /* 0x00000010181e7825 */ /* 0x000fca00078e0210 */
[----:B------:R1:W4:Y:S01]  /*3ee0*/  LDG.E R12, desc[UR8][R30.64] ;  /* 0x000000081e0c7981 */ /* 0x000322000c1e1900 */
[----:B0-----:R-:W-:-:S06]  /*3ef0*/  IMAD.WIDE R2, R19, 0x10, R16 ;  /* 0x0000001013027825 */ /* 0x001fcc00078e0210 */
[----:B------:R-:W5:Y:S01]  /*3f00*/  LDG.E R2, desc[UR8][R2.64] ;  /* 0x0000000802027981 */ /* 0x000f62000c1e1900 */
[----:B-1----:R-:W-:-:S06]  /*3f10*/  IMAD.WIDE R30, R36, 0x10, R16 ;  /* 0x00000010241e7825 */ /* 0x002fcc00078e0210 */
[----:B------:R-:W5:Y:S01]  /*3f20*/  LDG.E R30, desc[UR8][R30.64] ;  /* 0x000000081e1e7981 */ /* 0x000f62000c1e1900 */
[----:B--2---:R-:W-:Y:S02]  /*3f30*/  ISETP.GE.AND P0, PT, R8, R23, PT ;  /* 0x000000170800720c */ /* 0x004fe40003f06270 */
[----:B------:R-:W-:Y:S02]  /*3f40*/  SEL R23, R15, R29, !P4 ;  /* 0x0000001d0f177207 */ /* 0x000fe40006000000 */
[----:B---3--:R-:W-:Y:S01]  /*3f50*/  ISETP.GE.AND P1, PT, R9, R34, PT ;  /* 0x000000220900720c */ /* 0x008fe20003f26270 */
[----:B------:R-:W-:-:S05]  /*3f60*/  IMAD.WIDE R8, R33, 0x10, R16 ;  /* 0x0000001021087825 */ /* 0x000fca00078e0210 */
[----:B------:R0:W2:Y:S02]  /*3f70*/  LDG.E R31, desc[UR8][R8.64] ;  /* 0x00000008081f7981 */ /* 0x0000a4000c1e1900 */
[----:B0-----:R-:W-:-:S04]  /*3f80*/  IMAD.WIDE R8, R11, 0x10, R16 ;  /* 0x000000100b087825 */ /* 0x001fc800078e0210 */
[----:B------:R-:W-:Y:S02]  /*3f90*/  IMAD.WIDE R16, R23, 0x10, R16 ;  /* 0x0000001017107825 */ /* 0x000fe400078e0210 */
[----:B------:R-:W2:Y:S04]  /*3fa0*/  LDG.E R8, desc[UR8][R8.64] ;  /* 0x0000000808087981 */ /* 0x000ea8000c1e1900 */
[----:B------:R0:W3:Y:S02]  /*3fb0*/  LDG.E R16, desc[UR8][R16.64] ;  /* 0x0000000810107981 */ /* 0x0000e4000c1e1900 */
[----:B0-----:R-:W-:Y:S02]  /*3fc0*/  SEL R17, R10, R18, !P0 ;  /* 0x000000120a117207 */ /* 0x001fe40004000000 */
[----:B------:R-:W-:-:S02]  /*3fd0*/  SEL R10, R18, R10, !P0 ;  /* 0x0000000a120a7207 */ /* 0x000fc40004000000 */
[----:B------:R-:W-:Y:S02]  /*3fe0*/  SEL R9, R25, R27, !P2 ;  /* 0x0000001b19097207 */ /* 0x000fe40005000000 */
[----:B------:R-:W-:Y:S01]  /*3ff0*/  SEL R25, R27, R25, !P2 ;  /* 0x000000191b197207 */ /* 0x000fe20005000000 */
[----:B------:R-:W-:Y:S01]  /*4000*/  IMAD R4, R7, 0x44, R4 ;  /* 0x0000004407047824 */ /* 0x000fe200078e0204 */
[----:B------:R-:W-:Y:S02]  /*4010*/  SEL R3, R28, R20, !P5 ;  /* 0x000000141c037207 */ /* 0x000fe40006800000 */
[----:B------:R-:W-:Y:S02]  /*4020*/  SEL R15, R29, R15, !P4 ;  /* 0x0000000f1d0f7207 */ /* 0x000fe40006000000 */
[----:B------:R-:W-:Y:S02]  /*4030*/  SEL R20, R20, R28, !P5 ;  /* 0x0000001c14147207 */ /* 0x000fe40006800000 */
[----:B----4-:R-:W-:-:S02]  /*4040*/  ISETP.GE.AND P0, PT, R26, R12, PT ;  /* 0x0000000c1a00720c */ /* 0x010fc40003f06270 */
[----:B------:R-:W-:Y:S02]  /*4050*/  SEL R12, R22, R13, !P1 ;  /* 0x0000000d160c7207 */ /* 0x000fe40004800000 */
[----:B------:R-:W-:Y:S02]  /*4060*/  SEL R13, R13, R22, !P1 ;  /* 0x000000160d0d7207 */ /* 0x000fe40004800000 */
[----:B-----5:R-:W-:Y:S02]  /*4070*/  ISETP.GE.AND P1, PT, R30, R14, PT ;  /* 0x0000000e1e00720c */ /* 0x020fe40003f26270 */
[----:B------:R-:W-:Y:S02]  /*4080*/  SEL R14, R24, R32, !P0 ;  /* 0x00000020180e7207 */ /* 0x000fe40004000000 */
[----:B------:R-:W-:Y:S02]  /*4090*/  SEL R24, R32, R24, !P0 ;  /* 0x0000001820187207 */ /* 0x000fe40004000000 */
[----:B--2---:R-:W-:-:S02]  /*40a0*/  ISETP.GE.AND P0, PT, R8, R31, PT ;  /* 0x0000001f0800720c */ /* 0x004fc40003f06270 */
[----:B---3--:R-:W-:Y:S01]  /*40b0*/  ISETP.GE.AND P2, PT, R16, R2, PT ;  /* 0x000000021000720c */ /* 0x008fe20003f46270 */
[----:B------:R-:W-:Y:S01]  /*40c0*/  IMAD.MOV.U32 R16, RZ, RZ, 0x2 ;  /* 0x00000002ff107424 */ /* 0x000fe200078e00ff */
[----:B------:R-:W-:Y:S02]  /*40d0*/  SEL R2, R21, R36, !P1 ;  /* 0x0000002415027207 */ /* 0x000fe40004800000 */
[----:B------:R-:W-:Y:S02]  /*40e0*/  SEL R8, R33, R11, !P0 ;  /* 0x0000000b21087207 */ /* 0x000fe40004000000 */
[----:B------:R-:W-:Y:S02]  /*40f0*/  SEL R21, R36, R21, !P1 ;  /* 0x0000001524157207 */ /* 0x000fe40004800000 */
[----:B------:R-:W-:Y:S02]  /*4100*/  SEL R11, R11, R33, !P0 ;  /* 0x000000210b0b7207 */ /* 0x000fe40004000000 */
[----:B------:R-:W-:-:S02]  /*4110*/  SEL R31, R19, R23, !P2 ;  /* 0x00000017131f7207 */ /* 0x000fc40005000000 */
[----:B------:R-:W-:-:S07]  /*4120*/  SEL R30, R23, R19, !P2 ;  /* 0x00000013171e7207 */ /* 0x000fce0005000000 */
.L_x_161:
[--C-:B------:R-:W-:Y:S01]  /*4130*/  IMAD.MOV R18, RZ, RZ, -R16.reuse ;  /* 0x000000ffff127224 */ /* 0x100fe200078e0a10 */
[----:B------:R-:W-:Y:S01]  /*4140*/  SHF.R.U32.HI R22, RZ, 0x1, R16 ;  /* 0x00000001ff167819 */ /* 0x000fe20000011610 */
[----:B------:R-:W-:Y:S03]  /*4150*/  BAR.SYNC.DEFER_BLOCKING 0x0 ;  /* 0x0000000000007b1d */ /* 0x000fe60000010000 */
[----:B------:R-:W-:-:S03]  /*4160*/  LOP3.LUT R18, R7, R18, RZ, 0xc0, !PT ;  /* 0x0000001207127212 */ /* 0x000fc600078ec0ff */
[----:B------:R-:W-:Y:S02]  /*4170*/  BSSY.RECONVERGENT B0, `(.L_x_124) ;  /* 0x000003c000007945 */ /* 0x000fe40003800200 */
[----:B------:R-:W-:-:S05]  /*4180*/  IMAD R18, R18, 0x11, RZ ;  /* 0x0000001112127824 */ /* 0x000fca00078e02ff */
[----:B------:R-:W-:Y:S01]  /*4190*/  VIMNMX.U32 R19, PT, PT, R18, 0x1100, PT ;  /* 0x0000110012137848 */ /* 0x000fe20003fe0000 */
[----:B------:R-:W-:-:S04]  /*41a0*/  VIADD R18, R16, 0xffffffff ;  /* 0xffffffff10127836 */ /* 0x000fc80000000000 */
[----:B------:R-:W-:Y:S01]  /*41b0*/  IMAD R26, R22, 0x11, R19 ;  /* 0x00000011161a7824 */ /* 0x000fe200078e0213 */
[----:B------:R-:W-:-:S04]  /*41c0*/  LOP3.LUT R18, R18, R7, RZ, 0xc0, !PT ;  /* 0x0000000712127212 */ /* 0x000fc800078ec0ff */
[----:B------:R-:W-:Y:S01]  /*41d0*/  VIMNMX.U32 R26, PT, PT, R26, 0x1100, PT ;  /* 0x000011001a1a7848 */ /* 0x000fe20003fe0000 */
[----:B------:R-:W-:Y:S01]  /*41e0*/  IMAD R18, R18, 0x11, RZ ;  /* 0x0000001112127824 */ /* 0x000fe200078e02ff */
[----:B------:R0:W-:Y:S03]  /*41f0*/  STS [R4], R20 ;  /* 0x0000001404007388 */ /* 0x0001e60000000800 */
[----:B------:R-:W-:Y:S01]  /*4200*/  IMAD R27, R22, 0x11, R26 ;  /* 0x00000011161b7824 */ /* 0x000fe200078e021a */
[----:B------:R-:W-:Y:S01]  /*4210*/  VIMNMX.U32 R23, PT, PT, R18, 0x1100, PT ;  /* 0x0000110012177848 */ /* 0x000fe20003fe0000 */
[----:B------:R0:W-:Y:S03]  /*4220*/  STS [R4+0x4], R3 ;  /* 0x0000040304007388 */ /* 0x0001e60000000800 */
[----:B------:R-:W-:Y:S01]  /*4230*/  VIMNMX.U32 R27, PT, PT, R27, 0x1100, PT ;  /* 0x000011001b1b7848 */ /* 0x000fe20003fe0000 */
[----:B------:R0:W-:Y:S01]  /*4240*/  STS [R4+0x8], R25 ;  /* 0x0000081904007388 */ /* 0x0001e20000000800 */
[----:B--2---:R-:W-:-:S03]  /*4250*/  VIADDMNMX R29, R26, -R19, R23, PT ;  /* 0x800000131a1d7246 */ /* 0x004fc60003800117 */
[----:B------:R-:W-:Y:S01]  /*4260*/  IMAD.IADD R18, R27, 0x1, -R26 ;  /* 0x000000011b127824 */ /* 0x000fe200078e0a1a */
[----:B------:R0:W-:Y:S04]  /*4270*/  STS [R4+0xc], R9 ;  /* 0x00000c0904007388 */ /* 0x0001e80000000800 */
[C---:B------:R-:W-:Y:S01]  /*4280*/  ISETP.GE.AND P0, PT, R23.reuse, R18, PT ;  /* 0x000000121700720c */ /* 0x040fe20003f06270 */
[----:B------:R-:W-:Y:S01]  /*4290*/  IMAD.IADD R18, R23, 0x1, -R18 ;  /* 0x0000000117127824 */ /* 0x000fe200078e0a12 */
[----:B------:R0:W-:Y:S04]  /*42a0*/  STS [R4+0x10], R10 ;  /* 0x0000100a04007388 */ /* 0x0001e80000000800 */
[----:B------:R-:W-:Y:S01]  /*42b0*/  SEL R18, R18, RZ, P0 ;  /* 0x000000ff12127207 */ /* 0x000fe20000000000 */
[----:B------:R0:W-:Y:S03]  /*42c0*/  STS [R4+0x14], R17 ;  /* 0x0000141104007388 */ /* 0x0001e60000000800 */
[----:B------:R-:W-:Y:S01]  /*42d0*/  ISETP.GE.AND P0, PT, R18, R29, PT ;  /* 0x0000001d1200720c */ /* 0x000fe20003f06270 */
        /* <DEDUP_REMOVED lines=11> */
[----:B------:R-:W-:Y:S06]  /*4390*/  BAR.SYNC.DEFER_BLOCKING 0x0 ;  /* 0x0000000000007b1d */ /* 0x000fec0000010000 */
[----:B------:R-:W-:Y:S05]  /*43a0*/  @P0 BRA `(.L_x_125) ;  /* 0x0000000000600947 */ /* 0x000fea0003800000 */
[----:B0-----:R-:W0:Y:S01]  /*43b0*/  S2R R9, SR_CgaCtaId ;  /* 0x0000000000097919 */ /* 0x001e220000008800 */
[----:B------:R-:W1:Y:S01]  /*43c0*/  LDC.64 R2, c[0x0][0x3c0] ;  /* 0x0000f000ff027b82 */ /* 0x000e620000000a00 */
[----:B------:R-:W-:Y:S01]  /*43d0*/  MOV R8, 0x400 ;  /* 0x0000040000087802 */ /* 0x000fe20000000f00 */
[----:B------:R-:W-:-:S03]  /*43e0*/  IMAD.IADD R20, R23, 0x1, R26 ;  /* 0x0000000117147824 */ /* 0x000fc600078e021a */
[----:B0-----:R-:W-:-:S07]  /*43f0*/  LEA R15, R9, R8, 0x18 ;  /* 0x00000008090f7211 */ /* 0x001fce00078ec0ff */
.L_x_126:
[----:B------:R-:W-:-:S05]  /*4400*/  IMAD.IADD R8, R29, 0x1, -R18 ;  /* 0x000000011d087824 */ /* 0x000fca00078e0a12 */
[----:B------:R-:W-:-:S04]  /*4410*/  LEA.HI R9, R8, R8, RZ, 0x1 ;  /* 0x0000000808097211 */ /* 0x000fc800078f08ff */
[----:B------:R-:W-:-:S04]  /*4420*/  LEA.HI.SX32 R12, R9, R18, 0x1f ;  /* 0x00000012090c7211 */ /* 0x000fc800078ffaff */
[----:B------:R-:W-:Y:S01]  /*4430*/  LOP3.LUT R9, RZ, R12, RZ, 0x33, !PT ;  /* 0x0000000cff097212 */ /* 0x000fe200078e33ff */
[----:B------:R-:W-:-:S04]  /*4440*/  IMAD.IADD R8, R19, 0x1, R12 ;  /* 0x0000000113087824 */ /* 0x000fc800078e020c */
[----:B------:R-:W-:Y:S02]  /*4450*/  IMAD.IADD R9, R20, 0x1, R9 ;  /* 0x0000000114097824 */ /* 0x000fe400078e0209 */
[--C-:B------:R-:W-:Y:S02]  /*4460*/  IMAD R13, R8, 0x4, R15.reuse ;  /* 0x00000004080d7824 */ /* 0x100fe400078e020f */
[----:B------:R-:W-:-:S03]  /*4470*/  IMAD R14, R9, 0x4, R15 ;  /* 0x00000004090e7824 */ /* 0x000fc600078e020f */
[----:B------:R-:W1:Y:S04]  /*4480*/  LDS R9, [R13] ;  /* 0x000000000d097984 */ /* 0x000e680000000800 */
[----:B------:R-:W0:Y:S01]  /*4490*/  LDS R11, [R14] ;  /* 0x000000000e0b7984 */ /* 0x000e220000000800 */
[----:B-1----:R-:W-:-:S04]  /*44a0*/  IMAD.WIDE R8, R9, 0x10, R2 ;  /* 0x0000001009087825 */ /* 0x002fc800078e0202 */
[----:B0-----:R-:W-:Y:S02]  /*44b0*/  IMAD.WIDE R10, R11, 0x10, R2 ;  /* 0x000000100b0a7825 */ /* 0x001fe400078e0202 */
[----:B------:R-:W2:Y:S04]  /*44c0*/  LDG.E R9, desc[UR8][R8.64] ;  /* 0x0000000808097981 */ /* 0x000ea8000c1e1900 */
[----:B------:R-:W2:Y:S02]  /*44d0*/  LDG.E R10, desc[UR8][R10.64] ;  /* 0x000000080a0a7981 */ /* 0x000ea4000c1e1900 */
[----:B--2---:R-:W-:-:S04]  /*44e0*/  ISETP.GE.AND P0, PT, R10, R9, PT ;  /* 0x000000090a00720c */ /* 0x004fc80003f06270 */
[----:B------:R-:W-:-:S09]  /*44f0*/  SEL R29, R12, R29, !P0 ;  /* 0x0000001d0c1d7207 */ /* 0x000fd20004000000 */
[----:B------:R-:W-:-:S05]  /*4500*/  @P0 VIADD R18, R12, 0x1 ;  /* 0x000000010c120836 */ /* 0x000fca0000000000 */
[----:B------:R-:W-:-:S13]  /*4510*/  ISETP.GE.AND P0, PT, R18, R29, PT ;  /* 0x0000001d1200720c */ /* 0x000fda0003f06270 */
[----:B------:R-:W-:Y:S05]  /*4520*/  @!P0 BRA `(.L_x_126) ;  /* 0xfffffffc00b48947 */ /* 0x000fea000383ffff */
.L_x_125:
[----:B------:R-:W-:Y:S05]  /*4530*/  BSYNC.RECONVERGENT B0 ;  /* 0x0000000000007941 */ /* 0x000fea0003800200 */
.L_x_124:
[----:B------:R-:W1:Y:S01]  /*4540*/  S2UR UR5, SR_CgaCtaId ;  /* 0x00000000000579c3 */ /* 0x000e620000008800 */
[----:B------:R-:W-:Y:S01]  /*4550*/  UMOV UR4, 0x400 ;  /* 0x0000040000047882 */ /* 0x000fe20000000000 */
[----:B------:R-:W-:Y:S01]  /*4560*/  IMAD.IADD R19, R19, 0x1, R18 ;  /* 0x0000000113137824 */ /* 0x000fe200078e0212 */
[----:B------:R-:W-:Y:S01]  /*4570*/  IADD3 R18, PT, PT, -R18, R26, R23 ;  /* 0x0000001a12127210 */ /* 0x000fe20007ffe117 */
[----:B------:R-:W-:Y:S01]  /*4580*/  BSSY.RECONVERGENT B0, `(.L_x_127) ;  /* 0x0000014000007945 */ /* 0x000fe20003800200 */
[----:B------:R-:W-:Y:S01]  /*4590*/  PLOP3.LUT P0, PT, PT, PT, PT, 0x8, 0x80 ;  /* 0x000000000080781c */ /* 0x000fe20003f0e170 */
[----:B0-----:R-:W-:Y:S01]  /*45a0*/  VIADD R11, R19, 0x1 ;  /* 0x00000001130b7836 */ /* 0x001fe20000000000 */
[C---:B------:R-:W-:Y:S01]  /*45b0*/  ISETP.GE.AND P1, PT, R18.reuse, R27, PT ;  /* 0x0000001b1200720c */ /* 0x040fe20003f26270 */
[----:B------:R-:W-:Y:S01]  /*45c0*/  VIADD R10, R18, 0x1 ;  /* 0x00000001120a7836 */ /* 0x000fe20000000000 */
[----:B-1----:R-:W-:-:S06]  /*45d0*/  ULEA UR4, UR5, UR4, 0x18 ;  /* 0x0000000405047291 */ /* 0x002fcc000f8ec0ff */
[----:B------:R-:W-:Y:S02]  /*45e0*/  LEA R28, R19, UR4, 0x2 ;  /* 0x00000004131c7c11 */ /* 0x000fe4000f8e10ff */
[----:B------:R-:W-:-:S04]  /*45f0*/  LEA R29, R18, UR4, 0x2 ;  /* 0x00000004121d7c11 */ /* 0x000fc8000f8e10ff */
[----:B------:R-:W0:Y:S04]  /*4600*/  LDS R28, [R28] ;  /* 0x000000001c1c7984 */ /* 0x000e280000000800 */
[----:B------:R-:W1:Y:S01]  /*4610*/  LDS R29, [R29] ;  /* 0x000000001d1d7984 */ /* 0x000e620000000800 */
[----:B------:R-:W-:Y:S05]  /*4620*/  @P1 BRA `(.L_x_128) ;  /* 0x0000000000241947 */ /* 0x000fea0003800000 */
[----:B------:R-:W-:Y:S02]  /*4630*/  ISETP.GE.AND P1, PT, R19, R26, PT ;  /* 0x0000001a1300720c */ /* 0x000fe40003f26270 */
[----:B------:R-:W-:-:S11]  /*4640*/  PLOP3.LUT P0, PT, PT, PT, PT, 0x80, 0x8 ;  /* 0x000000000008781c */ /* 0x000fd60003f0f070 */
[----:B------:R-:W-:Y:S05]  /*4650*/  @P1 BRA `(.L_x_128) ;  /* 0x0000000000181947 */ /* 0x000fea0003800000 */
[----:B------:R-:W1:Y:S02]  /*4660*/  LDC.64 R8, c[0x0][0x3c0] ;  /* 0x0000f000ff087b82 */ /* 0x000e640000000a00 */
[----:B-1----:R-:W-:-:S04]  /*4670*/  IMAD.WIDE R2, R29, 0x10, R8 ;  /* 0x000000101d027825 */ /* 0x002fc800078e0208 */
[----:B0-----:R-:W-:Y:S02]  /*4680*/  IMAD.WIDE R8, R28, 0x10, R8 ;  /* 0x000000101c087825 */ /* 0x001fe400078e0208 */
[----:B------:R-:W2:Y:S04]  /*4690*/  LDG.E R2, desc[UR8][R2.64] ;  /* 0x0000000802027981 */ /* 0x000ea8000c1e1900 */
[----:B------:R-:W2:Y:S02]  /*46a0*/  LDG.E R9, desc[UR8][R8.64] ;  /* 0x0000000808097981 */ /* 0x000ea4000c1e1900 */
[----:B--2---:R-:W-:-:S13]  /*46b0*/  ISETP.LT.AND P0, PT, R2, R9, PT ;  /* 0x000000090200720c */ /* 0x004fda0003f01270 */
.L_x_128:
[----:B------:R-:W-:Y:S05]  /*46c0*/  BSYNC.RECONVERGENT B0 ;  /* 0x0000000000007941 */ /* 0x000fea0003800200 */
.L_x_127:
[----:B------:R-:W-:Y:S01]  /*46d0*/  @!P0 IMAD.MOV R10, RZ, RZ, R18 ;  /* 0x000000ffff0a8224 */ /* 0x000fe200078e0212 */
[----:B------:R-:W-:Y:S01]  /*46e0*/  BSSY.RECONVERGENT B0, `(.L_x_129) ;  /* 0x0000015000007945 */ /* 0x000fe20003800200 */
[----:B------:R-:W-:Y:S01]  /*46f0*/  @P0 IMAD.MOV R11, RZ, RZ, R19 ;  /* 0x000000ffff0b0224 */ /* 0x000fe200078e0213 */
[----:B01----:R-:W-:Y:S01]  /*4700*/  SEL R20, R29, R28, P0 ;  /* 0x0000001c1d147207 */ /* 0x003fe20000000000 */
[C---:B------:R-:W-:Y:S01]  /*4710*/  VIADD R12, R10.reuse, 0x1 ;  /* 0x000000010a0c7836 */ /* 0x040fe20000000000 */
[C---:B------:R-:W-:Y:S01]  /*4720*/  ISETP.GE.AND P1, PT, R10.reuse, R27, PT ;  /* 0x0000001b0a00720c */ /* 0x040fe20003f26270 */
[C---:B------:R-:W-:Y:S01]  /*4730*/  VIADD R13, R11.reuse, 0x1 ;  /* 0x000000010b0d7836 */ /* 0x040fe20000000000 */
[----:B------:R-:W-:Y:S02]  /*4740*/  @P0 LEA R2, R10, UR4, 0x2 ;  /* 0x000000040a020c11 */ /* 0x000fe4000f8e10ff */
[----:B------:R-:W-:-:S03]  /*4750*/  @!P0 LEA R3, R11, UR4, 0x2 ;  /* 0x000000040b038c11 */ /* 0x000fc6000f8e10ff */
[----:B------:R0:W1:Y:S04]  /*4760*/  @P0 LDS R29, [R2] ;  /* 0x00000000021d0984 */ /* 0x0000680000000800 */
[----:B------:R0:W2:Y:S01]  /*4770*/  @!P0 LDS R28, [R3] ;  /* 0x00000000031c8984 */ /* 0x0000a20000000800 */
[----:B------:R-:W-:Y:S01]  /*4780*/  PLOP3.LUT P0, PT, PT, PT, PT, 0x8, 0x80 ;  /* 0x000000000080781c */ /* 0x000fe20003f0e170 */
[----:B------:R-:W-:-:S12]  /*4790*/  @P1 BRA `(.L_x_130) ;  /* 0x0000000000241947 */ /* 0x000fd80003800000 */
        /* <DEDUP_REMOVED lines=9> */
.L_x_130:
[----:B------:R-:W-:Y:S05]  /*4830*/  BSYNC.RECONVERGENT B0 ;  /* 0x0000000000007941 */ /* 0x000fea0003800200 */
.L_x_129:
[----:B------:R-:W-:Y:S01]  /*4840*/  @!P0 IMAD.MOV R12, RZ, RZ, R10 ;  /* 0x000000ffff0c8224 */ /* 0x000fe200078e020a */
[----:B------:R-:W-:Y:S01]  /*4850*/  BSSY.RECONVERGENT B0, `(.L_x_131) ;  /* 0x0000015000007945 */ /* 0x000fe20003800200 */
[----:B------:R-:W-:Y:S01]  /*4860*/  @P0 IMAD.MOV R13, RZ, RZ, R11 ;  /* 0x000000ffff0d0224 */ /* 0x000fe200078e020b */
[----:B012---:R-:W-:Y:S01]  /*4870*/  SEL R3, R29, R28, P0 ;  /* 0x0000001c1d037207 */ /* 0x007fe20000000000 */
[C---:B------:R-:W-:Y:S01]  /*4880*/  VIADD R14, R12.reuse, 0x1 ;  /* 0x000000010c0e7836 */ /* 0x040fe20000000000 */
[C---:B------:R-:W-:Y:S01]  /*4890*/  ISETP.GE.AND P1, PT, R12.reuse, R27, PT ;  /* 0x0000001b0c00720c */ /* 0x040fe20003f26270 */
[C---:B------:R-:W-:Y:S01]  /*48a0*/  VIADD R17, R13.reuse, 0x1 ;  /* 0x000000010d117836 */ /* 0x040fe20000000000 */
[----:B------:R-:W-:Y:S02]  /*48b0*/  @!P0 LEA R2, R13, UR4, 0x2 ;  /* 0x000000040d028c11 */ /* 0x000fe4000f8e10ff */
[----:B------:R-:W-:-:S03]  /*48c0*/  @P0 LEA R8, R12, UR4, 0x2 ;  /* 0x000000040c080c11 */ /* 0x000fc6000f8e10ff */
[----:B------:R0:W1:Y:S04]  /*48d0*/  @!P0 LDS R28, [R2] ;  /* 0x00000000021c8984 */ /* 0x0000680000000800 */
[----:B------:R0:W2:Y:S01]  /*48e0*/  @P0 LDS R29, [R8] ;  /* 0x00000000081d0984 */ /* 0x0000a20000000800 */
[----:B------:R-:W-:Y:S01]  /*48f0*/  PLOP3.LUT P0, PT, PT, PT, PT, 0x8, 0x80 ;  /* 0x000000000080781c */ /* 0x000fe20003f0e170 */
[----:B------:R-:W-:-:S12]  /*4900*/  @P1 BRA `(.L_x_132) ;  /* 0x0000000000241947 */ /* 0x000fd80003800000 */
[----:B------:R-:W-:Y:S02]  /*4910*/  ISETP.GE.AND P1, PT, R13, R26, PT ;  /* 0x0000001a0d00720c */ /* 0x000fe40003f26270 */
[----:B------:R-:W-:-:S11]  /*4920*/  PLOP3.LUT P0, PT, PT, PT, PT, 0x80, 0x8 ;  /* 0x000000000008781c */ /* 0x000fd60003f0f070 */
[----:B------:R-:W-:Y:S05]  /*4930*/  @P1 BRA `(.L_x_132) ;  /* 0x0000000000181947 */ /* 0x000fea0003800000 */
[----:B------:R-:W0:Y:S02]  /*4940*/  LDC.64 R10, c[0x0][0x3c0] ;  /* 0x0000f000ff0a7b82 */ /* 0x000e240000000a00 */
[----:B0-2---:R-:W-:-:S04]  /*4950*/  IMAD.WIDE R8, R29, 0x10, R10 ;  /* 0x000000101d087825 */ /* 0x005fc800078e020a */
[----:B-1----:R-:W-:Y:S02]  /*4960*/  IMAD.WIDE R10, R28, 0x10, R10 ;  /* 0x000000101c0a7825 */ /* 0x002fe400078e020a */
[----:B------:R-:W2:Y:S04]  /*4970*/  LDG.E R8, desc[UR8][R8.64] ;  /* 0x0000000808087981 */ /* 0x000ea8000c1e1900 */
[----:B------:R-:W2:Y:S02]  /*4980*/  LDG.E R11, desc[UR8][R10.64] ;  /* 0x000000080a0b7981 */ /* 0x000ea4000c1e1900 */
[----:B--2---:R-:W-:-:S13]  /*4990*/  ISETP.LT.AND P0, PT, R8, R11, PT ;  /* 0x0000000b0800720c */ /* 0x004fda0003f01270 */
.L_x_132:
[----:B------:R-:W-:Y:S05]  /*49a0*/  BSYNC.RECONVERGENT B0 ;  /* 0x0000000000007941 */ /* 0x000fea0003800200 */
.L_x_131:
[----:B------:R-:W-:Y:S01]  /*49b0*/  @!P0 IMAD.MOV R14, RZ, RZ, R12 ;  /* 0x000000ffff0e8224 */ /* 0x000fe200078e020c */
[----:B------:R-:W-:Y:S01]  /*49c0*/  BSSY.RECONVERGENT B0, `(.L_x_133) ;  /* 0x0000015000007945 */ /* 0x000fe20003800200 */
[----:B------:R-:W-:Y:S01]  /*49d0*/  @P0 IMAD.MOV R17, RZ, RZ, R13 ;  /* 0x000000ffff110224 */ /* 0x000fe200078e020d */
[----:B-12---:R-:W-:Y:S01]  /*49e0*/  SEL R25, R29, R28, P0 ;  /* 0x0000001c1d197207 */ /* 0x006fe20000000000 */
[C---:B0-----:R-:W-:Y:S01]  /*49f0*/  VIADD R2, R14.reuse, 0x1 ;  /* 0x000000010e027836 */ /* 0x041fe20000000000 */
        /* <DEDUP_REMOVED lines=17> */
.L_x_134:
[----:B------:R-:W-:Y:S05]  /*4b10*/  BSYNC.RECONVERGENT B0 ;  /* 0x0000000000007941 */ /* 0x000fea0003800200 */
.L_x_133:
        /* <DEDUP_REMOVED lines=22> */
.L_x_136:
[----:B------:R-:W-:Y:S05]  /*4c80*/  BSYNC.RECONVERGENT B0 ;  /* 0x0000000000007941 */ /* 0x000fea0003800200 */
.L_x_135:
        /* <DEDUP_REMOVED lines=22> */
.L_x_138:
[----:B------:R-:W-:Y:S05]  /*4df0*/  BSYNC.RECONVERGENT B0 ;  /* 0x0000000000007941 */ /* 0x000fea0003800200 */
.L_x_137:
[----:B------:R-:W-:Y:S01]  /*4e00*/  @!P0 IMAD.MOV R2, RZ, RZ, R8 ;  /* 0x000000ffff028224 */ /* 0x000fe200078e0208 */
[----:B------:R-:W-:Y:S01]  /*4e10*/  BSSY.RECONVERGENT B0, `(.L_x_139) ;  /* 0x0000015000007945 */ /* 0x000fe20003800200 */
[----:B------:R-:W-:Y:S01]  /*4e20*/  @P0 IMAD.MOV R11, RZ, RZ, R17 ;  /* 0x000000ffff0b0224 */ /* 0x000fe200078e0211 */
[----:B-12---:R-:W-:Y:S01]  /*4e30*/  SEL R17, R29, R28, P0 ;  /* 0x0000001c1d117207 */ /* 0x006fe20000000000 */
[C---:B------:R-:W-:Y:S01]  /*4e40*/  VIADD R8, R2.reuse, 0x1 ;  /* 0x0000000102087836 */ /* 0x040fe20000000000 */
[C---:B------:R-:W-:Y:S01]  /*4e50*/  ISETP.GE.AND P1, PT, R2.reuse, R27, PT ;  /* 0x0000001b0200720c */ /* 0x040fe20003f26270 */
[C---:B------:R-:W-:Y:S01]  /*4e60*/  VIADD R21, R11.reuse, 0x1 ;  /* 0x000000010b157836 */ /* 0x040fe20000000000 */
[----:B0-----:R-:W-:Y:S02]  /*4e70*/  @!P0 LEA R12, R11, UR4, 0x2 ;  /* 0x000000040b0c8c11 */ /* 0x001fe4000f8e10ff */
        /* <DEDUP_REMOVED lines=14> */
.L_x_140:
[----:B------:R-:W-:Y:S05]  /*4f60*/  BSYNC.RECONVERGENT B0 ;  /* 0x0000000000007941 */ /* 0x000fea0003800200 */
.L_x_139:
        /* <DEDUP_REMOVED lines=16> */
[----:B0-----:R-:W2:Y:S02]  /*5070*/  LDC.64 R14, c[0x0][0x3c0] ;  /* 0x0000f000ff0e7b82 */ /* 0x001ea40000000a00 */
[----:B--2---:R-:W-:-:S04]  /*5080*/  IMAD.WIDE R18, R29, 0x10, R14 ;  /* 0x000000101d127825 */ /* 0x004fc800078e020e */
[----:B-1----:R-:W-:Y:S02]  /*5090*/  IMAD.WIDE R14, R28, 0x10, R14 ;  /* 0x000000101c0e7825 */ /* 0x002fe400078e020e */
[----:B------:R-:W2:Y:S04]  /*50a0*/  LDG.E R18, desc[UR8][R18.64] ;  /* 0x0000000812127981 */ /* 0x000ea8000c1e1900 */
[----:B------:R-:W2:Y:S02]  /*50b0*/  LDG.E R15, desc[UR8][R14.64] ;  /* 0x000000080e0f7981 */ /* 0x000ea4000c1e1900 */
[----:B--2---:R-:W-:-:S13]  /*50c0*/  ISETP.LT.AND P0, PT, R18, R15, PT ;  /* 0x0000000f1200720c */ /* 0x004fda0003f01270 */
.L_x_142:
[----:B------:R-:W-:Y:S05]  /*50d0*/  BSYNC.RECONVERGENT B0 ;  /* 0x0000000000007941 */ /* 0x000fea0003800200 */
.L_x_141:
        /* <DEDUP_REMOVED lines=22> */
.L_x_144:
[----:B------:R-:W-:Y:S05]  /*5240*/  BSYNC.RECONVERGENT B0 ;  /* 0x0000000000007941 */ /* 0x000fea0003800200 */
.L_x_143:
        /* <DEDUP_REMOVED lines=22> */
.L_x_146:
[----:B------:R-:W-:Y:S05]  /*53b0*/  BSYNC.RECONVERGENT B0 ;  /* 0x0000000000007941 */ /* 0x000fea0003800200 */
.L_x_145:
        /* <DEDUP_REMOVED lines=22> */
.L_x_148:
[----:B------:R-:W-:Y:S05]  /*5520*/  BSYNC.RECONVERGENT B0 ;  /* 0x0000000000007941 */ /* 0x000fea0003800200 */
.L_x_147:
[----:B------:R-:W-:Y:S01]  /*5530*/  @!P0 IMAD.MOV R2, RZ, RZ, R8 ;  /* 0x000000ffff028224 */ /* 0x000fe200078e0208 */
[----:B------:R-:W-:Y:S01]  /*5540*/  BSSY.RECONVERGENT B0, `(.L_x_149) ;  /* 0x0000015000007945 */ /* 0x000fe20003800200 */
[----:B------:R-:W-:Y:S01]  /*5550*/  @P0 IMAD.MOV R31, RZ, RZ, R11 ;  /* 0x000000ffff1f0224 */ /* 0x000fe200078e020b */
[----:B-12---:R-:W-:Y:S01]  /*5560*/  SEL R21, R29, R28, P0 ;  /* 0x0000001c1d157207 */ /* 0x006fe20000000000 */
[C---:B------:R-:W-:Y:S01]  /*5570*/  VIADD R11, R2.reuse, 0x1 ;  /* 0x00000001020b7836 */ /* 0x040fe20000000000 */
[C---:B------:R-:W-:Y:S01]  /*5580*/  ISETP.GE.AND P1, PT, R2.reuse, R27, PT ;  /* 0x0000001b0200720c */ /* 0x040fe20003f26270 */
[C---:B0-----:R-:W-:Y:S01]  /*5590*/  VIADD R15, R31.reuse, 0x1 ;  /* 0x000000011f0f7836 */ /* 0x041fe20000000000 */
        /* <DEDUP_REMOVED lines=15> */
.L_x_150:
[----:B------:R-:W-:Y:S05]  /*5690*/  BSYNC.RECONVERGENT B0 ;  /* 0x0000000000007941 */ /* 0x000fea0003800200 */
.L_x_149:
[----:B------:R-:W-:Y:S01]  /*56a0*/  @!P0 IMAD.MOV R11, RZ, RZ, R2 ;  /* 0x000000ffff0b8224 */ /* 0x000fe200078e0202 */
[----:B------:R-:W-:Y:S01]  /*56b0*/  BSSY.RECONVERGENT B0, `(.L_x_151) ;  /* 0x0000015000007945 */ /* 0x000fe20003800200 */
[----:B------:R-:W-:Y:S01]  /*56c0*/  @P0 IMAD.MOV R15, RZ, RZ, R31 ;  /* 0x000000ffff0f0224 */ /* 0x000fe200078e021f */
[----:B-12---:R-:W-:Y:S01]  /*56d0*/  SEL R2, R29, R28, P0 ;  /* 0x0000001c1d027207 */ /* 0x006fe20000000000 */
[C---:B0-----:R-:W-:Y:S01]  /*56e0*/  VIADD R8, R11.reuse, 0x1 ;  /* 0x000000010b087836 */ /* 0x041fe20000000000 */
[----:B------:R-:W-:Y:S01]  /*56f0*/  ISETP.GE.AND P1, PT, R11, R27, PT ;  /* 0x0000001b0b00720c */ /* 0x000fe20003f26270 */
        /* <DEDUP_REMOVED lines=16> */
.L_x_152:
[----:B------:R-:W-:Y:S05]  /*5800*/  BSYNC.RECONVERGENT B0 ;  /* 0x0000000000007941 */ /* 0x000fea0003800200 */
.L_x_151:
[----:B------:R-:W-:Y:S01]  /*5810*/  @!P0 IMAD.MOV R8, RZ, RZ, R11 ;  /* 0x000000ffff088224 */ /* 0x000fe200078e020b */
[----:B------:R-:W-:Y:S01]  /*5820*/  BSSY.RECONVERGENT B0, `(.L_x_153) ;  /* 0x0000014000007945 */ /* 0x000fe20003800200 */
[----:B------:R-:W-:Y:S01]  /*5830*/  @P0 IMAD.MOV R30, RZ, RZ, R15 ;  /* 0x000000ffff1e0224 */ /* 0x000fe200078e020f */
[----:B-12---:R-:W-:Y:S02]  /*5840*/  SEL R11, R29, R28, P0 ;  /* 0x0000001c1d0b7207 */ /* 0x006fe40000000000 */
[----:B------:R-:W-:Y:S01]  /*5850*/  ISETP.GE.AND P1, PT, R8, R27, PT ;  /* 0x0000001b0800720c */ /* 0x000fe20003f26270 */
        /* <DEDUP_REMOVED lines=16> */
.L_x_154:
[----:B------:R-:W-:Y:S05]  /*5960*/  BSYNC.RECONVERGENT B0 ;  /* 0x0000000000007941 */ /* 0x000fea0003800200 */
.L_x_153:
[----:B------:R-:W-:Y:S01]  /*5970*/  VIADD R34, R8, 0x1 ;  /* 0x0000000108227836 */ /* 0x000fe20000000000 */
[----:B------:R-:W-:Y:S01]  /*5980*/  BSSY.RECONVERGENT B0, `(.L_x_155) ;  /* 0x0000014000007945 */ /* 0x000fe20003800200 */
[----:B------:R-:W-:Y:S01]  /*5990*/  @!P0 IMAD.MOV R34, RZ, RZ, R8 ;  /* 0x000000ffff228224 */ /* 0x000fe200078e0208 */
[----:B-12---:R-:W-:Y:S01]  /*59a0*/  SEL R8, R29, R28, P0 ;  /* 0x0000001c1d087207 */ /* 0x006fe20000000000 */
[----:B------:R-:W-:-:S03]  /*59b0*/  @P0 IMAD.MOV R15, RZ, RZ, R30 ;  /* 0x000000ffff0f0224 */ /* 0x000fc600078e021e */
[C---:B------:R-:W-:Y:S02]  /*59c0*/  ISETP.GE.AND P1, PT, R34.reuse, R27, PT ;  /* 0x0000001b2200720c */ /* 0x040fe40003f26270 */
        /* <DEDUP_REMOVED lines=15> */
.L_x_156:
[----:B------:R-:W-:Y:S05]  /*5ac0*/  BSYNC.RECONVERGENT B0 ;  /* 0x0000000000007941 */ /* 0x000fea0003800200 */
.L_x_155:
[----:B------:R-:W-:Y:S01]  /*5ad0*/  VIADD R32, R34, 0x1 ;  /* 0x0000000122207836 */ /* 0x000fe20000000000 */
[----:B------:R-:W-:Y:S01]  /*5ae0*/  BSSY.RECONVERGENT B0, `(.L_x_157) ;  /* 0x0000015000007945 */ /* 0x000fe20003800200 */
[----:B------:R-:W-:Y:S01]  /*5af0*/  @!P0 IMAD.MOV R32, RZ, RZ, R34 ;  /* 0x000000ffff208224 */ /* 0x000fe200078e0222 */
[----:B-12---:R-:W-:Y:S01]  /*5b00*/  SEL R30, R29, R28, P0 ;  /* 0x0000001c1d1e7207 */ /* 0x006fe20000000000 */
[----:B------:R-:W-:Y:S02]  /*5b10*/  VIADD R31, R15, 0x1 ;  /* 0x000000010f1f7836 */ /* 0x000fe40000000000 */
[----:B------:R-:W-:Y:S01]  /*5b20*/  @P0 IMAD.MOV R31, RZ, RZ, R15 ;  /* 0x000000ffff1f0224 */ /* 0x000fe200078e020f */
[C---:B------:R-:W-:Y:S02]  /*5b30*/  ISETP.GE.AND P1, PT, R32.reuse, R27, PT ;  /* 0x0000001b2000720c */ /* 0x040fe40003f26270 */
[----:B0-----:R-:W-:Y:S02]  /*5b40*/  @P0 LEA R18, R32, UR4, 0x2 ;  /* 0x0000000420120c11 */ /* 0x001fe4000f8e10ff */
        /* <DEDUP_REMOVED lines=14> */
.L_x_158:
[----:B------:R-:W-:Y:S05]  /*5c30*/  BSYNC.RECONVERGENT B0 ;  /* 0x0000000000007941 */ /* 0x000fea0003800200 */
.L_x_157:
[----:B------:R-:W-:Y:S01]  /*5c40*/  VIADD R19, R31, 0x1 ;  /* 0x000000011f137836 */ /* 0x000fe20000000000 */
[----:B------:R-:W-:Y:S01]  /*5c50*/  BSSY.RECONVERGENT B0, `(.L_x_159) ;  /* 0x0000016000007945 */ /* 0x000fe20003800200 */
[----:B------:R-:W-:Y:S01]  /*5c60*/  @P0 IMAD.MOV R19, RZ, RZ, R31 ;  /* 0x000000ffff130224 */ /* 0x000fe200078e021f */
[----:B-12---:R-:W-:Y:S01]  /*5c70*/  SEL R31, R29, R28, P0 ;  /* 0x0000001c1d1f7207 */ /* 0x006fe20000000000 */
[----:B0-----:R-:W-:Y:S02]  /*5c80*/  VIADD R18, R32, 0x1 ;  /* 0x0000000120127836 */ /* 0x001fe40000000000 */
[----:B------:R-:W-:Y:S01]  /*5c90*/  @!P0 IMAD.MOV R18, RZ, RZ, R32 ;  /* 0x000000ffff128224 */ /* 0x000fe200078e0220 */
[----:B------:R-:W-:-:S04]  /*5ca0*/  @!P0 LEA R22, R19, UR4, 0x2 ;  /* 0x0000000413168c11 */ /* 0x000fc8000f8e10ff */
[C---:B------:R-:W-:Y:S01]  /*5cb0*/  @P0 LEA R23, R18.reuse, UR4, 0x2 ;  /* 0x0000000412170c11 */ /* 0x040fe2000f8e10ff */
[----:B------:R-:W0:Y:S04]  /*5cc0*/  @!P0 LDS R28, [R22] ;  /* 0x00000000161c8984 */ /* 0x000e280000000800 */
[----:B------:R1:W2:Y:S01]  /*5cd0*/  @P0 LDS R29, [R23] ;  /* 0x00000000171d0984 */ /* 0x0002a20000000800 */
[----:B------:R-:W-:Y:S01]  /*5ce0*/  ISETP.GE.AND P0, PT, R18, R27, PT ;  /* 0x0000001b1200720c */ /* 0x000fe20003f06270 */
[----:B0-----:R-:W-:-:S12]  /*5cf0*/  IMAD.MOV.U32 R15, RZ, RZ, R28 ;  /* 0x000000ffff0f7224 */ /* 0x001fd800078e001c */
        /* <DEDUP_REMOVED lines=11> */
.L_x_160:
[----:B------:R-:W-:Y:S05]  /*5db0*/  BSYNC.RECONVERGENT B0 ;  /* 0x0000000000007941 */ /* 0x000fea0003800200 */
.L_x_159:
[C---:B------:R-:W-:Y:S01]  /*5dc0*/  ISETP.GE.U32.AND P0, PT, R16.reuse, 0x81, PT ;  /* 0x000000811000780c */ /* 0x040fe20003f06070 */
[----:B------:R-:W-:-:S12]  /*5dd0*/  IMAD.SHL.U32 R16, R16, 0x2, RZ ;  /* 0x0000000210107824 */ /* 0x000fd800078e00ff */
[----:B------:R-:W-:Y:S05]  /*5de0*/  @!P0 BRA `(.L_x_161) ;  /* 0xffffffe000d08947 */ /* 0x000fea000383ffff */
[----:B------:R-:W0:Y:S01]  /*5df0*/  S2R R4, SR_TID.X ;  /* 0x0000000000047919 */ /* 0x000e220000002100 */
[----:B------:R-:W1:Y:S01]  /*5e00*/  S2UR UR5, SR_CgaCtaId ;  /* 0x00000000000579c3 */ /* 0x000e620000008800 */
[----:B------:R-:W3:Y:S01]  /*5e10*/  LDCU.U8 UR4, c[0x0][0x380] ;  /* 0x00007000ff0477ac */ /* 0x000ee20008000000 */
[----:B------:R-:W4:Y:S01]  /*5e20*/  S2R R16, SR_LANEID ;  /* 0x0000000000107919 */ /* 0x000f220000000000 */
[----:B---3--:R-:W-:-:S03]  /*5e30*/  UPRMT UR6, UR4, 0x8880, URZ ;  /* 0x0000888004067896 */ /* 0x008fc600080000ff */
[----:B------:R-:W-:Y:S02]  /*5e40*/  UMOV UR4, 0x400 ;  /* 0x0000040000047882 */ /* 0x000fe40000000000 */
[----:B-1----:R-:W-:-:S03]  /*5e50*/  ULEA UR5, UR5, UR4, 0x18 ;  /* 0x0000000405057291 */ /* 0x002fc6000f8ec0ff */
[----:B------:R-:W-:Y:S02]  /*5e60*/  UMOV UR4, UR6 ;  /* 0x0000000600047c82 */ /* 0x000fe40008000000 */
[----:B------:R-:W-:Y:S01]  /*5e70*/  UISETP.NE.AND UP0, UPT, UR4, URZ, UPT ;  /* 0x000000ff0400728c */ /* 0x000fe2000bf05270 */
[----:B0-----:R-:W-:-:S05]  /*5e80*/  SHF.R.U32.HI R7, RZ, 0x5, R4 ;  /* 0x00000005ff077819 */ /* 0x001fca0000011604 */
[----:B----4-:R-:W-:-:S05]  /*5e90*/  IMAD R7, R7, 0x220, R16 ;  /* 0x0000022007077824 */ /* 0x010fca00078e0210 */
[----:B------:R-:W-:-:S05]  /*5ea0*/  LEA R7, R7, UR5, 0x2 ;  /* 0x0000000507077c11 */ /* 0x000fca000f8e10ff */
[----:B------:R-:W-:Y:S01]  /*5eb0*/  IMAD R16, R16, 0x40, R7 ;  /* 0x0000004010107824 */ /* 0x000fe200078e0207 */
[----:B------:R-:W-:Y:S06]  /*5ec0*/  BAR.SYNC.DEFER_BLOCKING 0x0 ;  /* 0x0000000000007b1d */ /* 0x000fec0000010000 */
[----:B------:R-:W-:Y:S05]  /*5ed0*/  BRA.U !UP0, `(.L_x_162) ;  /* 0x0000000108f87547 */ /* 0x000fea000b800000 */
[----:B------:R-:W-:Y:S01]  /*5ee0*/  STS [R16], R20 ;  /* 0x0000001410007388 */ /* 0x000fe20000000800 */
[----:B------:R-:W0:Y:S03]  /*5ef0*/  LDCU.64 UR4, c[0x0][0x398] ;  /* 0x00007300ff0477ac */ /* 0x000e260008000a00 */
[----:B------:R-:W-:Y:S04]  /*5f00*/  STS [R16+0x4], R3 ;  /* 0x0000040310007388 */ /* 0x000fe80000000800 */
[----:B------:R-:W-:Y:S04]  /*5f10*/  STS [R16+0x8], R25 ;  /* 0x0000081910007388 */ /* 0x000fe80000000800 */
[----:B------:R-:W-:Y:S04]  /*5f20*/  STS [R16+0xc], R9 ;  /* 0x00000c0910007388 */ /* 0x000fe80000000800 */
[----:B------:R1:W-:Y:S04]  /*5f30*/  STS [R16+0x10], R10 ;  /* 0x0000100a10007388 */ /* 0x0003e80000000800 */
[----:B------:R-:W-:Y:S04]  /*5f40*/  STS [R16+0x14], R17 ;  /* 0x0000141110007388 */ /* 0x000fe80000000800 */
[----:B------:R-:W-:Y:S01]  /*5f50*/  STS [R16+0x18], R13 ;  /* 0x0000180d10007388 */ /* 0x000fe20000000800 */
[----:B-1----:R-:W-:-:S03]  /*5f60*/  LOP3.LUT R10, R4, 0x3e0, RZ, 0xc0, !PT ;  /* 0x000003e0040a7812 */ /* 0x002fc600078ec0ff */
[----:B------:R-:W-:Y:S01]  /*5f70*/  STS [R16+0x1c], R12 ;  /* 0x00001c0c10007388 */ /* 0x000fe20000000800 */
[----:B------:R-:W-:-:S03]  /*5f80*/  LOP3.LUT R4, R4, 0x1f, RZ, 0xc0, !PT ;  /* 0x0000001f04047812 */ /* 0x000fc600078ec0ff */
[----:B------:R-:W-:Y:S04]  /*5f90*/  STS [R16+0x20], R24 ;  /* 0x0000201810007388 */ /* 0x000fe80000000800 */
[----:B------:R-:W-:Y:S04]  /*5fa0*/  STS [R16+0x24], R14 ;  /* 0x0000240e10007388 */ /* 0x000fe80000000800 */
[----:B------:R-:W-:Y:S04]  /*5fb0*/  STS [R16+0x28], R21 ;  /* 0x0000281510007388 */ /* 0x000fe80000000800 */
[----:B------:R1:W-:Y:S04]  /*5fc0*/  STS [R16+0x2c], R2 ;  /* 0x00002c0210007388 */ /* 0x0003e80000000800 */
[----:B------:R-:W-:Y:S04]  /*5fd0*/  STS [R16+0x30], R11 ;  /* 0x0000300b10007388 */ /* 0x000fe80000000800 */
[----:B------:R-:W-:Y:S01]  /*5fe0*/  STS [R16+0x34], R8 ;  /* 0x0000340810007388 */ /* 0x000fe20000000800 */
[----:B-1----:R-:W-:-:S03]  /*5ff0*/  IMAD.WIDE.U32 R2, R0, 0x1100, RZ ;  /* 0x0000110000027825 */ /* 0x002fc600078e00ff */
[----:B------:R-:W-:Y:S01]  /*6000*/  STS [R16+0x38], R30 ;  /* 0x0000381e10007388 */ /* 0x000fe20000000800 */
[----:B------:R-:W-:-:S03]  /*6010*/  IMAD R0, R10, 0x11, RZ ;  /* 0x000000110a007824 */ /* 0x000fc600078e02ff */
[----:B------:R-:W-:Y:S02]  /*6020*/  STS [R16+0x3c], R31 ;  /* 0x00003c1f10007388 */ /* 0x000fe40000000800 */
[----:B------:R-:W-:Y:S02]  /*6030*/  IADD3 R0, P0, P1, R0, R2, R4 ;  /* 0x0000000200007210 */ /* 0x000fe4000791e004 */
[----:B------:R-:W-:Y:S01]  /*6040*/  STS [R16+0x40], R15 ;  /* 0x0000400f10007388 */ /* 0x000fe20000000800 */
[----:B------:R-:W-:-:S03]  /*6050*/  NOP ;  /* 0x0000000000007918 */ /* 0x000fc60000000000 */
[----:B------:R-:W1:Y:S01]  /*6060*/  LDS R5, [R7] ;  /* 0x0000000007057984 */ /* 0x000e620000000800 */
[----:B------:R-:W-:Y:S02]  /*6070*/  IADD3.X R3, PT, PT, RZ, R3, RZ, P0, P1 ;  /* 0x00000003ff037210 */ /* 0x000fe400007e24ff */
[C---:B0-----:R-:W-:Y:S01]  /*6080*/  LEA R2, P0, R0.reuse, UR4, 0x2 ;  /* 0x0000000400027c11 */ /* 0x041fe2000f8010ff */
[----:B------:R-:W0:Y:S03]  /*6090*/  LDS R9, [R7+0x80] ;  /* 0x0000800007097984 */ /* 0x000e260000000800 */
[----:B------:R-:W-:Y:S01]  /*60a0*/  LEA.HI.X R3, R0, UR5, R3, 0x2, P0 ;  /* 0x0000000500037c11 */ /* 0x000fe200080f1403 */
        /* <DEDUP_REMOVED lines=9> */
[----:B--2---:R-:W2:Y:S04]  /*6140*/  LDS R29, [R7+0x580] ;  /* 0x00058000071d7984 */ /* 0x004ea80000000800 */
[----:B------:R-:W2:Y:S04]  /*6150*/  LDS R31, [R7+0x600] ;  /* 0x00060000071f7984 */ /* 0x000ea80000000800 */
[----:B------:R-:W2:Y:S04]  /*6160*/  LDS R33, [R7+0x680] ;  /* 0x0006800007217984 */ /* 0x000ea80000000800 */
[----:B------:R-:W2:Y:S04]  /*6170*/  LDS R35, [R7+0x700] ;  /* 0x0007000007237984 */ /* 0x000ea80000000800 */
[----:B------:R-:W2:Y:S04]  /*6180*/  LDS R37, [R7+0x780] ;  /* 0x0007800007257984 */ /* 0x000ea80000000800 */
[----:B------:R-:W2:Y:S04]  /*6190*/  LDS R6, [R7+0x800] ;  /* 0x0008000007067984 */ /* 0x000ea80000000800 */
[----:B-1----:R-:W-:Y:S04]  /*61a0*/  STG.E desc[UR8][R2.64], R5 ;  /* 0x0000000502007986 */ /* 0x002fe8000c101908 */
[----:B0-----:R-:W-:Y:S04]  /*61b0*/  STG.E desc[UR8][R2.64+0x80], R9 ;  /* 0x0000800902007986 */ /* 0x001fe8000c101908 */
        /* <DEDUP_REMOVED lines=9> */
[----:B--2---:R-:W-:Y:S04]  /*6250*/  STG.E desc[UR8][R2.64+0x580], R29 ;  /* 0x0005801d02007986 */ /* 0x004fe8000c101908 */
[----:B------:R-:W-:Y:S04]  /*6260*/  STG.E desc[UR8][R2.64+0x600], R31 ;  /* 0x0006001f02007986 */ /* 0x000fe8000c101908 */
[----:B------:R-:W-:Y:S04]  /*6270*/  STG.E desc[UR8][R2.64+0x680], R33 ;  /* 0x0006802102007986 */ /* 0x000fe8000c101908 */
[----:B------:R-:W-:Y:S04]  /*6280*/  STG.E desc[UR8][R2.64+0x700], R35 ;  /* 0x0007002302007986 */ /* 0x000fe8000c101908 */
[----:B------:R-:W-:Y:S04]  /*6290*/  STG.E desc[UR8][R2.64+0x780], R37 ;  /* 0x0007802502007986 */ /* 0x000fe8000c101908 */
[----:B------:R-:W-:Y:S01]  /*62a0*/  STG.E desc[UR8][R2.64+0x800], R6 ;  /* 0x0008000602007986 */ /* 0x000fe2000c101908 */
[----:B------:R-:W-:Y:S05]  /*62b0*/  EXIT ;  /* 0x000000000000794d */ /* 0x000fea0003800000 */
.L_x_162:
[----:B------:R-:W-:Y:S01]  /*62c0*/  STS [R16], R20 ;  /* 0x0000001410007388 */ /* 0x000fe20000000800 */
[----:B------:R-:W0:Y:S03]  /*62d0*/  LDCU.64 UR4, c[0x0][0x3b0] ;  /* 0x00007600ff0477ac */ /* 0x000e260008000a00 */
        /* <DEDUP_REMOVED lines=10> */
[----:B------:R0:W-:Y:S04]  /*6380*/  STS [R16+0x2c], R2 ;  /* 0x00002c0210007388 */ /* 0x0001e80000000800 */
[----:B------:R-:W-:Y:S04]  /*6390*/  STS [R16+0x30], R11 ;  /* 0x0000300b10007388 */ /* 0x000fe80000000800 */
[----:B------:R-:W-:Y:S01]  /*63a0*/  STS [R16+0x34], R8 ;  /* 0x0000340810007388 */ /* 0x000fe20000000800 */
[----:B0-----:R-:W-:-:S03]  /*63b0*/  IADD3 R2, P0, PT, R6, UR4, RZ ;  /* 0x0000000406027c10 */ /* 0x001fc6000ff1e0ff */
[----:B------:R-:W-:Y:S01]  /*63c0*/  STS [R16+0x38], R30 ;  /* 0x0000381e10007388 */ /* 0x000fe20000000800 */
[----:B------:R-:W-:-:S03]  /*63d0*/  IADD3.X R3, PT, PT, R5, UR5, RZ, P0, !PT ;  /* 0x0000000505037c10 */ /* 0x000fc600087fe4ff */
[----:B------:R-:W-:Y:S04]  /*63e0*/  STS [R16+0x3c], R31 ;  /* 0x00003c1f10007388 */ /* 0x000fe80000000800 */
[----:B------:R-:W-:Y:S01]  /*63f0*/  STS [R16+0x40], R15 ;  /* 0x0000400f10007388 */ /* 0x000fe20000000800 */
[----:B------:R-:W-:-:S03]  /*6400*/  NOP ;  /* 0x0000000000007918 */ /* 0x000fc60000000000 */
[----:B------:R-:W0:Y:S04]  /*6410*/  LDS R9, [R7] ;  /* 0x0000000007097984 */ /* 0x000e280000000800 */
[----:B------:R-:W1:Y:S04]  /*6420*/  LDS R13, [R7+0x80] ;  /* 0x00008000070d7984 */ /* 0x000e680000000800 */
        /* <DEDUP_REMOVED lines=14> */
[----:B------:R-:W2:Y:S04]  /*6510*/  LDS R4, [R7+0x800] ;  /* 0x0008000007047984 */ /* 0x000ea80000000800 */
[----:B0-----:R-:W-:Y:S04]  /*6520*/  STG.E desc[UR8][R2.64], R9 ;  /* 0x0000000902007986 */ /* 0x001fe8000c101908 */
[----:B-1----:R-:W-:Y:S04]  /*6530*/  STG.E desc[UR8][R2.64+0x80], R13 ;  /* 0x0000800d02007986 */ /* 0x002fe8000c101908 */
        /* <DEDUP_REMOVED lines=13> */
[----:B------:R-:W-:Y:S04]  /*6610*/  STG.E desc[UR8][R2.64+0x780], R0 ;  /* 0x0007800002007986 */ /* 0x000fe8000c101908 */
[----:B------:R-:W-:Y:S01]  /*6620*/  STG.E desc[UR8][R2.64+0x800], R4 ;  /* 0x0008000402007986 */ /* 0x000fe2000c101908 */
[----:B------:R-:W-:Y:S05]  /*6630*/  EXIT ;  /* 0x000000000000794d */ /* 0x000fea0003800000 */
.L_x_123:
[----:B------:R-:W0:Y:S01]  /*6640*/  LDC.64 R6, c[0x0][0x388] ;  /* 0x0000e200ff067b82 */ /* 0x000e220000000a00 */
[----:B------:R-:W-:Y:S01]  /*6650*/  ACQBULK ;  /* 0x000000000000782e */ /* 0x000fe20000000000 */
[----:B------:R-:W1:Y:S06]  /*6660*/  S2R R2, SR_TID.X ;  /* 0x0000000000027919 */ /* 0x000e6c0000002100 */
[----:B------:R-:W2:Y:S01]  /*6670*/  LDC R5, c[0x0][0x3a8] ;  /* 0x0000ea00ff057b82 */ /* 0x000ea20000000800 */
[----:B0-----:R-:W-:-:S05]  /*6680*/  IMAD.WIDE.U32 R6, R0, 0x4400, R6 ;  /* 0x0000440000067825 */ /* 0x001fca00078e0006 */
[----:B------:R0:W3:Y:S01]  /*6690*/  LDG.E R9, desc[UR8][R6.64] ;  /* 0x0000000806097981 */ /* 0x0000e2000c1e1900 */
[----:B------:R-:W-:Y:S01]  /*66a0*/  IMAD.WIDE.U32 R16, R0, 0x1100, RZ ;  /* 0x0000110000107825 */ /* 0x000fe200078e00ff */
[----:B-1----:R-:W-:-:S03]  /*66b0*/  LOP3.LUT R3, R2, 0x1f, RZ, 0xc0, !PT ;  /* 0x0000001f02037812 */ /* 0x002fc600078ec0ff */
[----:B------:R-:W-:Y:S01]  /*66c0*/  IMAD.MOV R4, RZ, RZ, -R16 ;  /* 0x000000ffff047224 */ /* 0x000fe200078e0a10 */
[----:B------:R-:W-:-:S04]  /*66d0*/  LOP3.LUT R8, R2, 0x3e0, RZ, 0xc0, !PT ;  /* 0x000003e002087812 */ /* 0x000fc800078ec0ff */
[----:B--2---:R-:W-:Y:S01]  /*66e0*/  VIADDMNMX R4, R4, R5, 0x1100, PT ;  /* 0x0000110004047446 */ /* 0x004fe20003800105 */
[----:B------:R-:W-:-:S04]  /*66f0*/  IMAD R3, R8, 0x11, R3 ;  /* 0x0000001108037824 */ /* 0x000fc800078e0203 */
[C---:B------:R-:W-:Y:S01]  /*6700*/  VIADD R5, R3.reuse, 0x20 ;  /* 0x0000002003057836 */ /* 0x040fe20000000000 */
[----:B------:R-:W-:-:S04]  /*6710*/  ISETP.GE.AND P4, PT, R3, R4, PT ;  /* 0x000000040300720c */ /* 0x000fc80003f86270 */
[----:B------:R-:W-:Y:S01]  /*6720*/  ISETP.GE.AND P0, PT, R5, R4, PT ;  /* 0x000000040500720c */ /* 0x000fe20003f06270 */
[----:B------:R-:W-:-:S05]  /*6730*/  VIADD R5, R3, 0x40 ;  /* 0x0000004003057836 */ /* 0x000fca0000000000 */
[-C--:B------:R-:W-:Y:S01]  /*6740*/  ISETP.GE.AND P1, PT, R5, R4.reuse, PT ;  /* 0x000000040500720c */ /* 0x080fe20003f26270 */
[----:B------:R-:W-:Y:S02]  /*6750*/  VIADD R5, R3, 0x60 ;  /* 0x0000006003057836 */ /* 0x000fe40000000000 */
[----:B------:R-:W1:Y:S01]  /*6760*/  @!P4 LDC.64 R18, c[0x0][0x388] ;  /* 0x0000e200ff12cb82 */ /* 0x000e620000000a00 */
[----:B0-----:R-:W-:Y:S02]  /*6770*/  @!P4 IADD3 R6, P3, PT, R16, R3, RZ ;  /* 0x000000031006c210 */ /* 0x001fe40007f7e0ff */
[-C--:B------:R-:W-:Y:S01]  /*6780*/  ISETP.GE.AND P2, PT, R5, R4.reuse, PT ;  /* 0x000000040500720c */ /* 0x080fe20003f46270 */
[----:B------:R-:W-:Y:S02]  /*6790*/  VIADD R5, R3, 0x80 ;  /* 0x0000008003057836 */ /* 0x000fe40000000000 */
[----:B------:R-:W-:Y:S02]  /*67a0*/  @!P4 IMAD.X R7, RZ, RZ, R17, P3 ;  /* 0x000000ffff07c224 */ /* 0x000fe400018e0611 */
[----:B------:R-:W0:Y:S01]  /*67b0*/  @!P0 LDC.64 R10, c[0x0][0x388] ;  /* 0x0000e200ff0a8b82 */ /* 0x000e220000000a00 */
[----:B------:R-:W-:Y:S01]  /*67c0*/  ISETP.GE.AND P3, PT, R5, R4, PT ;  /* 0x000000040500720c */ /* 0x000fe20003f66270 */
[----:B------:R-:W-:-:S06]  /*67d0*/  VIADD R5, R3, 0xa0 ;  /* 0x000000a003057836 */ /* 0x000fcc0000000000 */
[----:B------:R-:W2:Y:S01]  /*67e0*/  @!P1 LDC.64 R12, c[0x0][0x388] ;  /* 0x0000e200ff0c9b82 */ /* 0x000ea20000000a00 */
[----:B-1----:R-:W-:-:S07]  /*67f0*/  @!P4 LEA R18, P5, R6, R18, 0x2 ;  /* 0x000000120612c211 */ /* 0x002fce00078a10ff */
[----:B------:R-:W1:Y:S01]  /*6800*/  @!P2 LDC.64 R14, c[0x0][0x388] ;  /* 0x0000e200ff0eab82 */ /* 0x000e620000000a00 */
[----:B------:R-:W-:Y:S02]  /*6810*/  @!P4 LEA.HI.X R19, R6, R19, R7, 0x2, P5 ;  /* 0x000000130613c211 */ /* 0x000fe400028f1407 */
[----:B------:R-:W-:-:S05]  /*6820*/  @!P0 IADD3 R6, P5, PT, R16, R3, RZ ;  /* 0x0000000310068210 */ /* 0x000fca0007fbe0ff */
[----:B------:R-:W-:Y:S01]  /*6830*/  @!P0 IMAD.X R8, RZ, RZ, R17, P5 ;  /* 0x000000ffff088224 */ /* 0x000fe200028e0611 */
[----:B0-----:R-:W-:-:S04]  /*6840*/  @!P0 LEA R22, P5, R6, R10, 0x2 ;  /* 0x0000000a06168211 */ /* 0x001fc800078a10ff */
[----:B------:R-:W-:Y:S02]  /*6850*/  @!P0 LEA.HI.X R23, R6, R11, R8, 0x2, P5 ;  /* 0x0000000b06178211 */ /* 0x000fe400028f1408 */
[----:B------:R-:W-:Y:S01]  /*6860*/  @!P1 IADD3 R6, P5, PT, R16, R3, RZ ;  /* 0x0000000310069210 */ /* 0x000fe20007fbe0ff */
[----:B------:R-:W0:Y:S04]  /*6870*/  @!P3 LDC.64 R10, c[0x0][0x388] ;  /* 0x0000e200ff0abb82 */ /* 0x000e280000000a00 */
[----:B------:R-:W-:Y:S01]  /*6880*/  @!P1 IMAD.X R20, RZ, RZ, R17, P5 ;  /* 0x000000ffff149224 */ /* 0x000fe200028e0611 */
[----:B--2---:R-:W-:-:S04]  /*6890*/  @!P1 LEA R26, P5, R6, R12, 0x2 ;  /* 0x0000000c061a9211 */ /* 0x004fc800078a10ff */
[----:B------:R-:W-:Y:S02]  /*68a0*/  @!P1 LEA.HI.X R27, R6, R13, R20, 0x2, P5 ;  /* 0x0000000d061b9211 */ /* 0x000fe400028f1414 */
[----:B------:R-:W-:Y:S01]  /*68b0*/  @!P2 IADD3 R6, P5, PT, R16, R3, RZ ;  /* 0x000000031006a210 */ /* 0x000fe20007fbe0ff */
[----:B------:R-:W-:Y:S02]  /*68c0*/  VIADD R31, R3, 0x1e0 ;  /* 0x000001e0031f7836 */ /* 0x000fe40000000000 */
[----:B---3--:R-:W-:Y:S02]  /*68d0*/  IMAD.MOV.U32 R7, RZ, RZ, R9 ;  /* 0x000000ffff077224 */ /* 0x008fe400078e0009 */
[----:B------:R2:W3:Y:S01]  /*68e0*/  @!P4 LDG.E R9, desc[UR8][R18.64] ;  /* 0x000000081209c981 */ /* 0x0004e2000c1e1900 */
[----:B------:R-:W-:Y:S01]  /*68f0*/  ISETP.GE.AND P4, PT, R5, R4, PT ;  /* 0x000000040500720c */ /* 0x000fe20003f86270 */
[----:B------:R-:W-:Y:S02]  /*6900*/  IMAD.MOV.U32 R8, RZ, RZ, R7 ;  /* 0x000000ffff087224 */ /* 0x000fe400078e0007 */
[----:B------:R-:W-:-:S04]  /*6910*/  VIADD R5, R3, 0xc0 ;  /* 0x000000c003057836 */ /* 0x000fc80000000000 */
[----:B------:R-:W4:Y:S01]  /*6920*/  @!P0 LDG.E R8, desc[UR8][R22.64+0x80] ;  /* 0x0000800816088981 */ /* 0x000f22000c1e1900 */
[----:B------:R-:W-:Y:S01]  /*6930*/  ISETP.GE.AND P0, PT, R5, R4, PT ;  /* 0x000000040500720c */ /* 0x000fe20003f06270 */
[----:B--2---:R-:W-:Y:S01]  /*6940*/  @!P2 IMAD.X R18, RZ, RZ, R17, P5 ;  /* 0x000000ffff12a224 */ /* 0x004fe200028e0611 */
[C---:B-1----:R-:W-:Y:S01]  /*6950*/  @!P2 LEA R20, P5, R6.reuse, R14, 0x2 ;  /* 0x0000000e0614a211 */ /* 0x042fe200078a10ff */
[--C-:B------:R-:W-:Y:S02]  /*6960*/  IMAD.MOV.U32 R29, RZ, RZ, R7.reuse ;  /* 0x000000ffff1d7224 */ /* 0x100fe400078e0007 */
[----:B------:R-:W1:Y:S01]  /*6970*/  @!P4 LDC.64 R12, c[0x0][0x388] ;  /* 0x0000e200ff0ccb82 */ /* 0x000e620000000a00 */
[----:B------:R-:W-:Y:S01]  /*6980*/  VIADD R5, R3, 0xe0 ;  /* 0x000000e003057836 */ /* 0x000fe20000000000 */
[----:B------:R-:W-:Y:S02]  /*6990*/  @!P2 LEA.HI.X R21, R6, R15, R18, 0x2, P5 ;  /* 0x0000000f0615a211 */ /* 0x000fe400028f1412 */
[----:B------:R-:W-:Y:S01]  /*69a0*/  @!P3 IADD3 R6, P5, PT, R16, R3, RZ ;  /* 0x000000031006b210 */ /* 0x000fe20007fbe0ff */
[----:B------:R2:W5:Y:S01]  /*69b0*/  @!P1 LDG.E R29, desc[UR8][R26.64+0x100] ;  /* 0x000100081a1d9981 */ /* 0x000562000c1e1900 */
[----:B------:R-:W-:Y:S01]  /*69c0*/  ISETP.GE.AND P1, PT, R5, R4, PT ;  /* 0x000000040500720c */ /* 0x000fe20003f26270 */
[----:B------:R-:W-:Y:S01]  /*69d0*/  IMAD.MOV.U32 R28, RZ, RZ, R7 ;  /* 0x000000ffff1c7224 */ /* 0x000fe200078e0007 */
[----:B------:R-:W1:Y:S01]  /*69e0*/  @!P0 LDC.64 R14, c[0x0][0x388] ;  /* 0x0000e200ff0e8b82 */ /* 0x000e620000000a00 */
[----:B------:R-:W-:Y:S01]  /*69f0*/  @!P3 IMAD.X R18, RZ, RZ, R17, P5 ;  /* 0x000000ffff12b224 */ /* 0x000fe200028e0611 */
[----:B0-----:R-:W-:Y:S01]  /*6a00*/  @!P3 LEA R24, P5, R6, R10, 0x2 ;  /* 0x0000000a0618b211 */ /* 0x001fe200078a10ff */
[----:B------:R-:W-:-:S02]  /*6a10*/  VIADD R5, R3, 0x100 ;  /* 0x0000010003057836 */ /* 0x000fc40000000000 */
[----:B------:R0:W5:Y:S01]  /*6a20*/  @!P2 LDG.E R28, desc[UR8][R20.64+0x180] ;  /* 0x00018008141ca981 */ /* 0x000162000c1e1900 */
[----:B------:R-:W-:Y:S01]  /*6a30*/  @!P3 LEA.HI.X R25, R6, R11, R18, 0x2, P5 ;  /* 0x0000000b0619b211 */ /* 0x000fe200028f1412 */
[----:B--2---:R-:W-:Y:S01]  /*6a40*/  IMAD.MOV.U32 R27, RZ, RZ, R7 ;  /* 0x000000ffff1b7224 */ /* 0x004fe200078e0007 */
[----:B------:R-:W-:Y:S02]  /*6a50*/  @!P4 IADD3 R6, P5, PT, R16, R3, RZ ;  /* 0x000000031006c210 */ /* 0x000fe40007fbe0ff */
[----:B------:R-:W-:Y:S01]  /*6a60*/  ISETP.GE.AND P2, PT, R5, R4, PT ;  /* 0x000000040500720c */ /* 0x000fe20003f46270 */
[----:B------:R-:W2:Y:S01]  /*6a70*/  @!P1 LDC.64 R10, c[0x0][0x388] ;  /* 0x0000e200ff0a9b82 */ /* 0x000ea20000000a00 */
[----:B------:R-:W-:Y:S01]  /*6a80*/  VIADD R5, R3, 0x120 ;  /* 0x0000012003057836 */ /* 0x000fe20000000000 */
[----:B------:R-:W5:Y:S01]  /*6a90*/  @!P3 LDG.E R27, desc[UR8][R24.64+0x200] ;  /* 0x00020008181bb981 */ /* 0x000f62000c1e1900 */
[----:B------:R-:W-:Y:S01]  /*6aa0*/  @!P4 IMAD.X R19, RZ, RZ, R17, P5 ;  /* 0x000000ffff13c224 */ /* 0x000fe200028e0611 */
[----:B-1----:R-:W-:-:S04]  /*6ab0*/  @!P4 LEA R18, P5, R6, R12, 0x2 ;  /* 0x0000000c0612c211 */ /* 0x002fc800078a10ff */
[----:B------:R-:W-:Y:S02]  /*6ac0*/  @!P4 LEA.HI.X R19, R6, R13, R19, 0x2, P5 ;  /* 0x0000000d0613c211 */ /* 0x000fe400028f1413 */
[----:B------:R-:W-:Y:S02]  /*6ad0*/  @!P0 IADD3 R6, P5, PT, R16, R3, RZ ;  /* 0x0000000310068210 */ /* 0x000fe40007fbe0ff */
[----:B------:R-:W1:Y:S01]  /*6ae0*/  @!P2 LDC.64 R22, c[0x0][0x388] ;  /* 0x0000e200ff16ab82 */ /* 0x000e620000000a00 */
[----:B------:R-:W-:Y:S01]  /*6af0*/  ISETP.GE.AND P3, PT, R5, R4, PT ;  /* 0x000000040500720c */ /* 0x000fe20003f66270 */
[----:B------:R-:W-:Y:S02]  /*6b00*/  IMAD.MOV.U32 R26, RZ, RZ, R7 ;  /* 0x000000ffff1a7224 */ /* 0x000fe400078e0007 */
[----:B------:R-:W-:Y:S01]  /*6b10*/  @!P0 IMAD.X R12, RZ, RZ, R17, P5 ;  /* 0x000000ffff0c8224 */ /* 0x000fe200028e0611 */
[----:B------:R-:W-:Y:S01]  /*6b20*/  @!P0 LEA R14, P5, R6, R14, 0x2 ;  /* 0x0000000e060e8211 */ /* 0x000fe200078a10ff */
[----:B------:R-:W-:-:S02]  /*6b30*/  VIADD R5, R3, 0x140 ;  /* 0x0000014003057836 */ /* 0x000fc40000000000 */
[----:B------:R2:W5:Y:S01]  /*6b40*/  @!P4 LDG.E R26, desc[UR8][R18.64+0x280] ;  /* 0x00028008121ac981 */ /* 0x000562000c1e1900 */
[----:B------:R-:W-:Y:S02]  /*6b50*/  @!P0 LEA.HI.X R15, R6, R15, R12, 0x2, P5 ;  /* 0x0000000f060f8211 */ /* 0x000fe400028f140c */
[----:B------:R-:W-:Y:S02]  /*6b60*/  @!P1 IADD3 R6, P5, PT, R16, R3, RZ ;  /* 0x0000000310069210 */ /* 0x000fe40007fbe0ff */
[----:B------:R-:W-:Y:S01]  /*6b70*/  ISETP.GE.AND P4, PT, R5, R4, PT ;  /* 0x000000040500720c */ /* 0x000fe20003f86270 */
[----:B0-----:R-:W0:Y:S01]  /*6b80*/  @!P3 LDC.64 R20, c[0x0][0x388] ;  /* 0x0000e200ff14bb82 */ /* 0x001e220000000a00 */
[----:B------:R-:W-:Y:S02]  /*6b90*/  IMAD.MOV.U32 R13, RZ, RZ, R7 ;  /* 0x000000ffff0d7224 */ /* 0x000fe400078e0007 */
[----:B------:R-:W-:Y:S01]  /*6ba0*/  @!P1 IMAD.X R12, RZ, RZ, R17, P5 ;  /* 0x000000ffff0c9224 */ /* 0x000fe200028e0611 */
[----:B--2---:R-:W-:Y:S01]  /*6bb0*/  @!P1 LEA R10, P5, R6, R10, 0x2 ;  /* 0x0000000a060a9211 */ /* 0x004fe200078a10ff */
[----:B------:R-:W-:-:S02]  /*6bc0*/  VIADD R5, R3, 0x160 ;  /* 0x0000016003057836 */ /* 0x000fc40000000000 */
[----:B------:R2:W5:Y:S01]  /*6bd0*/  @!P0 LDG.E R13, desc[UR8][R14.64+0x300] ;  /* 0x000300080e0d8981 */ /* 0x000562000c1e1900 */
[----:B------:R-:W-:Y:S02]  /*6be0*/  @!P1 LEA.HI.X R11, R6, R11, R12, 0x2, P5 ;  /* 0x0000000b060b9211 */ /* 0x000fe400028f140c */
[----:B------:R-:W-:Y:S02]  /*6bf0*/  @!P2 IADD3 R6, P5, PT, R16, R3, RZ ;  /* 0x000000031006a210 */ /* 0x000fe40007fbe0ff */
[----:B------:R-:W-:Y:S01]  /*6c00*/  ISETP.GE.AND P0, PT, R5, R4, PT ;  /* 0x000000040500720c */ /* 0x000fe20003f06270 */
[----:B------:R-:W0:Y:S01]  /*6c10*/  @!P4 LDC.64 R18, c[0x0][0x388] ;  /* 0x0000e200ff12cb82 */ /* 0x000e220000000a00 */
[----:B------:R-:W-:Y:S02]  /*6c20*/  IMAD.MOV.U32 R12, RZ, RZ, R7 ;  /* 0x000000ffff0c7224 */ /* 0x000fe400078e0007 */
[----:B------:R-:W-:Y:S01]  /*6c30*/  @!P2 IMAD.X R24, RZ, RZ, R17, P5 ;  /* 0x000000ffff18a224 */ /* 0x000fe200028e0611 */
[----:B-1----:R-:W-:Y:S01]  /*6c40*/  @!P2 LEA R22, P5, R6, R22, 0x2 ;  /* 0x000000160616a211 */ /* 0x002fe200078a10ff */
[----:B------:R-:W-:-:S02]  /*6c50*/  VIADD R5, R3, 0x180 ;  /* 0x0000018003057836 */ /* 0x000fc40000000000 */
[----:B------:R1:W5:Y:S01]  /*6c60*/  @!P1 LDG.E R12, desc[UR8][R10.64+0x380] ;  /* 0x000380080a0c9981 */ /* 0x000362000c1e1900 */
[----:B------:R-:W-:Y:S02]  /*6c70*/  @!P2 LEA.HI.X R23, R6, R23, R24, 0x2, P5 ;  /* 0x000000170617a211 */ /* 0x000fe400028f1418 */
[----:B------:R-:W-:Y:S02]  /*6c80*/  @!P3 IADD3 R6, P5, PT, R16, R3, RZ ;  /* 0x000000031006b210 */ /* 0x000fe40007fbe0ff */
[----:B------:R-:W-:Y:S01]  /*6c90*/  ISETP.GE.AND P1, PT, R5, R4, PT ;  /* 0x000000040500720c */ /* 0x000fe20003f26270 */
[----:B--2---:R-:W2:Y:S02]  /*6ca0*/  @!P0 LDC.64 R14, c[0x0][0x388] ;  /* 0x0000e200ff0e8b82 */ /* 0x004ea40000000a00 */
[----:B------:R-:W-:Y:S01]  /*6cb0*/  @!P3 IMAD.X R24, RZ, RZ, R17, P5 ;  /* 0x000000ffff18b224 */ /* 0x000fe200028e0611 */
[----:B0-----:R-:W-:Y:S01]  /*6cc0*/  @!P3 LEA R20, P5, R6, R20, 0x2 ;  /* 0x000000140614b211 */ /* 0x001fe200078a10ff */
[----:B-1----:R-:W-:-:S02]  /*6cd0*/  IMAD.MOV.U32 R11, RZ, RZ, R7 ;  /* 0x000000ffff0b7224 */ /* 0x002fc400078e0007 */
[----:B------:R-:W-:Y:S01]  /*6ce0*/  VIADD R5, R3, 0x1a0 ;  /* 0x000001a003057836 */ /* 0x000fe20000000000 */
[----:B------:R-:W-:Y:S02]  /*6cf0*/  @!P3 LEA.HI.X R21, R6, R21, R24, 0x2, P5 ;  /* 0x000000150615b211 */ /* 0x000fe400028f1418 */
[----:B------:R-:W-:Y:S01]  /*6d00*/  @!P4 IADD3 R6, P5, PT, R16, R3, RZ ;  /* 0x000000031006c210 */ /* 0x000fe20007fbe0ff */
[----:B------:R0:W5:Y:S01]  /*6d10*/  @!P2 LDG.E R11, desc[UR8][R22.64+0x400] ;  /* 0x00040008160ba981 */ /* 0x000162000c1e1900 */
[----:B------:R-:W-:Y:S01]  /*6d20*/  ISETP.GE.AND P2, PT, R5, R4, PT ;  /* 0x000000040500720c */ /* 0x000fe20003f46270 */
[----:B------:R-:W1:Y:S01]  /*6d30*/  @!P1 LDC.64 R24, c[0x0][0x388] ;  /* 0x0000e200ff189b82 */ /* 0x000e620000000a00 */
[----:B------:R-:W-:Y:S02]  /*6d40*/  IMAD.MOV.U32 R10, RZ, RZ, R7 ;  /* 0x000000ffff0a7224 */ /* 0x000fe400078e0007 */
[----:B------:R-:W-:Y:S01]  /*6d50*/  @!P4 IMAD.X R30, RZ, RZ, R17, P5 ;  /* 0x000000ffff1ec224 */ /* 0x000fe200028e0611 */
[----:B------:R-:W-:Y:S01]  /*6d60*/  @!P4 LEA R18, P5, R6, R18, 0x2 ;  /* 0x000000120612c211 */ /* 0x000fe200078a10ff */
[----:B------:R-:W-:-:S02]  /*6d70*/  VIADD R5, R3, 0x1c0 ;  /* 0x000001c003057836 */ /* 0x000fc40000000000 */
[----:B------:R-:W5:Y:S01]  /*6d80*/  @!P3 LDG.E R10, desc[UR8][R20.64+0x480] ;  /* 0x00048008140ab981 */ /* 0x000f62000c1e1900 */
[----:B------:R-:W-:Y:S02]  /*6d90*/  @!P4 LEA.HI.X R19, R6, R19, R30, 0x2, P5 ;  /* 0x000000130613c211 */ /* 0x000fe400028f141e */
[----:B------:R-:W-:Y:S01]  /*6da0*/  @!P0 IADD3 R6, P5, PT, R16, R3, RZ ;  /* 0x0000000310068210 */ /* 0x000fe20007fbe0ff */
[----:B------:R-:W-:Y:S01]  /*6db0*/  IMAD.MOV.U32 R30, RZ, RZ, R7 ;  /* 0x000000ffff1e7224 */ /* 0x000fe200078e0007 */
[----:B------:R-:W-:Y:S01]  /*6dc0*/  ISETP.GE.AND P3, PT, R5, R4, PT ;  /* 0x000000040500720c */ /* 0x000fe20003f66270 */
[----:B0-----:R-:W0:Y:S02]  /*6dd0*/  @!P2 LDC.64 R22, c[0x0][0x388] ;  /* 0x0000e200ff16ab82 */ /* 0x001e240000000a00 */
[----:B------:R-:W-:Y:S01]  /*6de0*/  @!P0 IMAD.X R32, RZ, RZ, R17, P5 ;  /* 0x000000ffff208224 */ /* 0x000fe200028e0611 */
[C---:B--2---:R-:W-:Y:S01]  /*6df0*/  @!P0 LEA R14, P5, R6.reuse, R14, 0x2 ;  /* 0x0000000e060e8211 */ /* 0x044fe200078a10ff */
[----:B------:R2:W5:Y:S01]  /*6e00*/  @!P4 LDG.E R30, desc[UR8][R18.64+0x500] ;  /* 0x00050008121ec981 */ /* 0x000562000c1e1900 */
[----:B------:R-:W-:Y:S01]  /*6e10*/  VIADD R5, R3, 0x200 ;  /* 0x0000020003057836 */ /* 0x000fe20000000000 */
[----:B------:R-:W-:Y:S01]  /*6e20*/  ISETP.GE.AND P4, PT, R31, R4, PT ;  /* 0x000000041f00720c */ /* 0x000fe20003f86270 */
[----:B------:R-:W-:Y:S01]  /*6e30*/  IMAD.MOV.U32 R31, RZ, RZ, R7 ;  /* 0x000000ffff1f7224 */ /* 0x000fe200078e0007 */
[----:B------:R-:W-:-:S02]  /*6e40*/  @!P0 LEA.HI.X R15, R6, R15, R32, 0x2, P5 ;  /* 0x0000000f060f8211 */ /* 0x000fc400028f1420 */
[----:B------:R-:W-:Y:S02]  /*6e50*/  @!P1 IADD3 R6, P6, PT, R16, R3, RZ ;  /* 0x0000000310069210 */ /* 0x000fe40007fde0ff */
[----:B------:R-:W-:Y:S01]  /*6e60*/  ISETP.GE.AND P5, PT, R5, R4, PT ;  /* 0x000000040500720c */ /* 0x000fe20003fa6270 */
[----:B------:R0:W5:Y:S01]  /*6e70*/  @!P0 LDG.E R31, desc[UR8][R14.64+0x580] ;  /* 0x000580080e1f8981 */ /* 0x000162000c1e1900 */
[----:B--2---:R-:W2:Y:S01]  /*6e80*/  @!P3 LDC.64 R18, c[0x0][0x388] ;  /* 0x0000e200ff12bb82 */ /* 0x004ea20000000a00 */
[----:B------:R-:W-:Y:S01]  /*6e90*/  @!P1 IMAD.X R20, RZ, RZ, R17, P6 ;  /* 0x000000ffff149224 */ /* 0x000fe200030e0611 */
[----:B-1----:R-:W-:-:S04]  /*6ea0*/  @!P1 LEA R24, P0, R6, R24, 0x2 ;  /* 0x0000001806189211 */ /* 0x002fc800078010ff */
[----:B------:R-:W-:Y:S02]  /*6eb0*/  @!P1 LEA.HI.X R25, R6, R25, R20, 0x2, P0 ;  /* 0x0000001906199211 */ /* 0x000fe400000f1414 */
[----:B------:R-:W-:Y:S01]  /*6ec0*/  @!P2 IADD3 R6, P0, PT, R16, R3, RZ ;  /* 0x000000031006a210 */ /* 0x000fe20007f1e0ff */
[----:B0-----:R-:W0:Y:S04]  /*6ed0*/  @!P4 LDC.64 R14, c[0x0][0x388] ;  /* 0x0000e200ff0ecb82 */ /* 0x001e280000000a00 */
[----:B------:R-:W-:Y:S01]  /*6ee0*/  @!P2 IMAD.X R33, RZ, RZ, R17, P0 ;  /* 0x000000ffff21a224 */ /* 0x000fe200000e0611 */
[----:B------:R-:W-:-:S03]  /*6ef0*/  @!P2 LEA R22, P0, R6, R22, 0x2 ;  /* 0x000000160616a211 */ /* 0x000fc600078010ff */
[----:B------:R-:W1:Y:S01]  /*6f00*/  @!P5 LDC.64 R20, c[0x0][0x388] ;  /* 0x0000e200ff14db82 */ /* 0x000e620000000a00 */
[----:B------:R-:W-:Y:S01]  /*6f10*/  IMAD.MOV.U32 R32, RZ, RZ, R7 ;  /* 0x000000ffff207224 */ /* 0x000fe200078e0007 */
[----:B------:R-:W-:Y:S02]  /*6f20*/  @!P2 LEA.HI.X R23, R6, R23, R33, 0x2, P0 ;  /* 0x000000170617a211 */ /* 0x000fe400000f1421 */
[----:B------:R-:W-:-:S03]  /*6f30*/  @!P3 IADD3 R34, P0, PT, R16, R3, RZ ;  /* 0x000000031022b210 */ /* 0x000fc60007f1e0ff */
[----:B------:R2:W5:Y:S02]  /*6f40*/  @!P1 LDG.E R32, desc[UR8][R24.64+0x600] ;  /* 0x0006000818209981 */ /* 0x000564000c1e1900 */
[----:B--2---:R-:W-:Y:S01]  /*6f50*/  @!P3 LEA R18, P1, R34, R18, 0x2 ;  /* 0x000000122212b211 */ /* 0x004fe200078210ff */
[----:B------:R-:W-:Y:S01]  /*6f60*/  @!P3 IMAD.X R35, RZ, RZ, R17, P0 ;  /* 0x000000ffff23b224 */ /* 0x000fe200000e0611 */
[----:B------:R-:W-:-:S04]  /*6f70*/  @!P4 IADD3 R6, P0, PT, R16, R3, RZ ;  /* 0x000000031006c210 */ /* 0x000fc80007f1e0ff */
[----:B------:R-:W-:Y:S02]  /*6f80*/  @!P3 LEA.HI.X R19, R34, R19, R35, 0x2, P1 ;  /* 0x000000132213b211 */ /* 0x000fe400008f1423 */
[----:B------:R-:W-:Y:S01]  /*6f90*/  @!P5 IADD3 R16, P1, PT, R16, R3, RZ ;  /* 0x000000031010d210 */ /* 0x000fe20007f3e0ff */
[----:B------:R-:W-:-:S04]  /*6fa0*/  @!P4 IMAD.X R24, RZ, RZ, R17, P0 ;  /* 0x000000ffff18c224 */ /* 0x000fc800000e0611 */
[----:B------:R-:W-:Y:S01]  /*6fb0*/  @!P5 IMAD.X R34, RZ, RZ, R17, P1 ;  /* 0x000000ffff22d224 */ /* 0x000fe200008e0611 */
[----:B-1----:R-:W-:Y:S02]  /*6fc0*/  @!P5 LEA R20, P1, R16, R20, 0x2 ;  /* 0x000000141014d211 */ /* 0x002fe400078210ff */
[----:B0-----:R-:W-:Y:S02]  /*6fd0*/  @!P4 LEA R14, P0, R6, R14, 0x2 ;  /* 0x0000000e060ec211 */ /* 0x001fe400078010ff */
[----:B------:R-:W-:Y:S01]  /*6fe0*/  @!P5 LEA.HI.X R21, R16, R21, R34, 0x2, P1 ;  /* 0x000000151015d211 */ /* 0x000fe200008f1422 */
[--C-:B------:R-:W-:Y:S01]  /*6ff0*/  IMAD.MOV.U32 R33, RZ, RZ, R7.reuse ;  /* 0x000000ffff217224 */ /* 0x100fe200078e0007 */
[----:B------:R-:W-:Y:S01]  /*7000*/  @!P4 LEA.HI.X R15, R6, R15, R24, 0x2, P0 ;  /* 0x0000000f060fc211 */ /* 0x000fe200000f1418 */
[--C-:B------:R-:W-:Y:S02]  /*7010*/  IMAD.MOV.U32 R17, RZ, RZ, R7.reuse ;  /* 0x000000ffff117224 */ /* 0x100fe400078e0007 */
[----:B------:R-:W-:-:S02]  /*7020*/  IMAD.MOV.U32 R25, RZ, RZ, R7 ;  /* 0x000000ffff197224 */ /* 0x000fc400078e0007 */
[----:B------:R-:W2:Y:S04]  /*7030*/  @!P5 LDG.E R7, desc[UR8][R20.64+0x800] ;  /* 0x000800081407d981 */ /* 0x000ea8000c1e1900 */
[----:B------:R0:W2:Y:S04]  /*7040*/  @!P2 LDG.E R33, desc[UR8][R22.64+0x680] ;  /* 0x000680081621a981 */ /* 0x0000a8000c1e1900 */
[----:B------:R-:W2:Y:S04]  /*7050*/  @!P3 LDG.E R17, desc[UR8][R18.64+0x700] ;  /* 0x000700081211b981 */ /* 0x000ea8000c1e1900 */
[----:B------:R-:W2:Y:S01]  /*7060*/  @!P4 LDG.E R25, desc[UR8][R14.64+0x780] ;  /* 0x000780080e19c981 */ /* 0x000ea2000c1e1900 */
[----:B------:R-:W1:Y:S01]  /*7070*/  S2R R16, SR_LANEID ;  /* 0x0000000000107919 */ /* 0x000e620000000000 */
[----:B------:R-:W3:Y:S01]  /*7080*/  S2UR UR5, SR_CgaCtaId ;  /* 0x00000000000579c3 */ /* 0x000ee20000008800 */
[----:B0-----:R-:W-:Y:S01]  /*7090*/  SHF.R.U32.HI R23, RZ, 0x5, R2 ;  /* 0x00000005ff177819 */ /* 0x001fe20000011602 */
[----:B------:R-:W-:-:S02]  /*70a0*/  UMOV UR4, 0x400 ;  /* 0x0000040000047882 */ /* 0x000fc40000000000 */
[----:B---3--:R-:W-:Y:S02]  /*70b0*/  ULEA UR4, UR5, UR4, 0x18 ;  /* 0x0000000405047291 */ /* 0x008fe4000f8ec0ff */
[----:B-1----:R-:W-:-:S04]  /*70c0*/  IMAD R23, R23, 0x220, R16 ;  /* 0x0000022017177824 */ /* 0x002fc800078e0210 */
[----:B------:R-:W-:Y:S01]  /*70d0*/  IMAD R16, R16, 0x10, R23 ;  /* 0x0000001010107824 */ /* 0x000fe200078e0217 */
[----:B------:R-:W-:-:S05]  /*70e0*/  LEA R6, R23, UR4, 0x2 ;  /* 0x0000000417067c11 */ /* 0x000fca000f8e10ff */
[----:B------:R-:W-:Y:S04]  /*70f0*/  STS [R6], R9 ;  /* 0x0000000906007388 */ /* 0x000fe80000000800 */
[----:B----4-:R-:W-:Y:S04]  /*7100*/  STS [R6+0x80], R8 ;  /* 0x0000800806007388 */ /* 0x010fe80000000800 */
[----:B-----5:R-:W-:Y:S04]  /*7110*/  STS [R6+0x100], R29 ;  /* 0x0001001d06007388 */ /* 0x020fe80000000800 */
        /* <DEDUP_REMOVED lines=10> */
[----:B--2---:R0:W-:Y:S04]  /*71c0*/  STS [R6+0x800], R7 ;  /* 0x0008000706007388 */ /* 0x0041e80000000800 */
[----:B------:R-:W-:Y:S01]  /*71d0*/  STS [R6+0x680], R33 ;  /* 0x0006802106007388 */ /* 0x000fe20000000800 */
[----:B0-----:R-:W-:-:S03]  /*71e0*/  LEA R7, R16, UR4, 0x2 ;  /* 0x0000000410077c11 */ /* 0x001fc6000f8e10ff */
[----:B------:R0:W-:Y:S04]  /*71f0*/  STS [R6+0x700], R17 ;  /* 0x0007001106007388 */ /* 0x0001e80000000800 */
[----:B------:R-:W-:Y:S01]  /*7200*/  STS [R6+0x780], R25 ;  /* 0x0007801906007388 */ /* 0x000fe20000000800 */
[----:B------:R-:W-:-:S03]  /*7210*/  NOP ;  /* 0x0000000000007918 */ /* 0x000fc60000000000 */
[----:B------:R-:W1:Y:S04]  /*7220*/  LDS R28, [R7] ;  /* 0x00000000071c7984 */ /* 0x000e680000000800 */
        /* <DEDUP_REMOVED lines=15> */
[----:B------:R-:W5:Y:S01]  /*7320*/  LDS R26, [R7+0x40] ;  /* 0x00004000071a7984 */ /* 0x000f620000000800 */
[----:B------:R-:W-:Y:S01]  /*7330*/  BAR.SYNC.DEFER_BLOCKING 0x0 ;  /* 0x0000000000007b1d */ /* 0x000fe20000010000 */
[----:B------:R-:W-:-:S07]  /*7340*/  IMAD R34, R2, 0x11, RZ ;  /* 0x0000001102227824 */ /* 0x000fce00078e02ff */
[----:B------:R-:W-:Y:S01]  /*7350*/  PREEXIT ;  /* 0x000000000000782d */ /* 0x000fe20000000000 */
[----:B0-----:R-:W-:-:S05]  /*7360*/  VIADD R17, R34, 0x1 ;  /* 0x0000000122117836 */ /* 0x001fca0000000000 */
[----:B------:R-:W-:-:S13]  /*7370*/  ISETP.GE.U32.AND P3, PT, R17, R4, PT ;  /* 0x000000041100720c */ /* 0x000fda0003f66070 */
[----:B------:R-:W1:Y:S02]  /*7380*/  @!P3 LDC.64 R16, c[0x0][0x3c0] ;  /* 0x0000f000ff10bb82 */ /* 0x000e640000000a00 */
[----:B-1----:R-:W-:-:S04]  /*7390*/  @!P3 IMAD.WIDE R18, R28, 0x10, R16 ;  /* 0x000000101c12b825 */ /* 0x002fc800078e0210 */
[----:B--2---:R-:W-:Y:S02]  /*73a0*/  @!P3 IMAD.WIDE R16, R9, 0x10, R16 ;  /* 0x000000100910b825 */ /* 0x004fe400078e0210 */
[----:B------:R-:W2:Y:S04]  /*73b0*/  @!P3 LDG.E R18, desc[UR8][R18.64] ;  /* 0x000000081212b981 */ /* 0x000ea8000c1e1900 */
[----:B------:R0:W2:Y:S01]  /*73c0*/  @!P3 LDG.E R25, desc[UR8][R16.64] ;  /* 0x000000081019b981 */ /* 0x0000a2000c1e1900 */
[----:B------:R-:W-:Y:S02]  /*73d0*/  VIADD R27, R34, 0x2 ;  /* 0x00000002221b7836 */ /* 0x000fe40000000000 */
[----:B------:R-:W-:-:S03]  /*73e0*/  IMAD.MOV.U32 R30, RZ, RZ, R28 ;  /* 0x000000ffff1e7224 */ /* 0x000fc600078e001c */
[----:B------:R-:W-:-:S13]  /*73f0*/  ISETP.GE.U32.AND P2, PT, R27, R4, PT ;  /* 0x000000041b00720c */ /* 0x000fda0003f46070 */
[----:B0-----:R-:W3:Y:S01]  /*7400*/  @!P2 LDC.64 R16, c[0x0][0x3c0] ;  /* 0x0000f000ff10ab82 */ /* 0x001ee20000000a00 */
[----:B------:R-:W-:Y:S01]  /*7410*/  VIADD R27, R34, 0x3 ;  /* 0x00000003221b7836 */ /* 0x000fe20000000000 */
[----:B--2---:R-:W-:Y:S01]  /*7420*/  @!P3 ISETP.GE.AND P0, PT, R18, R25, PT ;  /* 0x000000191200b20c */ /* 0x004fe20003f06270 */
[----:B---3--:R-:W-:-:S03]  /*7430*/  @!P2 IMAD.WIDE R18, R12, 0x10, R16 ;  /* 0x000000100c12a825 */ /* 0x008fc600078e0210 */
[----:B------:R-:W-:Y:S02]  /*7440*/  @!P3 SEL R30, R9, R28, !P0 ;  /* 0x0000001c091eb207 */ /* 0x000fe40004000000 */
[----:B------:R-:W2:Y:S03]  /*7450*/  @!P2 LDG.E R25, desc[UR8][R18.64] ;  /* 0x000000081219a981 */ /* 0x000ea6000c1e1900 */
[----:B------:R-:W-:-:S05]  /*7460*/  @!P2 IMAD.WIDE R16, R30, 0x10, R16 ;  /* 0x000000101e10a825 */ /* 0x000fca00078e0210 */
[----:B------:R0:W2:Y:S01]  /*7470*/  @!P2 LDG.E R8, desc[UR8][R16.64] ;  /* 0x000000081008a981 */ /* 0x0000a2000c1e1900 */
[----:B------:R-:W-:-:S13]  /*7480*/  ISETP.GE.U32.AND P1, PT, R27, R4, PT ;  /* 0x000000041b00720c */ /* 0x000fda0003f26070 */
[----:B0-----:R-:W4:Y:S01]  /*7490*/  @!P1 LDC.64 R16, c[0x0][0x3c0] ;  /* 0x0000f000ff109b82 */ /* 0x001f220000000a00 */
[----:B------:R-:W-:Y:S02]  /*74a0*/  IMAD.MOV.U32 R27, RZ, RZ, R30 ;  /* 0x000000ffff1b7224 */ /* 0x000fe400078e001e */
[----:B----4-:R-:W-:Y:S01]  /*74b0*/  @!P1 IMAD.WIDE R18, R11, 0x10, R16 ;  /* 0x000000100b129825 */ /* 0x010fe200078e0210 */
[----:B--2---:R-:W-:-:S04]  /*74c0*/  @!P2 ISETP.GE.AND P0, PT, R8, R25, PT ;  /* 0x000000190800a20c */ /* 0x004fc80003f06270 */
[----:B------:R-:W2:Y:S01]  /*74d0*/  @!P1 LDG.E R25, desc[UR8][R18.64] ;  /* 0x0000000812199981 */ /* 0x000ea2000c1e1900 */
[----:B------:R-:W-:-:S05]  /*74e0*/  @!P2 SEL R27, R12, R30, !P0 ;  /* 0x0000001e0c1ba207 */ /* 0x000fca0004000000 */
[----:B------:R-:W-:-:S05]  /*74f0*/  @!P1 IMAD.WIDE R16, R27, 0x10, R16 ;  /* 0x000000101b109825 */ /* 0x000fca00078e0210 */
[----:B------:R0:W2:Y:S01]  /*7500*/  @!P1 LDG.E R8, desc[UR8][R16.64] ;  /* 0x0000000810089981 */ /* 0x0000a2000c1e1900 */
[----:B------:R-:W-:-:S05]  /*7510*/  VIADD R29, R34, 0x4 ;  /* 0x00000004221d7836 */ /* 0x000fca0000000000 */
[----:B------:R-:W-:-:S13]  /*7520*/  ISETP.GE.U32.AND P0, PT, R29, R4, PT ;  /* 0x000000041d00720c */ /* 0x000fda0003f06070 */
[----:B0-----:R-:W5:Y:S02]  /*7530*/  @!P0 LDC.64 R16, c[0x0][0x3c0] ;  /* 0x0000f000ff108b82 */ /* 0x001f640000000a00 */
[----:B-----5:R-:W-:Y:S01]  /*7540*/  @!P0 IMAD.WIDE R18, R14, 0x10, R16 ;  /* 0x000000100e128825 */ /* 0x020fe200078e0210 */
[----:B--2---:R-:W-:-:S03]  /*7550*/  @!P1 ISETP.GE.AND P4, PT, R8, R25, PT ;  /* 0x000000190800920c */ /* 0x004fc60003f86270 */
[----:B------:R-:W-:Y:S01]  /*7560*/  IMAD.MOV.U32 R8, RZ, RZ, R27 ;  /* 0x000000ffff087224 */ /* 0x000fe200078e001b */
[----:B------:R-:W2:Y:S01]  /*7570*/  @!P0 LDG.E R25, desc[UR8][R18.64] ;  /* 0x0000000812198981 */ /* 0x000ea2000c1e1900 */
[----:B------:R-:W-:-:S05]  /*7580*/  @!P1 SEL R8, R11, R27, !P4 ;  /* 0x0000001b0b089207 */ /* 0x000fca0006000000 */
[----:B------:R-:W-:-:S05]  /*7590*/  @!P0 IMAD.WIDE R16, R8, 0x10, R16 ;  /* 0x0000001008108825 */ /* 0x000fca00078e0210 */
[----:B------:R0:W2:Y:S01]  /*75a0*/  @!P0 LDG.E R10, desc[UR8][R16.64] ;  /* 0x00000008100a8981 */ /* 0x0000a2000c1e1900 */
[----:B------:R-:W-:-:S05]  /*75b0*/  VIADD R29, R34, 0x5 ;  /* 0x00000005221d7836 */ /* 0x000fca0000000000 */
[----:B------:R-:W-:-:S13]  /*75c0*/  ISETP.GE.U32.AND P4, PT, R29, R4, PT ;  /* 0x000000041d00720c */ /* 0x000fda0003f86070 */
[----:B0-----:R-:W0:Y:S01]  /*75d0*/  @!P4 LDC.64 R16, c[0x0][0x3c0] ;  /* 0x0000f000ff10cb82 */ /* 0x001e220000000a00 */
[----:B------:R-:W-:Y:S02]  /*75e0*/  IMAD.MOV.U32 R29, RZ, RZ, R8 ;  /* 0x000000ffff1d7224 */ /* 0x000fe400078e0008 */
[----:B0-----:R-:W-:Y:S01]  /*75f0*/  @!P4 IMAD.WIDE R18, R23, 0x10, R16 ;  /* 0x000000101712c825 */ /* 0x001fe200078e0210 */
[----:B--2---:R-:W-:-:S04]  /*7600*/  @!P0 ISETP.GE.AND P5, PT, R10, R25, PT ;  /* 0x000000190a00820c */ /* 0x004fc80003fa6270 */
[----:B------:R-:W2:Y:S01]  /*7610*/  @!P4 LDG.E R25, desc[UR8][R18.64] ;  /* 0x000000081219c981 */ /* 0x000ea2000c1e1900 */
[----:B------:R-:W-:-:S05]  /*7620*/  @!P0 SEL R29, R14, R8, !P5 ;  /* 0x000000080e1d8207 */ /* 0x000fca0006800000 */
[----:B------:R-:W-:-:S05]  /*7630*/  @!P4 IMAD.WIDE R16, R29, 0x10, R16 ;  /* 0x000000101d10c825 */ /* 0x000fca00078e0210 */
[----:B------:R0:W2:Y:S01]  /*7640*/  @!P4 LDG.E R10, desc[UR8][R16.64] ;  /* 0x00000008100ac981 */ /* 0x0000a2000c1e1900 */
[----:B------:R-:W-:-:S05]  /*7650*/  VIADD R37, R34, 0x6 ;  /* 0x0000000622257836 */ /* 0x000fca0000000000 */
[----:B------:R-:W-:-:S13]  /*7660*/  ISETP.GE.U32.AND P5, PT, R37, R4, PT ;  /* 0x000000042500720c */ /* 0x000fda0003fa6070 */
[----:B0-----:R-:W0:Y:S02]  /*7670*/  @!P5 LDC.64 R16, c[0x0][0x3c0] ;  /* 0x0000f000ff10db82 */ /* 0x001e240000000a00 */
[----:B0-----:R-:W-:-:S06]  /*7680*/  @!P5 IMAD.WIDE R18, R33, 0x10, R16 ;  /* 0x000000102112d825 */ /* 0x001fcc00078e0210 */
[----:B------:R-:W3:Y:S01]  /*7690*/  @!P5 LDG.E R18, desc[UR8][R18.64] ;  /* 0x000000081212d981 */ /* 0x000ee2000c1e1900 */
[----:B--2---:R-:W-:Y:S01]  /*76a0*/  @!P4 ISETP.GE.AND P6, PT, R10, R25, PT ;  /* 0x000000190a00c20c */ /* 0x004fe20003fc6270 */
[----:B------:R-:W-:-:S03]  /*76b0*/  IMAD.MOV.U32 R10, RZ, RZ, R29 ;  /* 0x000000ffff0a7224 */ /* 0x000fc600078e001d */
[----:B------:R-:W-:Y:S01]  /*76c0*/  @!P4 SEL R10, R23, R29, !P6 ;  /* 0x0000001d170ac207 */ /* 0x000fe20007000000 */
[----:B------:R-:W-:-:S04]  /*76d0*/  IMAD.MOV.U32 R25, RZ, RZ, R28 ;  /* 0x000000ffff197224 */ /* 0x000fc800078e001c */
[----:B------:R-:W-:-:S04]  /*76e0*/  @!P5 IMAD.WIDE R16, R10, 0x10, R16 ;  /* 0x000000100a10d825 */ /* 0x000fc800078e0210 */
[----:B------:R-:W-:Y:S02]  /*76f0*/  @!P3 IMAD.MOV.U32 R25, RZ, RZ, R9 ;  /* 0x000000ffff19b224 */ /* 0x000fe400078e0009 */
[----:B------:R0:W3:Y:S01]  /*7700*/  @!P5 LDG.E R9, desc[UR8][R16.64] ;  /* 0x000000081009d981 */ /* 0x0000e2000c1e1900 */
[----:B------:R-:W-:-:S05]  /*7710*/  VIADD R37, R34, 0x7 ;  /* 0x0000000722257836 */ /* 0x000fca0000000000 */
[----:B------:R-:W-:-:S13]  /*7720*/  ISETP.GE.U32.AND P3, PT, R37, R4, PT ;  /* 0x000000042500720c */ /* 0x000fda0003f66070 */
[----:B0-----:R-:W0:Y:S01]  /*7730*/  @!P3 LDC.64 R16, c[0x0][0x3c0] ;  /* 0x0000f000ff10bb82 */ /* 0x001e220000000a00 */
[----:B------:R-:W-:Y:S01]  /*7740*/  @!P2 IMAD.MOV.U32 R30, RZ, RZ, R12 ;  /* 0x000000ffff1ea224 */ /* 0x000fe200078e000c */
[----:B---3--:R-:W-:Y:S01]  /*7750*/  @!P5 ISETP.GE.AND P6, PT, R9, R18, PT ;  /* 0x000000120900d20c */ /* 0x008fe20003fc6270 */
[----:B------:R-:W-:-:S03]  /*7760*/  IMAD.MOV.U32 R9, RZ, RZ, R10 ;  /* 0x000000ffff097224 */ /* 0x000fc600078e000a */
[----:B------:R-:W-:Y:S01]  /*7770*/  @!P5 SEL R9, R33, R10, !P6 ;  /* 0x0000000a2109d207 */ /* 0x000fe20007000000 */
[----:B0-----:R-:W-:-:S04]  /*7780*/  @!P3 IMAD.WIDE R18, R21, 0x10, R16 ;  /* 0x000000101512b825 */ /* 0x001fc800078e0210 */
[----:B------:R-:W-:Y:S02]  /*7790*/  @!P3 IMAD.WIDE R16, R9, 0x10, R16 ;  /* 0x000000100910b825 */ /* 0x000fe400078e0210 */
[----:B------:R-:W2:Y:S04]  /*77a0*/  @!P3 LDG.E R19, desc[UR8][R18.64] ;  /* 0x000000081213b981 */ /* 0x000ea8000c1e1900 */
[----:B------:R0:W2:Y:S01]  /*77b0*/  @!P3 LDG.E R12, desc[UR8][R16.64] ;  /* 0x00000008100cb981 */ /* 0x0000a2000c1e1900 */
[----:B------:R-:W-:-:S05]  /*77c0*/  VIADD R37, R34, 0x8 ;  /* 0x0000000822257836 */ /* 0x000fca0000000000 */
[----:B------:R-:W-:-:S13]  /*77d0*/  ISETP.GE.U32.AND P2, PT, R37, R4, PT ;  /* 0x000000042500720c */ /* 0x000fda0003f46070 */
[----:B0-----:R-:W0:Y:S01]  /*77e0*/  @!P2 LDC.64 R16, c[0x0][0x3c0] ;  /* 0x0000f000ff10ab82 */ /* 0x001e220000000a00 */
[----:B------:R-:W-:Y:S01]  /*77f0*/  @!P1 IMAD.MOV.U32 R27, RZ, RZ, R11 ;  /* 0x000000ffff1b9224 */ /* 0x000fe200078e000b */
[----:B--2---:R-:W-:Y:S01]  /*7800*/  @!P3 ISETP.GE.AND P6, PT, R12, R19, PT ;  /* 0x000000130c00b20c */ /* 0x004fe20003fc6270 */
        /* <DEDUP_REMOVED lines=75> */
[----:B--2---:R-:W-:Y:S01]  /*7cc0*/  @!P2 ISETP.GE.AND P6, PT, R20, R19, PT ;  /* 0x000000131400a20c */ /* 0x004fe20003fc6270 */
[----:B------:R-:W-:-:S03]  /*7cd0*/  IMAD.MOV.U32 R20, RZ, RZ, R32 ;  /* 0x000000ffff147224 */ /* 0x000fc600078e0020 */
[----:B------:R-:W-:Y:S01]  /*7ce0*/  @!P2 SEL R20, R22, R32, !P6 ;  /* 0x000000201614a207 */ /* 0x000fe20007000000 */
[----:B0-----:R-:W-:-:S04]  /*7cf0*/  @!P1 IMAD.WIDE R18, R15, 0x10, R16 ;  /* 0x000000100f129825 */ /* 0x001fc800078e0210 */
[----:B------:R-:W-:Y:S02]  /*7d00*/  @!P1 IMAD.WIDE R16, R20, 0x10, R16 ;  /* 0x0000001014109825 */ /* 0x000fe400078e0210 */
[----:B------:R-:W2:Y:S04]  /*7d10*/  @!P1 LDG.E R19, desc[UR8][R18.64] ;  /* 0x0000000812139981 */ /* 0x000ea8000c1e1900 */
[----:B------:R-:W2:Y:S01]  /*7d20*/  @!P1 LDG.E R16, desc[UR8][R16.64] ;  /* 0x0000000810109981 */ /* 0x000ea2000c1e1900 */
[----:B------:R-:W-:Y:S01]  /*7d30*/  @!P0 IMAD.MOV.U32 R14, RZ, RZ, R35 ;  /* 0x000000ffff0e8224 */ /* 0x000fe200078e0023 */
[C---:B------:R-:W-:Y:S01]  /*7d40*/  ISETP.GE.U32.AND P0, PT, R34.reuse, R4, PT ;  /* 0x000000042200720c */ /* 0x040fe20003f06070 */
[----:B------:R-:W-:Y:S02]  /*7d50*/  VIADD R37, R34, 0x10 ;  /* 0x0000001022257836 */ /* 0x000fe40000000000 */
[----:B------:R-:W-:-:S02]  /*7d60*/  IMAD.MOV.U32 R35, RZ, RZ, R20 ;  /* 0x000000ffff237224 */ /* 0x000fc400078e0014 */
[----:B------:R-:W-:Y:S01]  /*7d70*/  @!P4 IMAD.MOV.U32 R23, RZ, RZ, R13 ;  /* 0x000000ffff17c224 */ /* 0x000fe200078e000d */
[----:B------:R-:W-:Y:S01]  /*7d80*/  ISETP.GE.U32.AND P4, PT, R37, R4, PT ;  /* 0x000000042500720c */ /* 0x000fe20003f86070 */
[----:B------:R-:W-:Y:S01]  /*7d90*/  BSSY.RECONVERGENT B0, `(.L_x_163) ;  /* 0x00003c2000007945 */ /* 0x000fe20003800200 */
[----:B------:R-:W-:Y:S02]  /*7da0*/  @!P5 IMAD.MOV.U32 R33, RZ, RZ, R31 ;  /* 0x000000ffff21d224 */ /* 0x000fe400078e001f */
[----:B------:R-:W-:Y:S02]  /*7db0*/  @!P3 IMAD.MOV.U32 R21, RZ, RZ, R24 ;  /* 0x000000ffff15b224 */ /* 0x000fe400078e0018 */
[----:B------:R-:W-:Y:S01]  /*7dc0*/  @!P2 IMAD.MOV.U32 R32, RZ, RZ, R22 ;  /* 0x000000ffff20a224 */ /* 0x000fe200078e0016 */
[----:B--2---:R-:W-:-:S04]  /*7dd0*/  @!P1 ISETP.GE.AND P6, PT, R16, R19, PT ;  /* 0x000000131000920c */ /* 0x004fc80003fc6270 */
[----:B------:R-:W-:Y:S01]  /*7de0*/  @!P1 SEL R35, R15, R20, !P6 ;  /* 0x000000140f239207 */ /* 0x000fe20007000000 */
[----:B------:R-:W-:-:S03]  /*7df0*/  @!P1 IMAD.MOV.U32 R20, RZ, RZ, R15 ;  /* 0x000000ffff149224 */ /* 0x000fc600078e000f */
[----:B------:R-:W-:Y:S01]  /*7e00*/  SEL R26, R26, R35, !P4 ;  /* 0x000000231a1a7207 */ /* 0x000fe20006000000 */
[----:B------:R-:W-:Y:S06]  /*7e10*/  @P0 BRA `(.L_x_164) ;  /* 0x0000003800e40947 */ /* 0x000fec0003800000 */
[----:B------:R-:W0:Y:S02]  /*7e20*/  LDC.64 R18, c[0x0][0x3c0] ;  /* 0x0000f000ff127b82 */ /* 0x000e240000000a00 */
[----:B0-----:R-:W-:-:S04]  /*7e30*/  IMAD.WIDE R34, R25, 0x10, R18 ;  /* 0x0000001019227825 */ /* 0x001fc800078e0212 */
[--C-:B------:R-:W-:Y:S01]  /*7e40*/  IMAD.WIDE R16, R28, 0x10, R18.reuse ;  /* 0x000000101c107825 */ /* 0x100fe200078e0212 */
[----:B------:R0:W2:Y:S04]  /*7e50*/  LDG.E R22, desc[UR8][R34.64] ;  /* 0x0000000822167981 */ /* 0x0000a8000c1e1900 */
[----:B------:R1:W2:Y:S01]  /*7e60*/  LDG.E R31, desc[UR8][R16.64] ;  /* 0x00000008101f7981 */ /* 0x0002a2000c1e1900 */
[----:B0-----:R-:W-:-:S04]  /*7e70*/  IMAD.WIDE R34, R27, 0x10, R18 ;  /* 0x000000101b227825 */ /* 0x001fc800078e0212 */
[--C-:B-1----:R-:W-:Y:S01]  /*7e80*/  IMAD.WIDE R16, R30, 0x10, R18.reuse ;  /* 0x000000101e107825 */ /* 0x102fe200078e0212 */
[----:B------:R-:W3:Y:S04]  /*7e90*/  LDG.E R15, desc[UR8][R34.64] ;  /* 0x00000008220f7981 */ /* 0x000ee8000c1e1900 */
[----:B------:R0:W3:Y:S02]  /*7ea0*/  LDG.E R24, desc[UR8][R16.64] ;  /* 0x0000000810187981 */ /* 0x0000e4000c1e1900 */
[----:B0-----:R-:W-:-:S05]  /*7eb0*/  IMAD.WIDE R16, R29, 0x10, R18 ;  /* 0x000000101d107825 */ /* 0x001fca00078e0212 */
[----:B------:R0:W4:Y:S01]  /*7ec0*/  LDG.E R13, desc[UR8][R16.64] ;  /* 0x00000008100d7981 */ /* 0x000122000c1e1900 */
[----:B------:R-:W-:-:S04]  /*7ed0*/  IMAD.WIDE R34, R8, 0x10, R18 ;  /* 0x0000001008227825 */ /* 0x000fc800078e0212 */
[----:B0-----:R-:W-:Y:S01]  /*7ee0*/  IMAD.WIDE R16, R9, 0x10, R18 ;  /* 0x0000001009107825 */ /* 0x001fe200078e0212 */
[----:B--2---:R-:W-:-:S04]  /*7ef0*/  ISETP.GE.AND P2, PT, R22, R31, PT ;  /* 0x0000001f1600720c */ /* 0x004fc80003f46270 */
[----:B------:R0:W2:Y:S04]  /*7f00*/  LDG.E R31, desc[UR8][R16.64] ;  /* 0x00000008101f7981 */ /* 0x0000a8000c1e1900 */
[----:B------:R1:W4:Y:S01]  /*7f10*/  LDG.E R22, desc[UR8][R34.64] ;  /* 0x0000000822167981 */ /* 0x000322000c1e1900 */
[----:B0-----:R-:W-:Y:S01]  /*7f20*/  IMAD.WIDE R16, R11, 0x10, R18 ;  /* 0x000000100b107825 */ /* 0x001fe200078e0212 */
[----:B---3--:R-:W-:-:S04]  /*7f30*/  ISETP.GE.AND P4, PT, R15, R24, PT ;  /* 0x000000180f00720c */ /* 0x008fc80003f86270 */
[----:B------:R0:W3:Y:S01]  /*7f40*/  LDG.E R15, desc[UR8][R16.64] ;  /* 0x00000008100f7981 */ /* 0x0000e2000c1e1900 */
[----:B-1----:R-:W-:-:S05]  /*7f50*/  IMAD.WIDE R34, R10, 0x10, R18 ;  /* 0x000000100a227825 */ /* 0x002fca00078e0212 */
[----:B------:R1:W2:Y:S01]  /*7f60*/  LDG.E R24, desc[UR8][R34.64] ;  /* 0x0000000822187981 */ /* 0x0002a2000c1e1900 */
[----:B0-----:R-:W-:-:S05]  /*7f70*/  IMAD.WIDE R16, R12, 0x10, R18 ;  /* 0x000000100c107825 */ /* 0x001fca00078e0212 */
[----:B------:R0:W3:Y:S01]  /*7f80*/  LDG.E R36, desc[UR8][R16.64] ;  /* 0x0000000810247981 */ /* 0x0000e2000c1e1900 */
[----:B-1----:R-:W-:-:S04]  /*7f90*/  IMAD.WIDE R34, R14, 0x10, R18 ;  /* 0x000000100e227825 */ /* 0x002fc800078e0212 */
[--C-:B0-----:R-:W-:Y:S01]  /*7fa0*/  IMAD.WIDE R16, R21, 0x10, R18.reuse ;  /* 0x0000001015107825 */ /* 0x101fe200078e0212 */
[----:B----4-:R-:W-:Y:S02]  /*7fb0*/  ISETP.GE.AND P0, PT, R13, R22, PT ;  /* 0x000000160d00720c */ /* 0x010fe40003f06270 */
[----:B--2---:R-:W-:Y:S02]  /*7fc0*/  ISETP.GE.AND P3, PT, R31, R24, PT ;  /* 0x000000181f00720c */ /* 0x004fe40003f66270 */
[----:B------:R0:W2:Y:S01]  /*7fd0*/  LDG.E R24, desc[UR8][R16.64] ;  /* 0x0000000810187981 */ /* 0x0000a2000c1e1900 */
[----:B---3--:R-:W-:Y:S01]  /*7fe0*/  ISETP.GE.AND P1, PT, R15, R36, PT ;  /* 0x000000240f00720c */ /* 0x008fe20003f26270 */
[--C-:B------:R-:W-:Y:S02]  /*7ff0*/  IMAD.WIDE R36, R23, 0x10, R18.reuse ;  /* 0x0000001017247825 */ /* 0x100fe400078e0212 */
[----:B------:R1:W3:Y:S02]  /*8000*/  LDG.E R15, desc[UR8][R34.64] ;  /* 0x00000008220f7981 */ /* 0x0002e4000c1e1900 */
[----:B0-----:R-:W-:-:S02]  /*8010*/  IMAD.WIDE R16, R20, 0x10, R18 ;  /* 0x0000001014107825 */ /* 0x001fc400078e0212 */
[----:B------:R-:W3:Y:S04]  /*8020*/  LDG.E R13, desc[UR8][R36.64] ;  /* 0x00000008240d7981 */ /* 0x000ee8000c1e1900 */
[----:B------:R0:W4:Y:S01]  /*8030*/  LDG.E R31, desc[UR8][R16.64] ;  /* 0x00000008101f7981 */ /* 0x000122000c1e1900 */
[----:B-1----:R-:W-:-:S06]  /*8040*/  IMAD.WIDE R34, R33, 0x10, R18 ;  /* 0x0000001021227825 */ /* 0x002fcc00078e0212 */
[----:B------:R-:W2:Y:S01]  /*8050*/  LDG.E R34, desc[UR8][R34.64] ;  /* 0x0000000822227981 */ /* 0x000ea2000c1e1900 */
[----:B0-----:R-:W-:-:S06]  /*8060*/  IMAD.WIDE R16, R32, 0x10, R18 ;  /* 0x0000001020107825 */ /* 0x001fcc00078e0212 */
[----:B------:R0:W4:Y:S01]  /*8070*/  LDG.E R16, desc[UR8][R16.64] ;  /* 0x0000000810107981 */ /* 0x000122000c1e1900 */
[----:B------:R-:W-:Y:S02]  /*8080*/  SEL R22, R30, R27, !P4 ;  /* 0x0000001b1e167207 */ /* 0x000fe40006000000 */
[----:B0-----:R-:W-:Y:S02]  /*8090*/  SEL R17, R29, R8, !P0 ;  /* 0x000000081d117207 */ /* 0x001fe40004000000 */
[----:B---3--:R-:W-:Y:S02]  /*80a0*/  ISETP.GE.AND P5, PT, R13, R15, PT ;  /* 0x0000000f0d00720c */ /* 0x008fe40003fa6270 */
[----:B------:R-:W-:Y:S02]  /*80b0*/  SEL R15, R27, R30, !P4 ;  /* 0x0000001e1b0f7207 */ /* 0x000fe40006000000 */
[----:B------:R-:W-:Y:S02]  /*80c0*/  SEL R13, R28, R25, !P2 ;  /* 0x000000191c0d7207 */ /* 0x000fe40005000000 */
[----:B--2---:R-:W-:Y:S01]  /*80d0*/  ISETP.GE.AND P4, PT, R24, R34, PT ;  /* 0x000000221800720c */ /* 0x004fe20003f86270 */
[----:B------:R-:W-:-:S05]  /*80e0*/  IMAD.WIDE R34, R15, 0x10, R18 ;  /* 0x000000100f227825 */ /* 0x000fca00078e0212 */
[----:B------:R0:W2:Y:S01]  /*80f0*/  LDG.E R27, desc[UR8][R34.64] ;  /* 0x00000008221b7981 */ /* 0x0000a2000c1e1900 */
[----:B------:R-:W-:Y:S01]  /*8100*/  IMAD.WIDE R36, R13, 0x10, R18 ;  /* 0x000000100d247825 */ /* 0x000fe200078e0212 */
[----:B----4-:R-:W-:-:S03]  /*8110*/  ISETP.GE.AND P6, PT, R31, R16, PT ;  /* 0x000000101f00720c */ /* 0x010fc60003fc6270 */
[--C-:B------:R-:W-:Y:S01]  /*8120*/  IMAD.WIDE R30, R22, 0x10, R18.reuse ;  /* 0x00000010161e7825 */ /* 0x100fe200078e0212 */
[----:B------:R-:W2:Y:S03]  /*8130*/  LDG.E R24, desc[UR8][R36.64] ;  /* 0x0000000824187981 */ /* 0x000ea6000c1e1900 */
[----:B0-----:R-:W-:Y:S01]  /*8140*/  IMAD.WIDE R34, R17, 0x10, R18 ;  /* 0x0000001011227825 */ /* 0x001fe200078e0212 */
[----:B------:R0:W3:Y:S05]  /*8150*/  LDG.E R16, desc[UR8][R30.64] ;  /* 0x000000081e107981 */ /* 0x0000ea000c1e1900 */
[----:B------:R-:W3:Y:S01]  /*8160*/  LDG.E R34, desc[UR8][R34.64] ;  /* 0x0000000822227981 */ /* 0x000ee2000c1e1900 */
[----:B------:R-:W-:-:S02]  /*8170*/  SEL R8, R8, R29, !P0 ;  /* 0x0000001d08087207 */ /* 0x000fc40004000000 */
[----:B------:R-:W-:Y:S02]  /*8180*/  SEL R29, R9, R10, !P3 ;  /* 0x0000000a091d7207 */ /* 0x000fe40005800000 */
[----:B------:R-:W-:-:S03]  /*8190*/  SEL R10, R10, R9, !P3 ;  /* 0x000000090a0a7207 */ /* 0x000fc60005800000 */
[----:B0-----:R-:W-:-:S04]  /*81a0*/  IMAD.WIDE R30, R29, 0x10, R18 ;  /* 0x000000101d1e7825 */ /* 0x001fc800078e0212 */
[--C-:B------:R-:W-:Y:S01]  /*81b0*/  IMAD.WIDE R36, R8, 0x10, R18.reuse ;  /* 0x0000001008247825 */ /* 0x100fe200078e0212 */
[----:B--2---:R-:W-:Y:S02]  /*81c0*/  ISETP.GE.AND P0, PT, R27, R24, PT ;  /* 0x000000181b00720c */ /* 0x004fe40003f06270 */
[----:B------:R0:W2:Y:S04]  /*81d0*/  LDG.E R27, desc[UR8][R30.64] ;  /* 0x000000081e1b7981 */ /* 0x0000a8000c1e1900 */
[----:B------:R-:W2:Y:S01]  /*81e0*/  LDG.E R24, desc[UR8][R36.64] ;  /* 0x0000000824187981 */ /* 0x000ea2000c1e1900 */
[----:B---3--:R-:W-:Y:S01]  /*81f0*/  ISETP.GE.AND P3, PT, R34, R16, PT ;  /* 0x000000102200720c */ /* 0x008fe20003f66270 */
[----:B------:R-:W-:Y:S01]  /*8200*/  IMAD.WIDE R34, R10, 0x10, R18 ;  /* 0x000000100a227825 */ /* 0x000fe200078e0212 */
[----:B0-----:R-:W-:-:S04]  /*8210*/  SEL R30, R11, R12, !P1 ;  /* 0x0000000c0b1e7207 */ /* 0x001fc80004800000 */
[----:B------:R0:W3:Y:S02]  /*8220*/  LDG.E R9, desc[UR8][R34.64] ;  /* 0x0000000822097981 */ /* 0x0000e4000c1e1900 */
[----:B0-----:R-:W-:-:S05]  /*8230*/  IMAD.WIDE R34, R30, 0x10, R18 ;  /* 0x000000101e227825 */ /* 0x001fca00078e0212 */
[----:B------:R0:W3:Y:S01]  /*8240*/  LDG.E R16, desc[UR8][R34.64] ;  /* 0x0000000822107981 */ /* 0x0000e2000c1e1900 */
[----:B------:R-:W-:Y:S02]  /*8250*/  SEL R31, R23, R14, !P5 ;  /* 0x0000000e171f7207 */ /* 0x000fe40006800000 */
[----:B------:R-:W-:Y:S02]  /*8260*/  SEL R14, R14, R23, !P5 ;  /* 0x000000170e0e7207 */ /* 0x000fe40006800000 */
[----:B------:R-:W-:Y:S01]  /*8270*/  SEL R12, R12, R11, !P1 ;  /* 0x0000000b0c0c7207 */ /* 0x000fe20004800000 */
[----:B0-----:R-:W-:-:S04]  /*8280*/  IMAD.WIDE R34, R31, 0x10, R18 ;  /* 0x000000101f227825 */ /* 0x001fc800078e0212 */
[----:B------:R-:W-:-:S05]  /*8290*/  IMAD.WIDE R36, R12, 0x10, R18 ;  /* 0x000000100c247825 */ /* 0x000fca00078e0212 */
[----:B------:R-:W4:Y:S01]  /*82a0*/  LDG.E R23, desc[UR8][R36.64] ;  /* 0x0000000824177981 */ /* 0x000f22000c1e1900 */
[----:B--2---:R-:W-:-:S03]  /*82b0*/  ISETP.GE.AND P1, PT, R27, R24, PT ;  /* 0x000000181b00720c */ /* 0x004fc60003f26270 */
[----:B------:R0:W4:Y:S02]  /*82c0*/  LDG.E R27, desc[UR8][R34.64] ;  /* 0x00000008221b7981 */ /* 0x000124000c1e1900 */
[--C-:B0-----:R-:W-:Y:S01]  /*82d0*/  IMAD.WIDE R34, R14, 0x10, R18.reuse ;  /* 0x000000100e227825 */ /* 0x101fe200078e0212 */
[----:B---3--:R-:W-:Y:S02]  /*82e0*/  ISETP.GE.AND P5, PT, R16, R9, PT ;  /* 0x000000091000720c */ /* 0x008fe40003fa6270 */
[----:B------:R-:W-:Y:S02]  /*82f0*/  SEL R16, R21, R33, !P4 ;  /* 0x0000002115107207 */ /* 0x000fe40006000000 */
[----:B------:R0:W2:Y:S03]  /*8300*/  LDG.E R9, desc[UR8][R34.64] ;  /* 0x0000000822097981 */ /* 0x0000a6000c1e1900 */
[----:B0-----:R-:W-:-:S05]  /*8310*/  IMAD.WIDE R34, R16, 0x10, R18 ;  /* 0x0000001010227825 */ /* 0x001fca00078e0212 */
[----:B------:R0:W2:Y:S01]  /*8320*/  LDG.E R11, desc[UR8][R34.64] ;  /* 0x00000008220b7981 */ /* 0x0000a2000c1e1900 */
[----:B------:R-:W-:Y:S02]  /*8330*/  SEL R24, R25, R28, !P2 ;  /* 0x0000001c19187207 */ /* 0x000fe40005000000 */
[----:B------:R-:W-:Y:S02]  /*8340*/  SEL R28, R20, R32, !P6 ;  /* 0x00000020141c7207 */ /* 0x000fe40007000000 */
[----:B------:R-:W-:Y:S02]  /*8350*/  SEL R21, R33, R21, !P4 ;  /* 0x0000001521157207 */ /* 0x000fe40006000000 */
[----:B------:R-:W-:Y:S01]  /*8360*/  SEL R20, R32, R20, !P6 ;  /* 0x0000001420147207 */ /* 0x000fe20007000000 */
[----:B------:R-:W-:-:S05]  /*8370*/  IMAD.WIDE R32, R28, 0x10, R18 ;  /* 0x000000101c207825 */ /* 0x000fca00078e0212 */
[----:B------:R1:W3:Y:S01]  /*8380*/  LDG.E R25, desc[UR8][R32.64] ;  /* 0x0000000820197981 */ /* 0x0002e2000c1e1900 */
[----:B0-----:R-:W-:-:S04]  /*8390*/  IMAD.WIDE R34, R21, 0x10, R18 ;  /* 0x0000001015227825 */ /* 0x001fc800078e0212 */
[--C-:B-1----:R-:W-:Y:S01]  /*83a0*/  IMAD.WIDE R32, R20, 0x10, R18.reuse ;  /* 0x0000001014207825 */ /* 0x102fe200078e0212 */
[----:B----4-:R-:W-:Y:S02]  /*83b0*/  ISETP.GE.AND P6, PT, R27, R23, PT ;  /* 0x000000171b00720c */ /* 0x010fe40003fc6270 */
[----:B------:R-:W-:Y:S01]  /*83c0*/  SEL R27, R15, R13, !P0 ;  /* 0x0000000d0f1b7207 */ /* 0x000fe20004000000 */
[----:B------:R0:W3:Y:S02]  /*83d0*/  LDG.E R23, desc[UR8][R34.64] ;  /* 0x0000000822177981 */ /* 0x0000e4000c1e1900 */
[----:B0-----:R-:W-:-:S06]  /*83e0*/  IMAD.WIDE R34, R26, 0x10, R18 ;  /* 0x000000101a227825 */ /* 0x001fcc00078e0212 */
[----:B------:R-:W4:Y:S01]  /*83f0*/  LDG.E R34, desc[UR8][R34.64] ;  /* 0x0000000822227981 */ /* 0x000f22000c1e1900 */
[----:B--2---:R-:W-:-:S03]  /*8400*/  ISETP.GE.AND P2, PT, R11, R9, PT ;  /* 0x000000090b00720c */ /* 0x004fc60003f46270 */
[----:B------:R0:W4:Y:S02]  /*8410*/  LDG.E R9, desc[UR8][R32.64] ;  /* 0x0000000820097981 */ /* 0x000124000c1e1900 */
[----:B0-----:R-:W-:-:S05]  /*8420*/  IMAD.WIDE R32, R27, 0x10, R18 ;  /* 0x000000101b207825 */ /* 0x001fca00078e0212 */
[----:B------:R0:W2:Y:S02]  /*8430*/  LDG.E R11, desc[UR8][R32.64] ;  /* 0x00000008200b7981 */ /* 0x0000a4000c1e1900 */
[----:B0-----:R-:W-:-:S06]  /*8440*/  IMAD.WIDE R32, R24, 0x10, R18 ;  /* 0x0000001018207825 */ /* 0x001fcc00078e0212 */
[----:B------:R-:W2:Y:S01]  /*8450*/  LDG.E R32, desc[UR8][R32.64] ;  /* 0x0000000820207981 */ /* 0x000ea2000c1e1900 */
[----:B---3--:R-:W-:Y:S02]  /*8460*/  ISETP.GE.AND P4, PT, R25, R23, PT ;  /* 0x000000171900720c */ /* 0x008fe40003f86270 */
[----:B------:R-:W-:Y:S02]  /*8470*/  SEL R25, R13, R15, !P0 ;  /* 0x0000000f0d197207 */ /* 0x000fe40004000000 */
[----:B------:R-:W-:Y:S02]  /*8480*/  SEL R23, R17, R22, !P3 ;  /* 0x0000001611177207 */ /* 0x000fe40005800000 */
[----:B------:R-:W-:-:S03]  /*8490*/  SEL R22, R22, R17, !P3 ;  /* 0x0000001116167207 */ /* 0x000fc60005800000 */
[----:B------:R-:W-:-:S05]  /*84a0*/  IMAD.WIDE R36, R23, 0x10, R18 ;  /* 0x0000001017247825 */ /* 0x000fca00078e0212 */
[----:B------:R0:W3:Y:S02]  /*84b0*/  LDG.E R13, desc[UR8][R36.64] ;  /* 0x00000008240d7981 */ /* 0x0000e4000c1e1900 */
[----:B0-----:R-:W-:-:S05]  /*84c0*/  IMAD.WIDE R36, R22, 0x10, R18 ;  /* 0x0000001016247825 */ /* 0x001fca00078e0212 */
[----:B------:R-:W5:Y:S01]  /*84d0*/  LDG.E R15, desc[UR8][R36.64] ;  /* 0x00000008240f7981 */ /* 0x000f62000c1e1900 */
[----:B----4-:R-:W-:Y:S02]  /*84e0*/  ISETP.GE.AND P0, PT, R34, R9, PT ;  /* 0x000000092200720c */ /* 0x010fe40003f06270 */
[----:B------:R-:W-:Y:S01]  /*84f0*/  SEL R9, R29, R8, !P1 ;  /* 0x000000081d097207 */ /* 0x000fe20004800000 */
[----:B------:R-:W-:Y:S01]  /*8500*/  IMAD.WIDE R34, R25, 0x10, R18 ;  /* 0x0000001019227825 */ /* 0x000fe200078e0212 */
[----:B------:R-:W-:-:S05]  /*8510*/  SEL R8, R8, R29, !P1 ;  /* 0x0000001d08087207 */ /* 0x000fca0004800000 */
[----:B------:R-:W3:Y:S01]  /*8520*/  LDG.E R34, desc[UR8][R34.64] ;  /* 0x0000000822227981 */ /* 0x000ee2000c1e1900 */
[----:B--2---:R-:W-:Y:S01]  /*8530*/  ISETP.GE.AND P3, PT, R11, R32, PT ;  /* 0x000000200b00720c */ /* 0x004fe20003f66270 */
[----:B------:R-:W-:Y:S01]  /*8540*/  IMAD.WIDE R32, R9, 0x10, R18 ;  /* 0x0000001009207825 */ /* 0x000fe200078e0212 */
[----:B------:R-:W-:-:S04]  /*8550*/  SEL R11, R30, R10, !P5 ;  /* 0x0000000a1e0b7207 */ /* 0x000fc80006800000 */
[----:B------:R0:W5:Y:S02]  /*8560*/  LDG.E R29, desc[UR8][R32.64] ;  /* 0x00000008201d7981 */ /* 0x000164000c1e1900 */
[----:B0-----:R-:W-:-:S05]  /*8570*/  IMAD.WIDE R32, R11, 0x10, R18 ;  /* 0x000000100b207825 */ /* 0x001fca00078e0212 */
[----:B------:R0:W2:Y:S02]  /*8580*/  LDG.E R17, desc[UR8][R32.64] ;  /* 0x0000000820117981 */ /* 0x0000a4000c1e1900 */
[----:B0-----:R-:W-:-:S06]  /*8590*/  IMAD.WIDE R32, R8, 0x10, R18 ;  /* 0x0000001008207825 */ /* 0x001fcc00078e0212 */
[----:B------:R-:W2:Y:S01]  /*85a0*/  LDG.E R32, desc[UR8][R32.64] ;  /* 0x0000000820207981 */ /* 0x000ea2000c1e1900 */
[----:B------:R-:W-:Y:S02]  /*85b0*/  SEL R10, R10, R30, !P5 ;  /* 0x0000001e0a0a7207 */ /* 0x000fe40006800000 */
[----:B---3--:R-:W-:Y:S02]  /*85c0*/  ISETP.GE.AND P1, PT, R13, R34, PT ;  /* 0x000000220d00720c */ /* 0x008fe40003f26270 */
[----:B------:R-:W-:Y:S01]  /*85d0*/  SEL R13, R31, R12, !P6 ;  /* 0x0000000c1f0d7207 */ /* 0x000fe20007000000 */
[----:B------:R-:W-:Y:S01]  /*85e0*/  IMAD.WIDE R34, R10, 0x10, R18 ;  /* 0x000000100a227825 */ /* 0x000fe200078e0212 */
[----:B------:R-:W-:-:S03]  /*85f0*/  SEL R12, R12, R31, !P6 ;  /* 0x0000001f0c0c7207 */ /* 0x000fc60007000000 */
[----:B------:R-:W-:Y:S02]  /*8600*/  IMAD.WIDE R30, R13, 0x10, R18 ;  /* 0x000000100d1e7825 */ /* 0x000fe400078e0212 */
[----:B------:R-:W3:Y:S04]  /*8610*/  LDG.E R34, desc[UR8][R34.64] ;  /* 0x0000000822227981 */ /* 0x000ee8000c1e1900 */
[----:B------:R0:W3:Y:S01]  /*8620*/  LDG.E R35, desc[UR8][R30.64] ;  /* 0x000000081e237981 */ /* 0x0000e2000c1e1900 */
[----:B-----5:R-:W-:Y:S02]  /*8630*/  ISETP.GE.AND P5, PT, R29, R15, PT ;  /* 0x0000000f1d00720c */ /* 0x020fe40003fa6270 */
[----:B------:R-:W-:Y:S02]  /*8640*/  SEL R15, R16, R14, !P2 ;  /* 0x0000000e100f7207 */ /* 0x000fe40005000000 */
[----:B------:R-:W-:-:S03]  /*8650*/  SEL R14, R14, R16, !P2 ;  /* 0x000000100e0e7207 */ /* 0x000fc60005000000 */
[----:B0-----:R-:W-:Y:S01]  /*8660*/  IMAD.WIDE R30, R15, 0x10, R18 ;  /* 0x000000100f1e7825 */ /* 0x001fe200078e0212 */
[----:B--2---:R-:W-:-:S03]  /*8670*/  ISETP.GE.AND P2, PT, R17, R32, PT ;  /* 0x000000201100720c */ /* 0x004fc60003f46270 */
[----:B------:R-:W-:Y:S01]  /*8680*/  IMAD.WIDE R32, R12, 0x10, R18 ;  /* 0x000000100c207825 */ /* 0x000fe200078e0212 */
[----:B------:R-:W-:-:S05]  /*8690*/  SEL R17, R28, R21, !P4 ;  /* 0x000000151c117207 */ /* 0x000fca0006000000 */
        /* <DEDUP_REMOVED lines=8> */
[----:B------:R-:W-:Y:S01]  /*8720*/  SEL R26, R26, R20, !P0 ;  /* 0x000000141a1a7207 */ /* 0x000fe20004000000 */
[----:B------:R-:W-:-:S05]  /*8730*/  IMAD.WIDE R20, R16, 0x10, R18 ;  /* 0x0000001010147825 */ /* 0x000fca00078e0212 */
[----:B------:R0:W5:Y:S02]  /*8740*/  LDG.E R31, desc[UR8][R20.64] ;  /* 0x00000008141f7981 */ /* 0x000164000c1e1900 */
[----:B0-----:R-:W-:Y:S02]  /*8750*/  SEL R20, R24, R27, !P3 ;  /* 0x0000001b18147207 */ /* 0x001fe40005800000 */
[----:B------:R-:W-:Y:S02]  /*8760*/  SEL R21, R23, R25, !P1 ;  /* 0x0000001917157207 */ /* 0x000fe40004800000 */
[----:B---3--:R-:W-:Y:S02]  /*8770*/  ISETP.GE.AND P6, PT, R35, R34, PT ;  /* 0x000000222300720c */ /* 0x008fe40003fc6270 */
[----:B--2---:R-:W-:Y:S01]  /*8780*/  ISETP.GE.AND P0, PT, R32, R33, PT ;  /* 0x000000212000720c */ /* 0x004fe20003f06270 */
[----:B------:R-:W-:-:S05]  /*8790*/  IMAD.WIDE R32, R26, 0x10, R18 ;  /* 0x000000101a207825 */ /* 0x000fca00078e0212 */
[----:B------:R0:W5:Y:S02]  /*87a0*/  LDG.E R34, desc[UR8][R32.64] ;  /* 0x0000000820227981 */ /* 0x000164000c1e1900 */
[----:B0-----:R-:W-:Y:S01]  /*87b0*/  IMAD.WIDE R32, R20, 0x10, R18 ;  /* 0x0000001014207825 */ /* 0x001fe200078e0212 */
[----:B----4-:R-:W-:-:S04]  /*87c0*/  ISETP.GE.AND P4, PT, R29, R30, PT ;  /* 0x0000001e1d00720c */ /* 0x010fc80003f86270 */
[----:B------:R0:W2:Y:S02]  /*87d0*/  LDG.E R29, desc[UR8][R32.64] ;  /* 0x00000008201d7981 */ /* 0x0000a4000c1e1900 */
[----:B0-----:R-:W-:-:S05]  /*87e0*/  IMAD.WIDE R32, R21, 0x10, R18 ;  /* 0x0000001015207825 */ /* 0x001fca00078e0212 */
[----:B------:R0:W2:Y:S01]  /*87f0*/  LDG.E R30, desc[UR8][R32.64] ;  /* 0x00000008201e7981 */ /* 0x0000a2000c1e1900 */
[----:B------:R-:W-:Y:S02]  /*8800*/  SEL R25, R25, R23, !P1 ;  /* 0x0000001719197207 */ /* 0x000fe40004800000 */
[----:B------:R-:W-:Y:S02]  /*8810*/  SEL R23, R9, R22, !P5 ;  /* 0x0000001609177207 */ /* 0x000fe40006800000 */
[----:B------:R-:W-:Y:S01]  /*8820*/  SEL R22, R22, R9, !P5 ;  /* 0x0000000916167207 */ /* 0x000fe20006800000 */
[----:B0-----:R-:W-:Y:S01]  /*8830*/  IMAD.WIDE R32, R25, 0x10, R18 ;  /* 0x0000001019207825 */ /* 0x001fe200078e0212 */
[----:B------:R-:W-:-:S05]  /*8840*/  SEL R9, R11, R8, !P2 ;  /* 0x000000080b097207 */ /* 0x000fca0005000000 */
[----:B------:R-:W3:Y:S01]  /*8850*/  LDG.E R32, desc[UR8][R32.64] ;  /* 0x0000000820207981 */ /* 0x000ee2000c1e1900 */
[----:B-----5:R-:W-:Y:S01]  /*8860*/  ISETP.GE.AND P5, PT, R34, R31, PT ;  /* 0x0000001f2200720c */ /* 0x020fe20003fa6270 */
[----:B------:R-:W-:-:S05]  /*8870*/  IMAD.WIDE R34, R23, 0x10, R18 ;  /* 0x0000001017227825 */ /* 0x000fca00078e0212 */
[----:B------:R-:W3:Y:S01]  /*8880*/  LDG.E R33, desc[UR8][R34.64] ;  /* 0x0000000822217981 */ /* 0x000ee2000c1e1900 */
[----:B--2---:R-:W-:Y:S01]  /*8890*/  ISETP.GE.AND P1, PT, R30, R29, PT ;  /* 0x0000001d1e00720c */ /* 0x004fe20003f26270 */
[----:B------:R-:W-:-:S05]  /*88a0*/  IMAD.WIDE R30, R22, 0x10, R18 ;  /* 0x00000010161e7825 */ /* 0x000fca00078e0212 */
[----:B------:R0:W2:Y:S02]  /*88b0*/  LDG.E R29, desc[UR8][R30.64] ;  /* 0x000000081e1d7981 */ /* 0x0000a4000c1e1900 */
[----:B0-----:R-:W-:-:S05]  /*88c0*/  IMAD.WIDE R30, R9, 0x10, R18 ;  /* 0x00000010091e7825 */ /* 0x001fca00078e0212 */
[----:B------:R0:W2:Y:S01]  /*88d0*/  LDG.E R34, desc[UR8][R30.64] ;  /* 0x000000081e227981 */ /* 0x0000a2000c1e1900 */
[----:B------:R-:W-:Y:S02]  /*88e0*/  SEL R8, R8, R11, !P2 ;  /* 0x0000000b08087207 */ /* 0x000fe40005000000 */
[----:B------:R-:W-:-:S03]  /*88f0*/  SEL R11, R13, R10, !P6 ;  /* 0x0000000a0d0b7207 */ /* 0x000fc60007000000 */
[----:B0-----:R-:W-:Y:S01]  /*8900*/  IMAD.WIDE R30, R8, 0x10, R18 ;  /* 0x00000010081e7825 */ /* 0x001fe200078e0212 */
[----:B------:R-:W-:Y:S02]  /*8910*/  SEL R10, R10, R13, !P6 ;  /* 0x0000000d0a0a7207 */ /* 0x000fe40007000000 */
[----:B------:R-:W-:-:S03]  /*8920*/  SEL R13, R15, R12, !P0 ;  /* 0x0000000c0f0d7207 */ /* 0x000fc60004000000 */
[----:B------:R-:W4:Y:S01]  /*8930*/  LDG.E R30, desc[UR8][R30.64] ;  /* 0x000000081e1e7981 */ /* 0x000f22000c1e1900 */
[----:B---3--:R-:W-:Y:S01]  /*8940*/  ISETP.GE.AND P2, PT, R33, R32, PT ;  /* 0x000000202100720c */ /* 0x008fe20003f46270 */
[----:B------:R-:W-:-:S05]  /*8950*/  IMAD.WIDE R32, R11, 0x10, R18 ;  /* 0x000000100b207825 */ /* 0x000fca00078e0212 */
[----:B------:R0:W4:Y:S02]  /*8960*/  LDG.E R31, desc[UR8][R32.64] ;  /* 0x00000008201f7981 */ /* 0x000124000c1e1900 */
[----:B0-----:R-:W-:Y:S01]  /*8970*/  IMAD.WIDE R32, R10, 0x10, R18 ;  /* 0x000000100a207825 */ /* 0x001fe200078e0212 */
[----:B--2---:R-:W-:-:S03]  /*8980*/  ISETP.GE.AND P6, PT, R34, R29, PT ;  /* 0x0000001d2200720c */ /* 0x004fc60003fc6270 */
[----:B------:R-:W-:Y:S01]  /*8990*/  IMAD.WIDE R34, R13, 0x10, R18 ;  /* 0x000000100d227825 */ /* 0x000fe200078e0212 */
[----:B------:R0:W2:Y:S05]  /*89a0*/  LDG.E R29, desc[UR8][R32.64] ;  /* 0x00000008201d7981 */ /* 0x0000aa000c1e1900 */
[----:B------:R-:W2:Y:S01]  /*89b0*/  LDG.E R34, desc[UR8][R34.64] ;  /* 0x0000000822227981 */ /* 0x000ea2000c1e1900 */
[----:B------:R-:W-:Y:S02]  /*89c0*/  SEL R12, R12, R15, !P0 ;  /* 0x0000000f0c0c7207 */ /* 0x000fe40004000000 */
[----:B------:R-:W-:-:S03]  /*89d0*/  SEL R15, R17, R14, !P4 ;  /* 0x0000000e110f7207 */ /* 0x000fc60006000000 */
[----:B0-----:R-:W-:Y:S01]  /*89e0*/  IMAD.WIDE R32, R12, 0x10, R18 ;  /* 0x000000100c207825 */ /* 0x001fe200078e0212 */
[----:B------:R-:W-:Y:S02]  /*89f0*/  SEL R14, R14, R17, !P4 ;  /* 0x000000110e0e7207 */ /* 0x000fe40006000000 */
[----:B------:R-:W-:-:S03]  /*8a00*/  SEL R17, R26, R16, !P5 ;  /* 0x000000101a117207 */ /* 0x000fc60006800000 */
[----:B------:R-:W3:Y:S01]  /*8a10*/  LDG.E R32, desc[UR8][R32.64] ;  /* 0x0000000820207981 */ /* 0x000ee2000c1e1900 */
[----:B----4-:R-:W-:Y:S01]  /*8a20*/  ISETP.GE.AND P0, PT, R31, R30, PT ;  /* 0x0000001e1f00720c */ /* 0x010fe20003f06270 */
[----:B------:R-:W-:-:S05]  /*8a30*/  IMAD.WIDE R30, R15, 0x10, R18 ;  /* 0x000000100f1e7825 */ /* 0x000fca00078e0212 */
[----:B------:R0:W3:Y:S02]  /*8a40*/  LDG.E R33, desc[UR8][R30.64] ;  /* 0x000000081e217981 */ /* 0x0000e4000c1e1900 */
[----:B0-----:R-:W-:Y:S01]  /*8a50*/  IMAD.WIDE R30, R14, 0x10, R18 ;  /* 0x000000100e1e7825 */ /* 0x001fe200078e0212 */
[----:B--2---:R-:W-:-:S04]  /*8a60*/  ISETP.GE.AND P4, PT, R34, R29, PT ;  /* 0x0000001d2200720c */ /* 0x004fc80003f86270 */
[----:B------:R0:W2:Y:S02]  /*8a70*/  LDG.E R29, desc[UR8][R30.64] ;  /* 0x000000081e1d7981 */ /* 0x0000a4000c1e1900 */
[----:B0-----:R-:W-:-:S06]  /*8a80*/  IMAD.WIDE R30, R17, 0x10, R18 ;  /* 0x00000010111e7825 */ /* 0x001fcc00078e0212 */
[----:B------:R-:W2:Y:S01]  /*8a90*/  LDG.E R30, desc[UR8][R30.64] ;  /* 0x000000081e1e7981 */ /* 0x000ea2000c1e1900 */
[----:B------:R-:W-:Y:S02]  /*8aa0*/  SEL R16, R16, R26, !P5 ;  /* 0x0000001a10107207 */ /* 0x000fe40006800000 */
[----:B------:R-:W-:Y:S02]  /*8ab0*/  SEL R26, R27, R24, !P3 ;  /* 0x000000181b1a7207 */ /* 0x000fe40005800000 */
[----:B------:R-:W-:Y:S02]  /*8ac0*/  SEL R27, R21, R20, !P1 ;  /* 0x00000014151b7207 */ /* 0x000fe40004800000 */
[----:B------:R-:W-:Y:S02]  /*8ad0*/  SEL R20, R20, R21, !P1 ;  /* 0x0000001514147207 */ /* 0x000fe40004800000 */
[----:B------:R-:W-:Y:S01]  /*8ae0*/  SEL R21, R23, R25, !P2 ;  /* 0x0000001917157207 */ /* 0x000fe20005000000 */
[----:B------:R-:W-:-:S04]  /*8af0*/  IMAD.WIDE R34, R28, 0x10, R18 ;  /* 0x000000101c227825 */ /* 0x000fc800078e0212 */
[--C-:B------:R-:W-:Y:S02]  /*8b00*/  IMAD.WIDE R36, R26, 0x10, R18.reuse ;  /* 0x000000101a247825 */ /* 0x100fe400078e0212 */
[----:B------:R-:W4:Y:S01]  /*8b10*/  LDG.E R34, desc[UR8][R34.64] ;  /* 0x0000000822227981 */ /* 0x000f22000c1e1900 */
[----:B---3--:R-:W-:Y:S01]  /*8b20*/  ISETP.GE.AND P5, PT, R33, R32, PT ;  /* 0x000000202100720c */ /* 0x008fe20003fa6270 */
[----:B------:R-:W-:-:S06]  /*8b30*/  IMAD.WIDE R32, R16, 0x10, R18 ;  /* 0x0000001010207825 */ /* 0x000fcc00078e0212 */
[----:B------:R-:W4:Y:S01]  /*8b40*/  LDG.E R33, desc[UR8][R32.64] ;  /* 0x0000000820217981 */ /* 0x000f22000c1e1900 */
[----:B--2---:R-:W-:Y:S01]  /*8b50*/  ISETP.GE.AND P1, PT, R30, R29, PT ;  /* 0x0000001d1e00720c */ /* 0x004fe20003f26270 */
[--C-:B------:R-:W-:Y:S02]  /*8b60*/  IMAD.WIDE R30, R27, 0x10, R18.reuse ;  /* 0x000000101b1e7825 */ /* 0x100fe400078e0212 */
        /* <DEDUP_REMOVED lines=11> */
[----:B------:R-:W-:Y:S01]  /*8c20*/  SEL R11, R13, R10, !P4 ;  /* 0x0000000a0d0b7207 */ /* 0x000fe20006000000 */
[----:B------:R-:W-:Y:S01]  /*8c30*/  IMAD.WIDE R36, R22, 0x10, R18 ;  /* 0x0000001016247825 */ /* 0x000fe200078e0212 */
[----:B----4-:R-:W-:-:S03]  /*8c40*/  ISETP.GE.AND P3, PT, R34, R33, PT ;  /* 0x000000212200720c */ /* 0x010fc60003f66270 */
[----:B------:R-:W-:-:S06]  /*8c50*/  IMAD.WIDE R34, R25, 0x10, R18 ;  /* 0x0000001019227825 */ /* 0x000fcc00078e0212 */
[----:B------:R-:W4:Y:S01]  /*8c60*/  LDG.E R34, desc[UR8][R34.64] ;  /* 0x0000000822227981 */ /* 0x000f22000c1e1900 */
[----:B--2---:R-:W-:Y:S01]  /*8c70*/  ISETP.GE.AND P2, PT, R32, R29, PT ;  /* 0x0000001d2000720c */ /* 0x004fe20003f46270 */
[--C-:B------:R-:W-:Y:S02]  /*8c80*/  IMAD.WIDE R32, R23, 0x10, R18.reuse ;  /* 0x0000001017207825 */ /* 0x100fe400078e0212 */
[----:B------:R-:W2:Y:S04]  /*8c90*/  LDG.E R29, desc[UR8][R36.64] ;  /* 0x00000008241d7981 */ /* 0x000ea8000c1e1900 */
[----:B------:R-:W4:Y:S01]  /*8ca0*/  LDG.E R33, desc[UR8][R32.64] ;  /* 0x0000000820217981 */ /* 0x000f22000c1e1900 */
[----:B---3--:R-:W-:Y:S01]  /*8cb0*/  ISETP.GE.AND P6, PT, R24, R30, PT ;  /* 0x0000001e1800720c */ /* 0x008fe20003fc6270 */
[----:B------:R-:W-:-:S05]  /*8cc0*/  IMAD.WIDE R30, R9, 0x10, R18 ;  /* 0x00000010091e7825 */ /* 0x000fca00078e0212 */
        /* <DEDUP_REMOVED lines=11> */
[----:B------:R-:W-:-:S06]  /*8d80*/  IMAD.WIDE R34, R10, 0x10, R18 ;  /* 0x000000100a227825 */ /* 0x000fcc00078e0212 */
        /* <DEDUP_REMOVED lines=18> */
[----:B------:R-:W-:-:S05]  /*8eb0*/  SEL R16, R26, R27, !P2 ;  /* 0x0000001b1a107207 */ /* 0x000fca0005000000 */
[----:B------:R-:W-:Y:S01]  /*8ec0*/  IMAD.WIDE R36, R16, 0x10, R18 ;  /* 0x0000001010247825 */ /* 0x000fe200078e0212 */
[----:B----4-:R-:W-:-:S03]  /*8ed0*/  ISETP.GE.AND P4, PT, R35, R34, PT ;  /* 0x000000222300720c */ /* 0x010fc60003f86270 */
[--C-:B------:R-:W-:Y:S01]  /*8ee0*/  IMAD.WIDE R34, R17, 0x10, R18.reuse ;  /* 0x0000001011227825 */ /* 0x100fe200078e0212 */
[----:B--2---:R-:W-:Y:S02]  /*8ef0*/  ISETP.GE.AND P3, PT, R32, R29, PT ;  /* 0x0000001d2000720c */ /* 0x004fe40003f66270 */
[----:B------:R-:W2:Y:S04]  /*8f00*/  LDG.E R29, desc[UR8][R36.64] ;  /* 0x00000008241d7981 */ /* 0x000ea8000c1e1900 */
[----:B------:R-:W2:Y:S01]  /*8f10*/  LDG.E R32, desc[UR8][R34.64] ;  /* 0x0000000822207981 */ /* 0x000ea2000c1e1900 */
[----:B---3--:R-:W-:Y:S01]  /*8f20*/  ISETP.GE.AND P6, PT, R33, R30, PT ;  /* 0x0000001e2100720c */ /* 0x008fe20003fc6270 */
[----:B------:R-:W-:-:S05]  /*8f30*/  IMAD.WIDE R30, R20, 0x10, R18 ;  /* 0x00000010141e7825 */ /* 0x000fca00078e0212 */
[----:B------:R0:W3:Y:S02]  /*8f40*/  LDG.E R33, desc[UR8][R30.64] ;  /* 0x000000081e217981 */ /* 0x0000e4000c1e1900 */
[----:B0-----:R-:W-:-:S06]  /*8f50*/  IMAD.WIDE R30, R21, 0x10, R18 ;  /* 0x00000010151e7825 */ /* 0x001fcc00078e0212 */
[----:B------:R-:W3:Y:S01]  /*8f60*/  LDG.E R30, desc[UR8][R30.64] ;  /* 0x000000081e1e7981 */ /* 0x000ee2000c1e1900 */
[----:B------:R-:W-:Y:S02]  /*8f70*/  SEL R25, R25, R23, !P0 ;  /* 0x0000001719197207 */ /* 0x000fe40004000000 */
[----:B------:R-:W-:Y:S02]  /*8f80*/  SEL R23, R9, R22, !P5 ;  /* 0x0000001609177207 */ /* 0x000fe40006800000 */
[----:B------:R-:W-:Y:S01]  /*8f90*/  SEL R22, R22, R9, !P5 ;  /* 0x0000000916167207 */ /* 0x000fe20006800000 */
[----:B------:R-:W-:-:S04]  /*8fa0*/  IMAD.WIDE R36, R25, 0x10, R18 ;  /* 0x0000001019247825 */ /* 0x000fc800078e0212 */
[----:B------:R-:W-:Y:S01]  /*8fb0*/  IMAD.WIDE R34, R23, 0x10, R18 ;  /* 0x0000001017227825 */ /* 0x000fe200078e0212 */
[----:B------:R-:W-:-:S05]  /*8fc0*/  SEL R9, R11, R8, !P1 ;  /* 0x000000080b097207 */ /* 0x000fca0004800000 */
[----:B------:R-:W4:Y:S01]  /*8fd0*/  LDG.E R34, desc[UR8][R34.64] ;  /* 0x0000000822227981 */ /* 0x000f22000c1e1900 */
[----:B--2---:R-:W-:-:S03]  /*8fe0*/  ISETP.GE.AND P0, PT, R32, R29, PT ;  /* 0x0000001d2000720c */ /* 0x004fc60003f06270 */
[----:B------:R-:W4:Y:S01]  /*8ff0*/  LDG.E R32, desc[UR8][R36.64] ;  /* 0x0000000824207981 */ /* 0x000f22000c1e1900 */
[----:B---3--:R-:W-:Y:S01]  /*9000*/  ISETP.GE.AND P5, PT, R30, R33, PT ;  /* 0x000000211e00720c */ /* 0x008fe20003fa6270 */
[----:B------:R-:W-:-:S05]  /*9010*/  IMAD.WIDE R30, R22, 0x10, R18 ;  /* 0x00000010161e7825 */ /* 0x000fca00078e0212 */
[----:B------:R0:W2:Y:S02]  /*9020*/  LDG.E R29, desc[UR8][R30.64] ;  /* 0x000000081e1d7981 */ /* 0x0000a4000c1e1900 */
[----:B0-----:R-:W-:-:S06]  /*9030*/  IMAD.WIDE R30, R9, 0x10, R18 ;  /* 0x00000010091e7825 */ /* 0x001fcc00078e0212 */
[----:B------:R-:W2:Y:S01]  /*9040*/  LDG.E R30, desc[UR8][R30.64] ;  /* 0x000000081e1e7981 */ /* 0x000ea2000c1e1900 */
[----:B------:R-:W-:Y:S02]  /*9050*/  SEL R8, R8, R11, !P1 ;  /* 0x0000000b08087207 */ /* 0x000fe40004800000 */
[----:B------:R-:W-:Y:S02]  /*9060*/  SEL R11, R13, R10, !P4 ;  /* 0x0000000a0d0b7207 */ /* 0x000fe40006000000 */
[----:B------:R-:W-:Y:S02]  /*9070*/  SEL R10, R10, R13, !P4 ;  /* 0x0000000d0a0a7207 */ /* 0x000fe40006000000 */
[----:B------:R-:W-:Y:S02]  /*9080*/  SEL R13, R15, R12, !P3 ;  /* 0x0000000c0f0d7207 */ /* 0x000fe40005800000 */
[----:B----4-:R-:W-:Y:S01]  /*9090*/  ISETP.GE.AND P1, PT, R34, R32, PT ;  /* 0x000000202200720c */ /* 0x010fe20003f26270 */
[----:B------:R-:W-:-:S05]  /*90a0*/  IMAD.WIDE R34, R8, 0x10, R18 ;  /* 0x0000001008227825 */ /* 0x000fca00078e0212 */
[----:B------:R0:W3:Y:S01]  /*90b0*/  LDG.E R31, desc[UR8][R34.64] ;  /* 0x00000008221f7981 */ /* 0x0000e2000c1e1900 */
[----:B------:R-:W-:-:S06]  /*90c0*/  IMAD.WIDE R32, R11, 0x10, R18 ;  /* 0x000000100b207825 */ /* 0x000fcc00078e0212 */
[----:B------:R-:W3:Y:S01]  /*90d0*/  LDG.E R32, desc[UR8][R32.64] ;  /* 0x0000000820207981 */ /* 0x000ee2000c1e1900 */
[----:B0-----:R-:W-:Y:S01]  /*90e0*/  IMAD.WIDE R34, R10, 0x10, R18 ;  /* 0x000000100a227825 */ /* 0x001fe200078e0212 */
[----:B--2---:R-:W-:-:S04]  /*90f0*/  ISETP.GE.AND P4, PT, R30, R29, PT ;  /* 0x0000001d1e00720c */ /* 0x004fc80003f86270 */
[----:B------:R0:W2:Y:S02]  /*9100*/  LDG.E R29, desc[UR8][R34.64] ;  /* 0x00000008221d7981 */ /* 0x0000a4000c1e1900 */
[----:B0-----:R-:W-:-:S05]  /*9110*/  IMAD.WIDE R34, R13, 0x10, R18 ;  /* 0x000000100d227825 */ /* 0x001fca00078e0212 */
[----:B------:R0:W2:Y:S01]  /*9120*/  LDG.E R30, desc[UR8][R34.64] ;  /* 0x00000008221e7981 */ /* 0x0000a2000c1e1900 */
[----:B------:R-:W-:Y:S02]  /*9130*/  SEL R12, R12, R15, !P3 ;  /* 0x0000000f0c0c7207 */ /* 0x000fe40005800000 */
[----:B------:R-:W-:Y:S02]  /*9140*/  SEL R15, R24, R14, !P6 ;  /* 0x0000000e180f7207 */ /* 0x000fe40007000000 */
[----:B------:R-:W-:Y:S02]  /*9150*/  SEL R14, R14, R24, !P6 ;  /* 0x000000180e0e7207 */ /* 0x000fe40007000000 */
[----:B------:R-:W-:Y:S02]  /*9160*/  SEL R26, R27, R26, !P2 ;  /* 0x0000001a1b1a7207 */ /* 0x000fe40005000000 */
[----:B------:R-:W-:Y:S01]  /*9170*/  SEL R24, R17, R16, !P0 ;  /* 0x0000001011187207 */ /* 0x000fe20004000000 */
[----:B0-----:R-:W-:-:S04]  /*9180*/  IMAD.WIDE R34, R15, 0x10, R18 ;  /* 0x000000100f227825 */ /* 0x001fc800078e0212 */
[--C-:B------:R-:W-:Y:S02]  /*9190*/  IMAD.WIDE R36, R28, 0x10, R18.reuse ;  /* 0x000000101c247825 */ /* 0x100fe400078e0212 */
[----:B------:R-:W4:Y:S01]  /*91a0*/  LDG.E R34, desc[UR8][R34.64] ;  /* 0x0000000822227981 */ /* 0x000f22000c1e1900 */
[----:B---3--:R-:W-:Y:S01]  /*91b0*/  ISETP.GE.AND P6, PT, R32, R31, PT ;  /* 0x0000001f2000720c */ /* 0x008fe20003fc6270 */
[----:B------:R-:W-:-:S06]  /*91c0*/  IMAD.WIDE R32, R12, 0x10, R18 ;  /* 0x000000100c207825 */ /* 0x000fcc00078e0212 */
[----:B------:R-:W4:Y:S04]  /*91d0*/  LDG.E R33, desc[UR8][R32.64] ;  /* 0x0000000820217981 */ /* 0x000f28000c1e1900 */
[----:B------:R-:W3:Y:S01]  /*91e0*/  LDG.E R32, desc[UR8][R36.64] ;  /* 0x0000000824207981 */ /* 0x000ee2000c1e1900 */
[----:B--2---:R-:W-:Y:S01]  /*91f0*/  ISETP.GE.AND P2, PT, R30, R29, PT ;  /* 0x0000001d1e00720c */ /* 0x004fe20003f46270 */
[----:B------:R-:W-:-:S05]  /*9200*/  IMAD.WIDE R30, R14, 0x10, R18 ;  /* 0x000000100e1e7825 */ /* 0x000fca00078e0212 */
[----:B------:R0:W3:Y:S02]  /*9210*/  LDG.E R29, desc[UR8][R30.64] ;  /* 0x000000081e1d7981 */ /* 0x0000e4000c1e1900 */
[----:B0-----:R-:W-:-:S05]  /*9220*/  IMAD.WIDE R30, R24, 0x10, R18 ;  /* 0x00000010181e7825 */ /* 0x001fca00078e0212 */
[----:B------:R0:W2:Y:S02]  /*9230*/  LDG.E R27, desc[UR8][R30.64] ;  /* 0x000000081e1b7981 */ /* 0x0000a4000c1e1900 */
[----:B0-----:R-:W-:-:S06]  /*9240*/  IMAD.WIDE R30, R26, 0x10, R18 ;  /* 0x000000101a1e7825 */ /* 0x001fcc00078e0212 */
[----:B------:R-:W2:Y:S01]  /*9250*/  LDG.E R30, desc[UR8][R30.64] ;  /* 0x000000081e1e7981 */ /* 0x000ea2000c1e1900 */
        /* <DEDUP_REMOVED lines=26> */
[----:B------:R-:W-:-:S02]  /*9400*/  SEL R13, R15, R12, !P3 ;  /* 0x0000000c0f0d7207 */ /* 0x000fc40005800000 */
        /* <DEDUP_REMOVED lines=16> */
[----:B----4-:R-:W-:Y:S02]  /*9510*/  ISETP.GE.AND P4, PT, R34, R27, PT ;  /* 0x0000001b2200720c */ /* 0x010fe40003f86270 */
[----:B------:R-:W-:Y:S02]  /*9520*/  SEL R27, R14, R28, !P0 ;  /* 0x0000001c0e1b7207 */ /* 0x000fe40004000000 */
[----:B------:R-:W-:Y:S01]  /*9530*/  SEL R28, R28, R14, !P0 ;  /* 0x0000000e1c1c7207 */ /* 0x000fe20004000000 */
[----:B------:R-:W-:-:S05]  /*9540*/  IMAD.WIDE R14, R12, 0x10, R18 ;  /* 0x000000100c0e7825 */ /* 0x000fca00078e0212 */
[----:B------:R0:W4:Y:S02]  /*9550*/  LDG.E R31, desc[UR8][R14.64] ;  /* 0x000000080e1f7981 */ /* 0x000124000c1e1900 */
[----:B0-----:R-:W-:Y:S02]  /*9560*/  SEL R14, R26, R24, !P5 ;  /* 0x000000181a0e7207 */ /* 0x001fe40006800000 */
[----:B------:R-:W-:Y:S02]  /*9570*/  SEL R15, R17, R16, !P1 ;  /* 0x00000010110f7207 */ /* 0x000fe40004800000 */
[----:B--2---:R-:W-:Y:S01]  /*9580*/  ISETP.GE.AND P0, PT, R33, R32, PT ;  /* 0x000000202100720c */ /* 0x004fe20003f06270 */
[----:B------:R-:W-:-:S05]  /*9590*/  IMAD.WIDE R32, R28, 0x10, R18 ;  /* 0x000000101c207825 */ /* 0x000fca00078e0212 */
[----:B------:R0:W4:Y:S02]  /*95a0*/  LDG.E R34, desc[UR8][R32.64] ;  /* 0x0000000820227981 */ /* 0x000124000c1e1900 */
        /* <DEDUP_REMOVED lines=11> */
[----:B----4-:R-:W-:Y:S01]  /*9660*/  ISETP.GE.AND P6, PT, R34, R31, PT ;  /* 0x0000001f2200720c */ /* 0x010fe20003fc6270 */
        /* <DEDUP_REMOVED lines=18> */
[--C-:B------:R-:W-:Y:S01]  /*9790*/  IMAD.WIDE R34, R9, 0x10, R18.reuse ;  /* 0x0000001009227825 */ /* 0x100fe200078e0212 */
[----:B------:R0:W2:Y:S05]  /*97a0*/  LDG.E R29, desc[UR8][R32.64] ;  /* 0x00000008201d7981 */ /* 0x0000aa000c1e1900 */
[----:B------:R-:W2:Y:S01]  /*97b0*/  LDG.E R34, desc[UR8][R34.64] ;  /* 0x0000000822227981 */ /* 0x000ea2000c1e1900 */
        /* <DEDUP_REMOVED lines=162> */
[----:B----4-:R-:W-:Y:S01]  /*a1e0*/  ISETP.GE.AND P6, PT, R33, R34, PT ;  /* 0x000000222100720c */ /* 0x010fe20003fc6270 */
[----:B------:R-:W-:-:S06]  /*a1f0*/  IMAD.WIDE R34, R21, 0x10, R18 ;  /* 0x0000001015227825 */ /* 0x000fcc00078e0212 */
[----:B------:R-:W4:Y:S01]  /*a200*/  LDG.E R34, desc[UR8][R34.64] ;  /* 0x0000000822227981 */ /* 0x000f22000c1e1900 */
[----:B--2---:R-:W-:Y:S01]  /*a210*/  ISETP.GE.AND P1, PT, R32, R26, PT ;  /* 0x0000001a2000720c */ /* 0x004fe20003f26270 */
[--C-:B------:R-:W-:Y:S01]  /*a220*/  IMAD.WIDE R32, R20, 0x10, R18.reuse ;  /* 0x0000001014207825 */ /* 0x100fe200078e0212 */
[----:B------:R-:W-:Y:S02]  /*a230*/  SEL R26, R9, R22, !P4 ;  /* 0x00000016091a7207 */ /* 0x000fe40006000000 */
[----:B------:R-:W-:Y:S02]  /*a240*/  SEL R22, R22, R9, !P4 ;  /* 0x0000000916167207 */ /* 0x000fe40006000000 */
[----:B------:R0:W4:Y:S01]  /*a250*/  LDG.E R24, desc[UR8][R32.64] ;  /* 0x0000000820187981 */ /* 0x000122000c1e1900 */
[----:B------:R-:W-:Y:S01]  /*a260*/  SEL R9, R11, R8, !P2 ;  /* 0x000000080b097207 */ /* 0x000fe20005000000 */
        /* <DEDUP_REMOVED lines=202> */
[--C-:B------:R-:W-:Y:S02]  /*af10*/  IMAD.WIDE R32, R9, 0x10, R18.reuse ;  /* 0x0000001009207825 */ /* 0x100fe400078e0212 */
[----:B------:R-:W3:Y:S04]  /*af20*/  LDG.E R29, desc[UR8][R36.64] ;  /* 0x00000008241d7981 */ /* 0x000ee8000c1e1900 */
[----:B------:R-:W4:Y:S01]  /*af30*/  LDG.E R33, desc[UR8][R32.64] ;  /* 0x0000000820217981 */ /* 0x000f22000c1e1900 */
        /* <DEDUP_REMOVED lines=16> */
[----:B---3--:R-:W-:Y:S01]  /*b040*/  ISETP.GE.AND P0, PT, R32, R29, PT ;  /* 0x0000001d2000720c */ /* 0x008fe20003f06270 */
[----:B------:R-:W-:-:S05]  /*b050*/  IMAD.WIDE R32, R14, 0x10, R18 ;  /* 0x000000100e207825 */ /* 0x000fca00078e0212 */
[----:B------:R0:W4:Y:S02]  /*b060*/  LDG.E R29, desc[UR8][R32.64] ;  /* 0x00000008201d7981 */ /* 0x000124000c1e1900 */
[----:B0-----:R-:W-:-:S06]  /*b070*/  IMAD.WIDE R32, R16, 0x10, R18 ;  /* 0x0000001010207825 */ /* 0x001fcc00078e0212 */
[----:B------:R-:W3:Y:S01]  /*b080*/  LDG.E R32, desc[UR8][R32.64] ;  /* 0x0000000820207981 */ /* 0x000ee2000c1e1900 */
[----:B--2---:R-:W-:Y:S01]  /*b090*/  ISETP.GE.AND P1, PT, R27, R30, PT ;  /* 0x0000001e1b00720c */ /* 0x004fe20003f26270 */
[----:B------:R-:W-:-:S05]  /*b0a0*/  IMAD.WIDE R30, R17, 0x10, R18 ;  /* 0x00000010111e7825 */ /* 0x000fca00078e0212 */
[----:B------:R0:W3:Y:S02]  /*b0b0*/  LDG.E R33, desc[UR8][R30.64] ;  /* 0x000000081e217981 */ /* 0x0000e4000c1e1900 */
[----:B0-----:R-:W-:-:S05]  /*b0c0*/  IMAD.WIDE R30, R21, 0x10, R18 ;  /* 0x00000010151e7825 */ /* 0x001fca00078e0212 */
[----:B------:R0:W2:Y:S02]  /*b0d0*/  LDG.E R27, desc[UR8][R30.64] ;  /* 0x000000081e1b7981 */ /* 0x0000a4000c1e1900 */
[----:B0-----:R-:W-:-:S06]  /*b0e0*/  IMAD.WIDE R30, R20, 0x10, R18 ;  /* 0x00000010141e7825 */ /* 0x001fcc00078e0212 */
[----:B------:R0:W2:Y:S01]  /*b0f0*/  LDG.E R31, desc[UR8][R30.64] ;  /* 0x000000081e1f7981 */ /* 0x0000a2000c1e1900 */
[----:B------:R-:W-:Y:S02]  /*b100*/  SEL R25, R25, R26, !P2 ;  /* 0x0000001a19197207 */ /* 0x000fe40005000000 */
[----:B------:R-:W-:Y:S02]  /*b110*/  SEL R26, R22, R24, !P3 ;  /* 0x00000018161a7207 */ /* 0x000fe40005800000 */
[----:B------:R-:W-:Y:S02]  /*b120*/  SEL R24, R24, R22, !P3 ;  /* 0x0000001618187207 */ /* 0x000fe40005800000 */
[----:B0-----:R-:W-:Y:S02]  /*b130*/  SEL R30, R23, R28, !P5 ;  /* 0x0000001c171e7207 */ /* 0x001fe40006800000 */
[----:B------:R-:W-:Y:S02]  /*b140*/  SEL R22, R9, R8, !P4 ;  /* 0x0000000809167207 */ /* 0x000fe40006000000 */
[----:B----4-:R-:W-:Y:S01]  /*b150*/  ISETP.GE.AND P2, PT, R34, R29, PT ;  /* 0x0000001d2200720c */ /* 0x010fe20003f46270 */
[----:B------:R-:W-:-:S06]  /*b160*/  IMAD.WIDE R34, R25, 0x10, R18 ;  /* 0x0000001019227825 */ /* 0x000fcc00078e0212 */
[----:B------:R-:W4:Y:S01]  /*b170*/  LDG.E R34, desc[UR8][R34.64] ;  /* 0x0000000822227981 */ /* 0x000f22000c1e1900 */
[----:B---3--:R-:W-:Y:S01]  /*b180*/  ISETP.GE.AND P6, PT, R33, R32, PT ;  /* 0x000000202100720c */ /* 0x008fe20003fc6270 */
[----:B------:R-:W-:-:S05]  /*b190*/  IMAD.WIDE R32, R24, 0x10, R18 ;  /* 0x0000001018207825 */ /* 0x000fca00078e0212 */
[----:B------:R0:W4:Y:S02]  /*b1a0*/  LDG.E R29, desc[UR8][R32.64] ;  /* 0x00000008201d7981 */ /* 0x000124000c1e1900 */
        /* <DEDUP_REMOVED lines=8> */
[----:B------:R-:W-:Y:S01]  /*b230*/  SEL R11, R13, R12, !P1 ;  /* 0x0000000c0d0b7207 */ /* 0x000fe20004800000 */
[----:B------:R-:W-:-:S05]  /*b240*/  IMAD.WIDE R36, R8, 0x10, R18 ;  /* 0x0000001008247825 */ /* 0x000fca00078e0212 */
[----:B------:R-:W3:Y:S01]  /*b250*/  LDG.E R31, desc[UR8][R36.64] ;  /* 0x00000008241f7981 */ /* 0x000ee2000c1e1900 */
[----:B----4-:R-:W-:Y:S01]  /*b260*/  ISETP.GE.AND P0, PT, R29, R34, PT ;  /* 0x000000221d00720c */ /* 0x010fe20003f06270 */
[----:B------:R-:W-:-:S06]  /*b270*/  IMAD.WIDE R34, R9, 0x10, R18 ;  /* 0x0000001009227825 */ /* 0x000fcc00078e0212 */
[----:B------:R-:W3:Y:S01]  /*b280*/  LDG.E R34, desc[UR8][R34.64] ;  /* 0x0000000822227981 */ /* 0x000ee2000c1e1900 */
[----:B--2---:R-:W-:Y:S01]  /*b290*/  ISETP.GE.AND P4, PT, R32, R27, PT ;  /* 0x0000001b2000720c */ /* 0x004fe20003f86270 */
[----:B------:R-:W-:-:S05]  /*b2a0*/  IMAD.WIDE R32, R10, 0x10, R18 ;  /* 0x000000100a207825 */ /* 0x000fca00078e0212 */
[----:B------:R0:W2:Y:S02]  /*b2b0*/  LDG.E R29, desc[UR8][R32.64] ;  /* 0x00000008201d7981 */ /* 0x0000a4000c1e1900 */
[----:B0-----:R-:W-:-:S06]  /*b2c0*/  IMAD.WIDE R32, R11, 0x10, R18 ;  /* 0x000000100b207825 */ /* 0x001fcc00078e0212 */
[----:B------:R-:W2:Y:S01]  /*b2d0*/  LDG.E R32, desc[UR8][R32.64] ;  /* 0x0000000820207981 */ /* 0x000ea2000c1e1900 */
[----:B------:R-:W-:Y:S02]  /*b2e0*/  SEL R12, R12, R13, !P1 ;  /* 0x0000000d0c0c7207 */ /* 0x000fe40004800000 */
[----:B------:R-:W-:Y:S02]  /*b2f0*/  SEL R13, R15, R14, !P2 ;  /* 0x0000000e0f0d7207 */ /* 0x000fe40005000000 */
[----:B------:R-:W-:Y:S01]  /*b300*/  SEL R14, R14, R15, !P2 ;  /* 0x0000000f0e0e7207 */ /* 0x000fe20005000000 */
[----:B------:R-:W-:Y:S01]  /*b310*/  IMAD.WIDE R36, R12, 0x10, R18 ;  /* 0x000000100c247825 */ /* 0x000fe200078e0212 */
[----:B------:R-:W-:-:S04]  /*b320*/  SEL R15, R17, R16, !P6 ;  /* 0x00000010110f7207 */ /* 0x000fc80007000000 */
[----:B------:R-:W4:Y:S01]  /*b330*/  LDG.E R27, desc[UR8][R36.64] ;  /* 0x00000008241b7981 */ /* 0x000f22000c1e1900 */
[----:B---3--:R-:W-:Y:S01]  /*b340*/  ISETP.GE.AND P1, PT, R34, R31, PT ;  /* 0x0000001f2200720c */ /* 0x008fe20003f26270 */
[----:B------:R-:W-:-:S06]  /*b350*/  IMAD.WIDE R34, R13, 0x10, R18 ;  /* 0x000000100d227825 */ /* 0x000fcc00078e0212 */
[----:B------:R-:W4:Y:S01]  /*b360*/  LDG.E R34, desc[UR8][R34.64] ;  /* 0x0000000822227981 */ /* 0x000f22000c1e1900 */
[----:B--2---:R-:W-:Y:S01]  /*b370*/  ISETP.GE.AND P2, PT, R32, R29, PT ;  /* 0x0000001d2000720c */ /* 0x004fe20003f46270 */
[----:B------:R-:W-:-:S05]  /*b380*/  IMAD.WIDE R32, R14, 0x10, R18 ;  /* 0x000000100e207825 */ /* 0x000fca00078e0212 */
[----:B------:R0:W2:Y:S02]  /*b390*/  LDG.E R29, desc[UR8][R32.64] ;  /* 0x00000008201d7981 */ /* 0x0000a4000c1e1900 */
[----:B0-----:R-:W-:-:S05]  /*b3a0*/  IMAD.WIDE R32, R15, 0x10, R18 ;  /* 0x000000100f207825 */ /* 0x001fca00078e0212 */
[----:B------:R0:W2:Y:S01]  /*b3b0*/  LDG.E R31, desc[UR8][R32.64] ;  /* 0x00000008201f7981 */ /* 0x0000a2000c1e1900 */
[----:B------:R-:W-:Y:S02]  /*b3c0*/  SEL R16, R16, R17, !P6 ;  /* 0x0000001110107207 */ /* 0x000fe40007000000 */
[----:B------:R-:W-:Y:S02]  /*b3d0*/  SEL R17, R21, R20, !P3 ;  /* 0x0000001415117207 */ /* 0x000fe40005800000 */
[----:B------:R-:W-:Y:S01]  /*b3e0*/  SEL R20, R20, R21, !P3 ;  /* 0x0000001514147207 */ /* 0x000fe20005800000 */
[--C-:B0-----:R-:W-:Y:S01]  /*b3f0*/  IMAD.WIDE R32, R16, 0x10, R18.reuse ;  /* 0x0000001010207825 */ /* 0x101fe200078e0212 */
[----:B------:R-:W-:Y:S02]  /*b400*/  SEL R21, R24, R25, !P0 ;  /* 0x0000001918157207 */ /* 0x000fe40004000000 */
[----:B----4-:R-:W-:Y:S01]  /*b410*/  ISETP.GE.AND P3, PT, R34, R27, PT ;  /* 0x0000001b2200720c */ /* 0x010fe20003f66270 */
[--C-:B------:R-:W-:Y:S01]  /*b420*/  IMAD.WIDE R34, R17, 0x10, R18.reuse ;  /* 0x0000001011227825 */ /* 0x100fe200078e0212 */
[----:B------:R0:W3:Y:S05]  /*b430*/  LDG.E R27, desc[UR8][R32.64] ;  /* 0x00000008201b7981 */ /* 0x0000ea000c1e1900 */
[----:B------:R-:W3:Y:S01]  /*b440*/  LDG.E R34, desc[UR8][R34.64] ;  /* 0x0000000822227981 */ /* 0x000ee2000c1e1900 */
[----:B0-----:R-:W-:Y:S01]  /*b450*/  IMAD.WIDE R32, R20, 0x10, R18 ;  /* 0x0000001014207825 */ /* 0x001fe200078e0212 */
[----:B--2---:R-:W-:-:S04]  /*b460*/  ISETP.GE.AND P6, PT, R31, R29, PT ;  /* 0x0000001d1f00720c */ /* 0x004fc80003fc6270 */
[----:B------:R0:W2:Y:S02]  /*b470*/  LDG.E R29, desc[UR8][R32.64] ;  /* 0x00000008201d7981 */ /* 0x0000a4000c1e1900 */
[----:B0-----:R-:W-:-:S05]  /*b480*/  IMAD.WIDE R32, R21, 0x10, R18 ;  /* 0x0000001015207825 */ /* 0x001fca00078e0212 */
[----:B------:R0:W2:Y:S01]  /*b490*/  LDG.E R31, desc[UR8][R32.64] ;  /* 0x00000008201f7981 */ /* 0x0000a2000c1e1900 */
[----:B------:R-:W-:Y:S02]  /*b4a0*/  SEL R25, R25, R24, !P0 ;  /* 0x0000001819197207 */ /* 0x000fe40004000000 */
[----:B------:R-:W-:Y:S01]  /*b4b0*/  SEL R28, R28, R23, !P5 ;  /* 0x000000171c1c7207 */ /* 0x000fe20006800000 */
[----:B0-----:R-:W-:-:S06]  /*b4c0*/  IMAD.WIDE R32, R26, 0x10, R18 ;  /* 0x000000101a207825 */ /* 0x001fcc00078e0212 */
[----:B------:R-:W4:Y:S01]  /*b4d0*/  LDG.E R33, desc[UR8][R32.64] ;  /* 0x0000000820217981 */ /* 0x000f22000c1e1900 */
[----:B------:R-:W-:Y:S01]  /*b4e0*/  IMAD.WIDE R36, R28, 0x10, R18 ;  /* 0x000000101c247825 */ /* 0x000fe200078e0212 */
[----:B---3--:R-:W-:Y:S02]  /*b4f0*/  ISETP.GE.AND P0, PT, R34, R27, PT ;  /* 0x0000001b2200720c */ /* 0x008fe40003f06270 */
[----:B------:R-:W-:Y:S02]  /*b500*/  SEL R27, R22, R30, !P4 ;  /* 0x0000001e161b7207 */ /* 0x000fe40006000000 */
[----:B------:R-:W-:-:S03]  /*b510*/  SEL R30, R30, R22, !P4 ;  /* 0x000000161e1e7207 */ /* 0x000fc60006000000 */
[----:B------:R-:W-:-:S05]  /*b520*/  IMAD.WIDE R22, R27, 0x10, R18 ;  /* 0x000000101b167825 */ /* 0x000fca00078e0212 */
[----:B------:R0:W3:Y:S01]  /*b530*/  LDG.E R32, desc[UR8][R22.64] ;  /* 0x0000000816207981 */ /* 0x0000e2000c1e1900 */
[----:B------:R-:W-:-:S06]  /*b540*/  IMAD.WIDE R34, R25, 0x10, R18 ;  /* 0x0000001019227825 */ /* 0x000fcc00078e0212 */
[----:B------:R-:W4:Y:S01]  /*b550*/  LDG.E R34, desc[UR8][R34.64] ;  /* 0x0000000822227981 */ /* 0x000f22000c1e1900 */
[----:B--2---:R-:W-:Y:S02]  /*b560*/  ISETP.GE.AND P5, PT, R31, R29, PT ;  /* 0x0000001d1f00720c */ /* 0x004fe40003fa6270 */
[----:B------:R-:W-:Y:S01]  /*b570*/  SEL R29, R9, R8, !P1 ;  /* 0x00000008091d7207 */ /* 0x000fe20004800000 */
[----:B------:R-:W3:Y:S04]  /*b580*/  LDG.E R31, desc[UR8][R36.64] ;  /* 0x00000008241f7981 */ /* 0x000ee8000c1e1900 */
        /* <DEDUP_REMOVED lines=31> */
[----:B------:R0:W5:Y:S02]  /*b780*/  LDG.E R23, desc[UR8][R36.64] ;  /* 0x0000000824177981 */ /* 0x000164000c1e1900 */
[----:B0-----:R-:W-:Y:S01]  /*b790*/  IMAD.WIDE R36, R20, 0x10, R18 ;  /* 0x0000001014247825 */ /* 0x001fe200078e0212 */
[----:B----4-:R-:W-:-:S03]  /*b7a0*/  ISETP.GE.AND P2, PT, R34, R33, PT ;  /* 0x000000212200720c */ /* 0x010fc60003f46270 */
[----:B------:R-:W-:-:S05]  /*b7b0*/  IMAD.WIDE R34, R14, 0x10, R18 ;  /* 0x000000100e227825 */ /* 0x000fca00078e0212 */
[----:B------:R-:W5:Y:S01]  /*b7c0*/  LDG.E R21, desc[UR8][R34.64] ;  /* 0x0000000822157981 */ /* 0x000f62000c1e1900 */
[----:B--2---:R-:W-:Y:S01]  /*b7d0*/  ISETP.GE.AND P0, PT, R32, R24, PT ;  /* 0x000000182000720c */ /* 0x004fe20003f06270 */
[----:B------:R-:W-:-:S05]  /*b7e0*/  IMAD.WIDE R32, R15, 0x10, R18 ;  /* 0x000000100f207825 */ /* 0x000fca00078e0212 */
[----:B------:R0:W2:Y:S02]  /*b7f0*/  LDG.E R24, desc[UR8][R32.64] ;  /* 0x0000000820187981 */ /* 0x0000a4000c1e1900 */
[----:B0-----:R-:W-:Y:S01]  /*b800*/  IMAD.WIDE R32, R17, 0x10, R18 ;  /* 0x0000001011207825 */ /* 0x001fe200078e0212 */
[----:B---3--:R-:W-:Y:S02]  /*b810*/  ISETP.GE.AND P5, PT, R31, R22, PT ;  /* 0x000000161f00720c */ /* 0x008fe40003fa6270 */
[----:B------:R-:W-:-:S05]  /*b820*/  SEL R22, R26, R25, !P4 ;  /* 0x000000191a167207 */ /* 0x000fca0006000000 */
[----:B------:R-:W-:Y:S02]  /*b830*/  IMAD.WIDE R34, R22, 0x10, R18 ;  /* 0x0000001016227825 */ /* 0x000fe400078e0212 */
[----:B------:R-:W2:Y:S04]  /*b840*/  LDG.E R18, desc[UR8][R36.64] ;  /* 0x0000000824127981 */ /* 0x000ea8000c1e1900 */
[----:B------:R-:W3:Y:S04]  /*b850*/  LDG.E R19, desc[UR8][R32.64] ;  /* 0x0000000820137981 */ /* 0x000ee8000c1e1900 */
[----:B------:R-:W3:Y:S01]  /*b860*/  LDG.E R31, desc[UR8][R34.64] ;  /* 0x00000008221f7981 */ /* 0x000ee2000c1e1900 */
[----:B------:R-:W-:-:S02]  /*b870*/  SEL R26, R25, R26, !P4 ;  /* 0x0000001a191a7207 */ /* 0x000fc40006000000 */
[----:B------:R-:W-:Y:S02]  /*b880*/  SEL R25, R28, R27, !P1 ;  /* 0x0000001b1c197207 */ /* 0x000fe40004800000 */
[----:B------:R-:W-:Y:S02]  /*b890*/  SEL R28, R27, R28, !P1 ;  /* 0x0000001c1b1c7207 */ /* 0x000fe40004800000 */
[----:B------:R-:W-:Y:S02]  /*b8a0*/  SEL R27, R30, R29, !P3 ;  /* 0x0000001d1e1b7207 */ /* 0x000fe40005800000 */
[----:B------:R-:W-:Y:S02]  /*b8b0*/  SEL R30, R29, R30, !P3 ;  /* 0x0000001e1d1e7207 */ /* 0x000fe40005800000 */
[----:B------:R-:W-:Y:S02]  /*b8c0*/  SEL R29, R8, R9, !P2 ;  /* 0x00000009081d7207 */ /* 0x000fe40005000000 */
[----:B------:R-:W-:-:S02]  /*b8d0*/  SEL R8, R9, R8, !P2 ;  /* 0x0000000809087207 */ /* 0x000fc40005000000 */
[----:B------:R-:W-:Y:S02]  /*b8e0*/  SEL R9, R10, R11, !P0 ;  /* 0x0000000b0a097207 */ /* 0x000fe40004000000 */
[----:B------:R-:W-:Y:S02]  /*b8f0*/  SEL R10, R11, R10, !P0 ;  /* 0x0000000a0b0a7207 */ /* 0x000fe40004000000 */
[----:B------:R-:W-:Y:S02]  /*b900*/  SEL R11, R12, R13, !P5 ;  /* 0x0000000d0c0b7207 */ /* 0x000fe40006800000 */
[----:B------:R-:W-:Y:S02]  /*b910*/  SEL R12, R13, R12, !P5 ;  /* 0x0000000c0d0c7207 */ /* 0x000fe40006800000 */
[----:B-----5:R-:W-:-:S04]  /*b920*/  ISETP.GE.AND P0, PT, R23, R21, PT ;  /* 0x000000151700720c */ /* 0x020fc80003f06270 */
[----:B------:R-:W-:Y:S02]  /*b930*/  SEL R23, R14, R16, !P0 ;  /* 0x000000100e177207 */ /* 0x000fe40004000000 */
[----:B------:R-:W-:Y:S02]  /*b940*/  SEL R14, R16, R14, !P0 ;  /* 0x0000000e100e7207 */ /* 0x000fe40004000000 */
[----:B--2---:R-:W-:-:S04]  /*b950*/  ISETP.GE.AND P1, PT, R18, R24, PT ;  /* 0x000000181200720c */ /* 0x004fc80003f26270 */
[----:B------:R-:W-:Y:S02]  /*b960*/  SEL R21, R15, R20, !P1 ;  /* 0x000000140f157207 */ /* 0x000fe40004800000 */
[----:B---3--:R-:W-:Y:S02]  /*b970*/  ISETP.GE.AND P2, PT, R31, R19, PT ;  /* 0x000000131f00720c */ /* 0x008fe40003f46270 */
[----:B------:R-:W-:Y:S02]  /*b980*/  SEL R33, R20, R15, !P1 ;  /* 0x0000000f14217207 */ /* 0x000fe40004800000 */
[----:B------:R-:W-:Y:S02]  /*b990*/  SEL R20, R17, R22, !P2 ;  /* 0x0000001611147207 */ /* 0x000fe40005000000 */
[----:B------:R-:W-:-:S07]  /*b9a0*/  SEL R32, R22, R17, !P2 ;  /* 0x0000001116207207 */ /* 0x000fce0005000000 */
.L_x_164:
[----:B------:R-:W-:Y:S05]  /*b9b0*/  BSYNC.RECONVERGENT B0 ;  /* 0x0000000000007941 */ /* 0x000fea0003800200 */
.L_x_163:
[----:B------:R-:W-:-:S07]  /*b9c0*/  IMAD.MOV.U32 R13, RZ, RZ, 0x2 ;  /* 0x00000002ff0d7424 */ /* 0x000fce00078e00ff */
.L_x_202:
[--C-:B------:R-:W-:Y:S01]  /*b9d0*/  IMAD.MOV R15, RZ, RZ, -R13.reuse ;  /* 0x000000ffff0f7224 */ /* 0x100fe200078e0a0d */
[----:B------:R-:W-:Y:S01]  /*b9e0*/  SHF.R.U32.HI R16, RZ, 0x1, R13 ;  /* 0x00000001ff107819 */ /* 0x000fe2000001160d */
[----:B------:R-:W0:Y:S01]  /*b9f0*/  S2R R31, SR_CgaCtaId ;  /* 0x00000000001f7919 */ /* 0x000e220000008800 */
[----:B------:R-:W-:Y:S01]  /*ba00*/  VIADD R19, R13, 0xffffffff ;  /* 0xffffffff0d137836 */ /* 0x000fe20000000000 */
[----:B------:R-:W-:Y:S01]  /*ba10*/  MOV R18, 0x400 ;  /* 0x0000040000127802 */ /* 0x000fe20000000f00 */
[----:B------:R-:W-:Y:S01]  /*ba20*/  BSSY.RECONVERGENT B0, `(.L_x_165) ;  /* 0x000003c000007945 */ /* 0x000fe20003800200 */
[----:B------:R-:W-:Y:S01]  /*ba30*/  LOP3.LUT R15, R2, R15, RZ, 0xc0, !PT ;  /* 0x0000000f020f7212 */ /* 0x000fe200078ec0ff */
[----:B------:R-:W-:Y:S01]  /*ba40*/  BAR.SYNC.DEFER_BLOCKING 0x0 ;  /* 0x0000000000007b1d */ /* 0x000fe20000010000 */
[----:B------:R-:W-:-:S03]  /*ba50*/  LOP3.LUT R19, R19, R2, RZ, 0xc0, !PT ;  /* 0x0000000213137212 */ /* 0x000fc600078ec0ff */
[----:B------:R-:W-:Y:S02]  /*ba60*/  IMAD R15, R15, 0x11, RZ ;  /* 0x000000110f0f7824 */ /* 0x000fe400078e02ff */
[----:B------:R-:W-:-:S03]  /*ba70*/  IMAD R19, R19, 0x11, RZ ;  /* 0x0000001113137824 */ /* 0x000fc600078e02ff */
[C---:B------:R-:W-:Y:S02]  /*ba80*/  VIMNMX R17, PT, PT, R4.reuse, R15, PT ;  /* 0x0000000f04117248 */ /* 0x040fe40003fe0100 */
[----:B------:R-:W-:-:S03]  /*ba90*/  VIMNMX R19, PT, PT, R4, R19, PT ;  /* 0x0000001304137248 */ /* 0x000fc60003fe0100 */
[----:B------:R-:W-:-:S05]  /*baa0*/  IMAD R15, R16, 0x11, R17 ;  /* 0x00000011100f7824 */ /* 0x000fca00078e0211 */
[----:B------:R-:W-:-:S05]  /*bab0*/  VIMNMX R22, PT, PT, R4, R15, PT ;  /* 0x0000000f04167248 */ /* 0x000fca0003fe0100 */
[----:B------:R-:W-:Y:S01]  /*bac0*/  IMAD R35, R16, 0x11, R22 ;  /* 0x0000001110237824 */ /* 0x000fe200078e0216 */
[----:B0-----:R-:W-:-:S04]  /*bad0*/  LEA R15, R31, R18, 0x18 ;  /* 0x000000121f0f7211 */ /* 0x001fc800078ec0ff */
[----:B------:R-:W-:Y:S02]  /*bae0*/  VIMNMX R24, PT, PT, R4, R35, PT ;  /* 0x0000002304187248 */ /* 0x000fe40003fe0100 */
[----:B------:R-:W-:Y:S01]  /*baf0*/  VIADDMNMX R35, R22, -R17, R19, PT ;  /* 0x8000001116237246 */ /* 0x000fe20003800113 */
[----:B------:R-:W-:Y:S02]  /*bb00*/  IMAD R31, R2, 0x44, R15 ;  /* 0x00000044021f7824 */ /* 0x000fe400078e020f */
[----:B------:R-:W-:-:S03]  /*bb10*/  IMAD.IADD R16, R24, 0x1, -R22 ;  /* 0x0000000118107824 */ /* 0x000fc600078e0a16 */
[----:B------:R0:W-:Y:S02]  /*bb20*/  STS [R31], R28 ;  /* 0x0000001c1f007388 */ /* 0x0001e40000000800 */
        /* <DEDUP_REMOVED lines=21> */
[----:B--2---:R-:W-:Y:S05]  /*bc80*/  @P0 BRA `(.L_x_166) ;  /* 0x0000000000540947 */ /* 0x004fea0003800000 */
[----:B0-----:R-:W0:Y:S01]  /*bc90*/  LDC.64 R8, c[0x0][0x3c0] ;  /* 0x0000f000ff087b82 */ /* 0x001e220000000a00 */
[----:B------:R-:W-:-:S07]  /*bca0*/  IMAD.IADD R26, R19, 0x1, R22 ;  /* 0x00000001131a7824 */ /* 0x000fce00078e0216 */
.L_x_167:
        /* <DEDUP_REMOVED lines=8> */
[----:B------:R-:W0:Y:S04]  /*bd30*/  LDS R11, [R14] ;  /* 0x000000000e0b7984 */ /* 0x000e280000000800 */
[----:B------:R-:W1:Y:S01]  /*bd40*/  LDS R21, [R18] ;  /* 0x0000000012157984 */ /* 0x000e620000000800 */
[----:B0-----:R-:W-:-:S04]  /*bd50*/  IMAD.WIDE R10, R11, 0x10, R8 ;  /* 0x000000100b0a7825 */ /* 0x001fc800078e0208 */
[----:B-1----:R-:W-:Y:S02]  /*bd60*/  IMAD.WIDE R20, R21, 0x10, R8 ;  /* 0x0000001015147825 */ /* 0x002fe400078e0208 */
[----:B------:R-:W2:Y:S04]  /*bd70*/  LDG.E R11, desc[UR8][R10.64] ;  /* 0x000000080a0b7981 */ /* 0x000ea8000c1e1900 */
[----:B------:R-:W2:Y:S02]  /*bd80*/  LDG.E R20, desc[UR8][R20.64] ;  /* 0x0000000814147981 */ /* 0x000ea4000c1e1900 */
[----:B--2---:R-:W-:-:S04]  /*bd90*/  ISETP.GE.AND P0, PT, R20, R11, PT ;  /* 0x0000000b1400720c */ /* 0x004fc80003f06270 */
[----:B------:R-:W-:-:S09]  /*bda0*/  SEL R35, R12, R35, !P0 ;  /* 0x000000230c237207 */ /* 0x000fd20004000000 */
[----:B------:R-:W-:-:S05]  /*bdb0*/  @P0 VIADD R16, R12, 0x1 ;  /* 0x000000010c100836 */ /* 0x000fca0000000000 */
[----:B------:R-:W-:-:S13]  /*bdc0*/  ISETP.GE.AND P0, PT, R16, R35, PT ;  /* 0x000000231000720c */ /* 0x000fda0003f06270 */
[----:B------:R-:W-:Y:S05]  /*bdd0*/  @!P0 BRA `(.L_x_167) ;  /* 0xfffffffc00b48947 */ /* 0x000fea000383ffff */
.L_x_166:
[----:B------:R-:W-:Y:S05]  /*bde0*/  BSYNC.RECONVERGENT B0 ;  /* 0x0000000000007941 */ /* 0x000fea0003800200 */
.L_x_165:
[----:B------:R-:W-:Y:S01]  /*bdf0*/  IMAD.IADD R17, R17, 0x1, R16 ;  /* 0x0000000111117824 */ /* 0x000fe200078e0210 */
[----:B------:R-:W-:Y:S01]  /*be00*/  IADD3 R16, PT, PT, -R16, R22, R19 ;  /* 0x0000001610107210 */ /* 0x000fe20007ffe113 */
[----:B------:R-:W-:Y:S01]  /*be10*/  BSSY.RECONVERGENT B0, `(.L_x_168) ;  /* 0x0000013000007945 */ /* 0x000fe20003800200 */
[----:B------:R-:W-:Y:S01]  /*be20*/  PLOP3.LUT P0, PT, PT, PT, PT, 0x8, 0x80 ;  /* 0x000000000080781c */ /* 0x000fe20003f0e170 */
[C-C-:B0-----:R-:W-:Y:S01]  /*be30*/  IMAD R31, R17.reuse, 0x4, R15.reuse ;  /* 0x00000004111f7824 */ /* 0x141fe200078e020f */
[C---:B------:R-:W-:Y:S01]  /*be40*/  ISETP.GE.AND P1, PT, R16.reuse, R24, PT ;  /* 0x000000181000720c */ /* 0x040fe20003f26270 */
[C---:B------:R-:W-:Y:S02]  /*be50*/  IMAD R34, R16.reuse, 0x4, R15 ;  /* 0x0000000410227824 */ /* 0x040fe400078e020f */
[----:B------:R-:W-:Y:S02]  /*be60*/  VIADD R12, R16, 0x1 ;  /* 0x00000001100c7836 */ /* 0x000fe40000000000 */
[----:B------:R-:W0:Y:S01]  /*be70*/  LDS R31, [R31] ;  /* 0x000000001f1f7984 */ /* 0x000e220000000800 */
[----:B------:R-:W-:-:S03]  /*be80*/  VIADD R14, R17, 0x1 ;  /* 0x00000001110e7836 */ /* 0x000fc60000000000 */
[----:B------:R-:W1:Y:S04]  /*be90*/  LDS R34, [R34] ;  /* 0x0000000022227984 */ /* 0x000e680000000800 */
        /* <DEDUP_REMOVED lines=10> */
.L_x_169:
[----:B------:R-:W-:Y:S05]  /*bf40*/  BSYNC.RECONVERGENT B0 ;  /* 0x0000000000007941 */ /* 0x000fea0003800200 */
.L_x_168:
[----:B------:R-:W-:Y:S01]  /*bf50*/  @!P0 IMAD.MOV R12, RZ, RZ, R16 ;  /* 0x000000ffff0c8224 */ /* 0x000fe200078e0210 */
[----:B------:R-:W-:Y:S01]  /*bf60*/  BSSY.RECONVERGENT B0, `(.L_x_170) ;  /* 0x0000015000007945 */ /* 0x000fe20003800200 */
[----:B------:R-:W-:Y:S01]  /*bf70*/  @P0 IMAD.MOV R14, RZ, RZ, R17 ;  /* 0x000000ffff0e0224 */ /* 0x000fe200078e0211 */
[----:B01----:R-:W-:Y:S01]  /*bf80*/  SEL R28, R34, R31, P0 ;  /* 0x0000001f221c7207 */ /* 0x003fe20000000000 */
        /* <DEDUP_REMOVED lines=18> */
.L_x_171:
[----:B------:R-:W-:Y:S05]  /*c0b0*/  BSYNC.RECONVERGENT B0 ;  /* 0x0000000000007941 */ /* 0x000fea0003800200 */
.L_x_170:
        /* <DEDUP_REMOVED lines=22> */
.L_x_173:
[----:B------:R-:W-:Y:S05]  /*c220*/  BSYNC.RECONVERGENT B0 ;  /* 0x0000000000007941 */ /* 0x000fea0003800200 */
.L_x_172:
        /* <DEDUP_REMOVED lines=22> */
.L_x_175:
[----:B------:R-:W-:Y:S05]  /*c390*/  BSYNC.RECONVERGENT B0 ;  /* 0x0000000000007941 */ /* 0x000fea0003800200 */
.L_x_174:
        /* <DEDUP_REMOVED lines=22> */
.L_x_177:
[----:B------:R-:W-:Y:S05]  /*c500*/  BSYNC.RECONVERGENT B0 ;  /* 0x0000000000007941 */ /* 0x000fea0003800200 */
.L_x_176:
        /* <DEDUP_REMOVED lines=22> */
.L_x_179:
[----:B------:R-:W-:Y:S05]  /*c670*/  BSYNC.RECONVERGENT B0 ;  /* 0x0000000000007941 */ /* 0x000fea0003800200 */
.L_x_178:
[----:B------:R-:W-:Y:S01]  /*c680*/  @!P0 IMAD.MOV R18, RZ, RZ, R12 ;  /* 0x000000ffff128224 */ /* 0x000fe200078e020c */
[----:B------:R-:W-:Y:S01]  /*c690*/  BSSY.RECONVERGENT B0, `(.L_x_180) ;  /* 0x0000015000007945 */ /* 0x000fe20003800200 */
[----:B------:R-:W-:Y:S01]  /*c6a0*/  @P0 IMAD.MOV R19, RZ, RZ, R14 ;  /* 0x000000ffff130224 */ /* 0x000fe200078e020e */
[----:B-12---:R-:W-:Y:S01]  /*c6b0*/  SEL R29, R34, R31, P0 ;  /* 0x0000001f221d7207 */ /* 0x006fe20000000000 */
[C-C-:B------:R-:W-:Y:S01]  /*c6c0*/  @P0 IMAD R11, R18.reuse, 0x4, R15.reuse ;  /* 0x00000004120b0824 */ /* 0x140fe200078e020f */
[C---:B------:R-:W-:Y:S01]  /*c6d0*/  ISETP.GE.AND P1, PT, R18.reuse, R24, PT ;  /* 0x000000181200720c */ /* 0x040fe20003f26270 */
[C---:B0-----:R-:W-:Y:S02]  /*c6e0*/  @!P0 IMAD R10, R19.reuse, 0x4, R15 ;  /* 0x00000004130a8824 */ /* 0x041fe400078e020f */
        /* <DEDUP_REMOVED lines=15> */
.L_x_181:
[----:B------:R-:W-:Y:S05]  /*c7e0*/  BSYNC.RECONVERGENT B0 ;  /* 0x0000000000007941 */ /* 0x000fea0003800200 */
.L_x_180:
        /* <DEDUP_REMOVED lines=22> */
.L_x_183:
[----:B------:R-:W-:Y:S05]  /*c950*/  BSYNC.RECONVERGENT B0 ;  /* 0x0000000000007941 */ /* 0x000fea0003800200 */
.L_x_182:
[----:B------:R-:W-:Y:S01]  /*c960*/  @!P0 IMAD.MOV R12, RZ, RZ, R9 ;  /* 0x000000ffff0c8224 */ /* 0x000fe200078e0209 */
[----:B------:R-:W-:Y:S01]  /*c970*/  BSSY.RECONVERGENT B0, `(.L_x_184) ;  /* 0x0000015000007945 */ /* 0x000fe20003800200 */
[----:B------:R-:W-:Y:S01]  /*c980*/  @P0 IMAD.MOV R14, RZ, RZ, R20 ;  /* 0x000000ffff0e0224 */ /* 0x000fe200078e0214 */
[----:B-12---:R-:W-:Y:S01]  /*c990*/  SEL R9, R34, R31, P0 ;  /* 0x0000001f22097207 */ /* 0x006fe20000000000 */
[C-C-:B------:R-:W-:Y:S01]  /*c9a0*/  @P0 IMAD R17, R12.reuse, 0x4, R15.reuse ;  /* 0x000000040c110824 */ /* 0x140fe200078e020f */
[----:B------:R-:W-:Y:S01]  /*c9b0*/  ISETP.GE.AND P1, PT, R12, R24, PT ;  /* 0x000000180c00720c */ /* 0x000fe20003f26270 */
[----:B0-----:R-:W-:Y:S02]  /*c9c0*/  @!P0 IMAD R16, R14, 0x4, R15 ;  /* 0x000000040e108824 */ /* 0x001fe400078e020f */
        /* <DEDUP_REMOVED lines=15> */
.L_x_185:
[----:B------:R-:W-:Y:S05]  /*cac0*/  BSYNC.RECONVERGENT B0 ;  /* 0x0000000000007941 */ /* 0x000fea0003800200 */
.L_x_184:
        /* <DEDUP_REMOVED lines=22> */
.L_x_187:
[----:B------:R-:W-:Y:S05]  /*cc30*/  BSYNC.RECONVERGENT B0 ;  /* 0x0000000000007941 */ /* 0x000fea0003800200 */
.L_x_186:
        /* <DEDUP_REMOVED lines=21> */
.L_x_189:
[----:B------:R-:W-:Y:S05]  /*cd90*/  BSYNC.RECONVERGENT B0 ;  /* 0x0000000000007941 */ /* 0x000fea0003800200 */
.L_x_188:
[----:B------:R-:W-:Y:S01]  /*cda0*/  VIADD R23, R14, 0x1 ;  /* 0x000000010e177836 */ /* 0x000fe20000000000 */
[----:B------:R-:W-:Y:S01]  /*cdb0*/  BSSY.RECONVERGENT B0, `(.L_x_190) ;  /* 0x0000014000007945 */ /* 0x000fe20003800200 */
[----:B------:R-:W-:Y:S01]  /*cdc0*/  @!P0 IMAD.MOV R23, RZ, RZ, R14 ;  /* 0x000000ffff178224 */ /* 0x000fe200078e020e */
[----:B-12---:R-:W-:Y:S01]  /*cdd0*/  SEL R14, R34, R31, P0 ;  /* 0x0000001f220e7207 */ /* 0x006fe20000000000 */
[----:B------:R-:W-:Y:S02]  /*cde0*/  @P0 IMAD.MOV R20, RZ, RZ, R21 ;  /* 0x000000ffff140224 */ /* 0x000fe400078e0215 */
[C-C-:B0-----:R-:W-:Y:S01]  /*cdf0*/  @P0 IMAD R17, R23.reuse, 0x4, R15.reuse ;  /* 0x0000000417110824 */ /* 0x141fe200078e020f */
[----:B------:R-:W-:Y:S01]  /*ce00*/  ISETP.GE.AND P1, PT, R23, R24, PT ;  /* 0x000000181700720c */ /* 0x000fe20003f26270 */
[----:B------:R-:W-:-:S03]  /*ce10*/  @!P0 IMAD R16, R20, 0x4, R15 ;  /* 0x0000000414108824 */ /* 0x000fc600078e020f */
        /* <DEDUP_REMOVED lines=13> */
.L_x_191:
[----:B------:R-:W-:Y:S05]  /*cef0*/  BSYNC.RECONVERGENT B0 ;  /* 0x0000000000007941 */ /* 0x000fea0003800200 */
.L_x_190:
[----:B------:R-:W-:Y:S01]  /*cf00*/  VIADD R32, R23, 0x1 ;  /* 0x0000000117207836 */ /* 0x000fe20000000000 */
[----:B------:R-:W-:Y:S01]  /*cf10*/  BSSY.RECONVERGENT B0, `(.L_x_192) ;  /* 0x0000015000007945 */ /* 0x000fe20003800200 */
[----:B------:R-:W-:Y:S01]  /*cf20*/  @!P0 IMAD.MOV R32, RZ, RZ, R23 ;  /* 0x000000ffff208224 */ /* 0x000fe200078e0217 */
[----:B-12---:R-:W-:Y:S01]  /*cf30*/  SEL R23, R34, R31, P0 ;  /* 0x0000001f22177207 */ /* 0x006fe20000000000 */
[----:B------:R-:W-:Y:S02]  /*cf40*/  VIADD R26, R20, 0x1 ;  /* 0x00000001141a7836 */ /* 0x000fe40000000000 */
[----:B------:R-:W-:Y:S01]  /*cf50*/  @P0 IMAD.MOV R26, RZ, RZ, R20 ;  /* 0x000000ffff1a0224 */ /* 0x000fe200078e0214 */
[C---:B------:R-:W-:Y:S01]  /*cf60*/  ISETP.GE.AND P1, PT, R32.reuse, R24, PT ;  /* 0x000000182000720c */ /* 0x040fe20003f26270 */
[--C-:B0-----:R-:W-:Y:S02]  /*cf70*/  @P0 IMAD R17, R32, 0x4, R15.reuse ;  /* 0x0000000420110824 */ /* 0x101fe400078e020f */
[----:B------:R-:W-:-:S03]  /*cf80*/  @!P0 IMAD R16, R26, 0x4, R15 ;  /* 0x000000041a108824 */ /* 0x000fc600078e020f */
[----:B------:R0:W1:Y:S04]  /*cf90*/  @P0 LDS R34, [R17] ;  /* 0x0000000011220984 */ /* 0x0000680000000800 */
[----:B------:R0:W2:Y:S01]  /*cfa0*/  @!P0 LDS R31, [R16] ;  /* 0x00000000101f8984 */ /* 0x0000a20000000800 */
[----:B------:R-:W-:Y:S02]  /*cfb0*/  PLOP3.LUT P0, PT, PT, PT, PT, 0x8, 0x80 ;  /* 0x000000000080781c */ /* 0x000fe40003f0e170 */
[----:B------:R-:W-:Y:S11]  /*cfc0*/  @P1 BRA `(.L_x_193) ;  /* 0x0000000000241947 */ /* 0x000ff60003800000 */
        /* <DEDUP_REMOVED lines=9> */
.L_x_193:
[----:B------:R-:W-:Y:S05]  /*d060*/  BSYNC.RECONVERGENT B0 ;  /* 0x0000000000007941 */ /* 0x000fea0003800200 */
.L_x_192:
        /* <DEDUP_REMOVED lines=22> */
.L_x_195:
[----:B------:R-:W-:Y:S05]  /*d1d0*/  BSYNC.RECONVERGENT B0 ;  /* 0x0000000000007941 */ /* 0x000fea0003800200 */
.L_x_194:
        /* <DEDUP_REMOVED lines=22> */
.L_x_197:
[----:B------:R-:W-:Y:S05]  /*d340*/  BSYNC.RECONVERGENT B0 ;  /* 0x0000000000007941 */ /* 0x000fea0003800200 */
.L_x_196:
[----:B------:R-:W-:Y:S01]  /*d350*/  VIADD R26, R35, 0x1 ;  /* 0x00000001231a7836 */ /* 0x000fe20000000000 */
[----:B------:R-:W-:Y:S01]  /*d360*/  BSSY.RECONVERGENT B0, `(.L_x_198) ;  /* 0x0000015000007945 */ /* 0x000fe20003800200 */
[----:B------:R-:W-:Y:S02]  /*d370*/  @!P0 IMAD.MOV R26, RZ, RZ, R35 ;  /* 0x000000ffff1a8224 */ /* 0x000fe400078e0223 */
[----:B------:R-:W-:Y:S02]  /*d380*/  VIADD R20, R32, 0x1 ;  /* 0x0000000120147836 */ /* 0x000fe40000000000 */
[----:B------:R-:W-:Y:S01]  /*d390*/  @P0 IMAD.MOV R20, RZ, RZ, R32 ;  /* 0x000000ffff140224 */ /* 0x000fe200078e0220 */
[C---:B------:R-:W-:Y:S01]  /*d3a0*/  ISETP.GE.AND P1, PT, R26.reuse, R24, PT ;  /* 0x000000181a00720c */ /* 0x040fe20003f26270 */
[--C-:B0-----:R-:W-:Y:S01]  /*d3b0*/  @P0 IMAD R17, R26, 0x4, R15.reuse ;  /* 0x000000041a110824 */ /* 0x101fe200078e020f */
[----:B-12---:R-:W-:Y:S01]  /*d3c0*/  SEL R32, R34, R31, P0 ;  /* 0x0000001f22207207 */ /* 0x006fe20000000000 */
        /* <DEDUP_REMOVED lines=14> */
.L_x_199:
[----:B------:R-:W-:Y:S05]  /*d4b0*/  BSYNC.RECONVERGENT B0 ;  /* 0x0000000000007941 */ /* 0x000fea0003800200 */
.L_x_198:
[----:B0-----:R-:W-:Y:S01]  /*d4c0*/  VIADD R17, R20, 0x1 ;  /* 0x0000000114117836 */ /* 0x001fe20000000000 */
[----:B------:R-:W-:Y:S01]  /*d4d0*/  BSSY.RECONVERGENT B0, `(.L_x_200) ;  /* 0x0000016000007945 */ /* 0x000fe20003800200 */
[----:B------:R-:W-:Y:S01]  /*d4e0*/  @P0 IMAD.MOV R17, RZ, RZ, R20 ;  /* 0x000000ffff110224 */ /* 0x000fe200078e0214 */
[----:B-12---:R-:W-:Y:S01]  /*d4f0*/  SEL R20, R34, R31, P0 ;  /* 0x0000001f22147207 */ /* 0x006fe20000000000 */
[----:B------:R-:W-:Y:S02]  /*d500*/  VIADD R16, R26, 0x1 ;  /* 0x000000011a107836 */ /* 0x000fe40000000000 */
[----:B------:R-:W-:Y:S02]  /*d510*/  @!P0 IMAD R18, R17, 0x4, R15 ;  /* 0x0000000411128824 */ /* 0x000fe400078e020f */
[----:B------:R-:W-:-:S03]  /*d520*/  @!P0 IMAD.MOV R16, RZ, RZ, R26 ;  /* 0x000000ffff108224 */ /* 0x000fc600078e021a */
[----:B------:R-:W0:Y:S01]  /*d530*/  @!P0 LDS R31, [R18] ;  /* 0x00000000121f8984 */ /* 0x000e220000000800 */
[----:B------:R-:W-:-:S05]  /*d540*/  @P0 IMAD R19, R16, 0x4, R15 ;  /* 0x0000000410130824 */ /* 0x000fca00078e020f */
        /* <DEDUP_REMOVED lines=14> */
.L_x_201:
[----:B------:R-:W-:Y:S05]  /*d630*/  BSYNC.RECONVERGENT B0 ;  /* 0x0000000000007941 */ /* 0x000fea0003800200 */
.L_x_200:
[C---:B------:R-:W-:Y:S01]  /*d640*/  ISETP.GE.U32.AND P0, PT, R13.reuse, 0x81, PT ;  /* 0x000000810d00780c */ /* 0x040fe20003f06070 */
[----:B------:R-:W-:-:S12]  /*d650*/  IMAD.SHL.U32 R13, R13, 0x2, RZ ;  /* 0x000000020d0d7824 */ /* 0x000fd800078e00ff */
[----:B------:R-:W-:Y:S05]  /*d660*/  @!P0 BRA `(.L_x_202) ;  /* 0xffffffe000d88947 */ /* 0x000fea000383ffff */
[----:B------:R-:W0:Y:S01]  /*d670*/  LDCU.U8 UR4, c[0x0][0x380] ;  /* 0x00007000ff0477ac */ /* 0x000e220008000000 */
[C---:B------:R-:W-:Y:S02]  /*d680*/  VIADD R19, R3.reuse, 0x1c0 ;  /* 0x000001c003137836 */ /* 0x040fe40000000000 */
[C---:B------:R-:W-:Y:S02]  /*d690*/  VIADD R13, R3.reuse, 0x40 ;  /* 0x00000040030d7836 */ /* 0x040fe40000000000 */
[C---:B------:R-:W-:Y:S02]  /*d6a0*/  VIADD R16, R3.reuse, 0x60 ;  /* 0x0000006003107836 */ /* 0x040fe40000000000 */
[C---:B------:R-:W-:Y:S02]  /*d6b0*/  VIADD R17, R3.reuse, 0x80 ;  /* 0x0000008003117836 */ /* 0x040fe40000000000 */
[----:B------:R-:W-:Y:S01]  /*d6c0*/  VIADD R18, R3, 0xa0 ;  /* 0x000000a003127836 */ /* 0x000fe20000000000 */
[----:B0-----:R-:W-:-:S04]  /*d6d0*/  UPRMT UR4, UR4, 0x8880, URZ ;  /* 0x0000888004047896 */ /* 0x001fc800080000ff */
[----:B------:R-:W-:Y:S01]  /*d6e0*/  UISETP.NE.AND UP0, UPT, UR4, URZ, UPT ;  /* 0x000000ff0400728c */ /* 0x000fe2000bf05270 */
[----:B------:R-:W-:Y:S08]  /*d6f0*/  BAR.SYNC.DEFER_BLOCKING 0x0 ;  /* 0x0000000000007b1d */ /* 0x000ff00000010000 */
[----:B------:R-:W-:Y:S05]  /*d700*/  BRA.U !UP0, `(.L_x_203) ;  /* 0x00000005089c7547 */ /* 0x000fea000b800000 */
[----:B------:R-:W-:Y:S01]  /*d710*/  ISETP.NE.AND P0, PT, R2, RZ, PT ;  /* 0x000000ff0200720c */ /* 0x000fe20003f05270 */
        /* <DEDUP_REMOVED lines=11> */
[----:B-1----:R-:W-:-:S03]  /*d7d0*/  IMAD.WIDE.U32 R8, R0, 0x1100, RZ ;  /* 0x0000110000087825 */ /* 0x002fc600078e00ff */
[----:B------:R-:W-:Y:S04]  /*d7e0*/  STS [R7+0x28], R14 ;  /* 0x0000280e07007388 */ /* 0x000fe80000000800 */
[----:B------:R-:W-:Y:S04]  /*d7f0*/  STS [R7+0x2c], R23 ;  /* 0x00002c1707007388 */ /* 0x000fe80000000800 */
[----:B------:R-:W-:Y:S04]  /*d800*/  STS [R7+0x30], R33 ;  /* 0x0000302107007388 */ /* 0x000fe80000000800 */
[----:B------:R-:W-:Y:S04]  /*d810*/  STS [R7+0x34], R21 ;  /* 0x0000341507007388 */ /* 0x000fe80000000800 */
[----:B------:R1:W-:Y:S04]  /*d820*/  STS [R7+0x38], R32 ;  /* 0x0000382007007388 */ /* 0x0003e80000000800 */
        /* <DEDUP_REMOVED lines=21> */
[----:B------:R-:W-:Y:S06]  /*d980*/  BAR.SYNC.DEFER_BLOCKING 0x0 ;  /* 0x0000000000007b1d */ /* 0x000fec0000010000 */
[----:B------:R-:W1:Y:S01]  /*d990*/  S2R R30, SR_TID.X ;  /* 0x00000000001e7919 */ /* 0x000e620000002100 */
[----:B------:R-:W4:Y:S01]  /*d9a0*/  S2R R2, SR_TID.X ;  /* 0x0000000000027919 */ /* 0x000f220000002100 */
[----:B------:R-:W3:Y:S01]  /*d9b0*/  S2R R28, SR_TID.X ;  /* 0x00000000001c7919 */ /* 0x000ee20000002100 */
[----:B------:R5:W2:Y:S01]  /*d9c0*/  LDS R26, [R15+0x4400] ;  /* 0x004400000f1a7984 */ /* 0x000aa20000000800 */
[----:B-1----:R-:W-:-:S02]  /*d9d0*/  LOP3.LUT R32, R30, 0x3e0, RZ, 0xc0, !PT ;  /* 0x000003e01e207812 */ /* 0x002fc400078ec0ff */
[----:B------:R-:W-:-:S03]  /*d9e0*/  LOP3.LUT R30, R30, 0x1f, RZ, 0xc0, !PT ;  /* 0x0000001f1e1e7812 */ /* 0x000fc600078ec0ff */
[----:B------:R-:W-:Y:S01]  /*d9f0*/  IMAD R0, R32, 0x11, RZ ;  /* 0x0000001120007824 */ /* 0x000fe200078e02ff */
[C---:B----4-:R-:W-:Y:S02]  /*da00*/  LOP3.LUT R32, R2.reuse, 0x1f, RZ, 0xc0, !PT ;  /* 0x0000001f02207812 */ /* 0x050fe400078ec0ff */
[----:B------:R-:W-:Y:S02]  /*da10*/  LOP3.LUT R2, R2, 0x3e0, RZ, 0xc0, !PT ;  /* 0x000003e002027812 */ /* 0x000fe400078ec0ff */
[----:B------:R-:W-:Y:S02]  /*da20*/  IADD3 R0, P0, P1, R0, R8, R30 ;  /* 0x0000000800007210 */ /* 0x000fe4000791e01e */
[----:B---3--:R-:W-:Y:S01]  /*da30*/  LOP3.LUT R4, R28, 0x1f, RZ, 0xc0, !PT ;  /* 0x0000001f1c047812 */ /* 0x008fe200078ec0ff */
[----:B------:R-:W-:Y:S01]  /*da40*/  IMAD R2, R2, 0x11, R32 ;  /* 0x0000001102027824 */ /* 0x000fe200078e0220 */
[----:B-----5:R-:W-:Y:S02]  /*da50*/  LOP3.LUT R15, R28, 0x3e0, RZ, 0xc0, !PT ;  /* 0x000003e01c0f7812 */ /* 0x020fe400078ec0ff */
[----:B------:R-:W-:-:S03]  /*da60*/  IADD3.X R9, PT, PT, RZ, R9, RZ, P0, P1 ;  /* 0x00000009ff097210 */ /* 0x000fc600007e24ff */
[----:B------:R-:W-:-:S04]  /*da70*/  IMAD R4, R15, 0x11, R4 ;  /* 0x000000110f047824 */ /* 0x000fc800078e0204 */
[----:B------:R-:W-:Y:S01]  /*da80*/  VIADD R15, R4, 0x160 ;  /* 0x00000160040f7836 */ /* 0x000fe20000000000 */
[-C--:B--2---:R-:W-:Y:S01]  /*da90*/  ISETP.GE.AND P2, PT, R3, R26.reuse, PT ;  /* 0x0000001a0300720c */ /* 0x084fe20003f46270 */
[----:B------:R-:W-:Y:S01]  /*daa0*/  VIADD R3, R2, 0x20 ;  /* 0x0000002002037836 */ /* 0x000fe20000000000 */
[----:B0-----:R-:W-:Y:S02]  /*dab0*/  LEA R2, P0, R0, UR4, 0x2 ;  /* 0x0000000400027c11 */ /* 0x001fe4000f8010ff */
[-C--:B------:R-:W-:Y:S02]  /*dac0*/  ISETP.GE.AND P5, PT, R18, R26.reuse, PT ;  /* 0x0000001a1200720c */ /* 0x080fe40003fa6270 */
[-C--:B------:R-:W-:Y:S02]  /*dad0*/  ISETP.GE.AND P1, PT, R3, R26.reuse, PT ;  /* 0x0000001a0300720c */ /* 0x080fe40003f26270 */
[----:B------:R-:W-:Y:S01]  /*dae0*/  LEA.HI.X R3, R0, UR5, R9, 0x2, P0 ;  /* 0x0000000500037c11 */ /* 0x000fe200080f1409 */
[C---:B------:R-:W-:Y:S01]  /*daf0*/  VIADD R9, R4.reuse, 0xc0 ;  /* 0x000000c004097836 */ /* 0x040fe20000000000 */
[-C--:B------:R-:W-:Y:S01]  /*db00*/  ISETP.GE.AND P0, PT, R13, R26.reuse, PT ;  /* 0x0000001a0d00720c */ /* 0x080fe20003f06270 */
[----:B------:R-:W-:Y:S01]  /*db10*/  VIADD R13, R4, 0x100 ;  /* 0x00000100040d7836 */ /* 0x000fe20000000000 */
[-C--:B------:R-:W-:Y:S01]  /*db20*/  ISETP.GE.AND P4, PT, R16, R26.reuse, PT ;  /* 0x0000001a1000720c */ /* 0x080fe20003f86270 */
[----:B------:R0:W-:Y:S01]  /*db30*/  @!P2 STG.E desc[UR8][R2.64], R11 ;  /* 0x0000000b0200a986 */ /* 0x0001e2000c101908 */
[-C--:B------:R-:W-:Y:S01]  /*db40*/  ISETP.GE.AND P3, PT, R9, R26.reuse, PT ;  /* 0x0000001a0900720c */ /* 0x080fe20003f66270 */
[C---:B------:R-:W-:Y:S01]  /*db50*/  VIADD R9, R4.reuse, 0xe0 ;  /* 0x000000e004097836 */ /* 0x040fe20000000000 */
[-C--:B------:R-:W-:Y:S01]  /*db60*/  ISETP.GE.AND P6, PT, R17, R26.reuse, PT ;  /* 0x0000001a1100720c */ /* 0x080fe20003fc6270 */
        /* <DEDUP_REMOVED lines=9> */
[C---:B0-----:R-:W-:Y:S01]  /*dc00*/  VIADD R11, R4.reuse, 0x1a0 ;  /* 0x000001a0040b7836 */ /* 0x041fe20000000000 */
[----:B------:R1:W-:Y:S01]  /*dc10*/  @!P4 STG.E desc[UR8][R2.64+0x180], R21 ;  /* 0x000180150200c986 */ /* 0x0003e2000c101908 */
[-C--:B------:R-:W-:Y:S02]  /*dc20*/  ISETP.GE.AND P4, PT, R13, R26.reuse, PT ;  /* 0x0000001a0d00720c */ /* 0x080fe40003f86270 */
[-C--:B------:R-:W-:Y:S01]  /*dc30*/  ISETP.GE.AND P5, PT, R9, R26.reuse, PT ;  /* 0x0000001a0900720c */ /* 0x080fe20003fa6270 */
[----:B------:R-:W-:Y:S01]  /*dc40*/  VIADD R9, R4, 0x1e0 ;  /* 0x000001e004097836 */ /* 0x000fe20000000000 */
[----:B------:R1:W-:Y:S01]  /*dc50*/  @!P6 STG.E desc[UR8][R2.64+0x200], R27 ;  /* 0x0002001b0200e986 */ /* 0x0003e2000c101908 */
[----:B------:R-:W-:-:S03]  /*dc60*/  ISETP.GE.AND P6, PT, R15, R26, PT ;  /* 0x0000001a0f00720c */ /* 0x000fc60003fc6270 */
        /* <DEDUP_REMOVED lines=17> */
.L_x_203:
[----:B------:R-:W-:Y:S01]  /*dd80*/  ISETP.NE.AND P0, PT, R2, RZ, PT ;  /* 0x000000ff0200720c */ /* 0x000fe20003f05270 */
[----:B------:R-:W-:Y:S04]  /*dd90*/  STS [R7], R28 ;  /* 0x0000001c07007388 */ /* 0x000fe80000000800 */
        /* <DEDUP_REMOVED lines=14> */
[----:B------:R1:W-:Y:S04]  /*de80*/  STS [R7+0x3c], R20 ;  /* 0x00003c1407007388 */ /* 0x0003e80000000800 */
[----:B------:R-:W-:Y:S01]  /*de90*/  STS [R7+0x40], R26 ;  /* 0x0000401a07007388 */ /* 0x000fe20000000800 */
[----:B------:R-:W-:-:S03]  /*dea0*/  NOP ;  /* 0x0000000000007918 */ /* 0x000fc60000000000 */
[----:B------:R-:W-:Y:S01]  /*deb0*/  LDS R31, [R6] ;  /* 0x00000000061f7984 */ /* 0x000fe20000000800 */
[----:B0-----:R-:W-:-:S03]  /*dec0*/  IMAD.WIDE.U32 R32, R0, 0x1100, RZ ;  /* 0x0000110000207825 */ /* 0x001fc600078e00ff */
        /* <DEDUP_REMOVED lines=17> */
[----:B------:R-:W-:Y:S06]  /*dfe0*/  BAR.SYNC.DEFER_BLOCKING 0x0 ;  /* 0x0000000000007b1d */ /* 0x000fec0000010000 */
[----:B-1----:R-:W1:Y:S01]  /*dff0*/  S2R R20, SR_TID.X ;  /* 0x0000000000147919 */ /* 0x002e620000002100 */
[----:B0-----:R-:W0:Y:S01]  /*e000*/  S2R R6, SR_TID.X ;  /* 0x0000000000067919 */ /* 0x001e220000002100 */
[----:B------:R-:W4:Y:S01]  /*e010*/  LDS R15, [R15+0x4400] ;  /* 0x004400000f0f7984 */ /* 0x000f220000000800 */
[----:B-1----:R-:W-:-:S02]  /*e020*/  LOP3.LUT R21, R20, 0x1f, RZ, 0xc0, !PT ;  /* 0x0000001f14157812 */ /* 0x002fc400078ec0ff */
[----:B------:R-:W-:-:S05]  /*e030*/  LOP3.LUT R20, R20, 0x3e0, RZ, 0xc0, !PT ;  /* 0x000003e014147812 */ /* 0x000fca00078ec0ff */
[----:B---3--:R-:W-:-:S04]  /*e040*/  IMAD R4, R20, 0x11, R21 ;  /* 0x0000001114047824 */ /* 0x008fc800078e0215 */
[----:B------:R-:W-:Y:S01]  /*e050*/  VIADD R22, R4, 0x20 ;  /* 0x0000002004167836 */ /* 0x000fe20000000000 */
[----:B----4-:R-:W-:-:S04]  /*e060*/  ISETP.GE.AND P1, PT, R3, R15, PT ;  /* 0x0000000f0300720c */ /* 0x010fc80003f26270 */
[-C--:B------:R-:W-:Y:S02]  /*e070*/  ISETP.GE.AND P4, PT, R22, R15.reuse, PT ;  /* 0x0000000f1600720c */ /* 0x080fe40003f86270 */
[----:B------:R-:W-:-:S07]  /*e080*/  ISETP.GE.AND P3, PT, R13, R15, PT ;  /* 0x0000000f0d00720c */ /* 0x000fce0003f66270 */
[----:B------:R-:W1:Y:S01]  /*e090*/  @!P1 LDC.64 R20, c[0x0][0x3b0] ;  /* 0x0000ec00ff149b82 */ /* 0x000e620000000a00 */
[----:B------:R-:W-:-:S05]  /*e0a0*/  @!P1 IADD3 R0, P2, PT, R32, R3, RZ ;  /* 0x0000000320009210 */ /* 0x000fca0007f5e0ff */
[----:B------:R-:W-:Y:S02]  /*e0b0*/  @!P1 IMAD.X R13, RZ, RZ, R33, P2 ;  /* 0x000000ffff0d9224 */ /* 0x000fe400010e0621 */
[----:B------:R-:W2:Y:S01]  /*e0c0*/  @!P4 LDC.64 R22, c[0x0][0x3b0] ;  /* 0x0000ec00ff16cb82 */ /* 0x000ea20000000a00 */
[----:B-1----:R-:W-:-:S04]  /*e0d0*/  @!P1 LEA R20, P0, R0, R20, 0x2 ;  /* 0x0000001400149211 */ /* 0x002fc800078010ff */
[----:B------:R-:W-:Y:S02]  /*e0e0*/  @!P1 LEA.HI.X R21, R0, R21, R13, 0x2, P0 ;  /* 0x0000001500159211 */ /* 0x000fe400000f140d */
[----:B------:R-:W-:Y:S02]  /*e0f0*/  ISETP.GE.AND P0, PT, R16, R15, PT ;  /* 0x0000000f1000720c */ /* 0x000fe40003f06270 */
[----:B------:R-:W-:Y:S01]  /*e100*/  @!P4 IADD3 R0, P2, PT, R32, R3, RZ ;  /* 0x000000032000c210 */ /* 0x000fe20007f5e0ff */
[----:B------:R1:W-:Y:S03]  /*e110*/  @!P1 STG.E desc[UR8][R20.64], R31 ;  /* 0x0000001f14009986 */ /* 0x0003e6000c101908 */
[----:B--2---:R-:W-:Y:S01]  /*e120*/  @!P4 LEA R34, P1, R0, R22, 0x2 ;  /* 0x000000160022c211 */ /* 0x004fe200078210ff */
[----:B------:R-:W-:Y:S01]  /*e130*/  @!P4 IMAD.X R13, RZ, RZ, R33, P2 ;  /* 0x000000ffff0dc224 */ /* 0x000fe200010e0621 */
[----:B------:R-:W-:Y:S01]  /*e140*/  ISETP.GE.AND P2, PT, R18, R15, PT ;  /* 0x0000000f1200720c */ /* 0x000fe20003f46270 */
[----:B------:R-:W-:-:S03]  /*e150*/  VIADD R18, R4, 0xc0 ;  /* 0x000000c004127836 */ /* 0x000fc60000000000 */
[----:B------:R-:W-:Y:S02]  /*e160*/  @!P4 LEA.HI.X R35, R0, R23, R13, 0x2, P1 ;  /* 0x000000170023c211 */ /* 0x000fe400008f140d */
[----:B------:R-:W2:Y:S01]  /*e170*/  @!P0 LDC.64 R22, c[0x0][0x3b0] ;  /* 0x0000ec00ff168b82 */ /* 0x000ea20000000a00 */
[----:B------:R-:W-:Y:S02]  /*e180*/  ISETP.GE.AND P1, PT, R17, R15, PT ;  /* 0x0000000f1100720c */ /* 0x000fe40003f26270 */
[C---:B0-----:R-:W-:Y:S01]  /*e190*/  LOP3.LUT R0, R6.reuse, 0x1f, RZ, 0xc0, !PT ;  /* 0x0000001f06007812 */ /* 0x041fe200078ec0ff */
[----:B------:R0:W-:Y:S01]  /*e1a0*/  @!P4 STG.E desc[UR8][R34.64+0x80], R30 ;  /* 0x0000801e2200c986 */ /* 0x0001e2000c101908 */
[----:B------:R-:W-:Y:S02]  /*e1b0*/  LOP3.LUT R13, R6, 0x3e0, RZ, 0xc0, !PT ;  /* 0x000003e0060d7812 */ /* 0x000fe400078ec0ff */
[----:B------:R-:W-:Y:S01]  /*e1c0*/  @!P3 IADD3 R6, P5, PT, R32, R3, RZ ;  /* 0x000000032006b210 */ /* 0x000fe20007fbe0ff */
[----:B-1----:R-:W0:Y:S01]  /*e1d0*/  @!P3 LDC.64 R20, c[0x0][0x3b0] ;  /* 0x0000ec00ff14bb82 */ /* 0x002e220000000a00 */
[----:B------:R-:W-:Y:S01]  /*e1e0*/  ISETP.GE.AND P4, PT, R18, R15, PT ;  /* 0x0000000f1200720c */ /* 0x000fe20003f86270 */
[----:B------:R-:W-:-:S02]  /*e1f0*/  IMAD R0, R13, 0x11, R0 ;  /* 0x000000110d007824 */ /* 0x000fc400078e0200 */
[----:B------:R-:W-:Y:S01]  /*e200*/  @!P3 IMAD.X R4, RZ, RZ, R33, P5 ;  /* 0x000000ffff04b224 */ /* 0x000fe200028e0621 */
[----:B------:R-:W-:-:S03]  /*e210*/  @!P0 IADD3 R13, P5, PT, R32, R3, RZ ;  /* 0x00000003200d8210 */ /* 0x000fc60007fbe0ff */
[----:B------:R-:W1:Y:S01]  /*e220*/  @!P1 LDC.64 R16, c[0x0][0x3b0] ;  /* 0x0000ec00ff109b82 */ /* 0x000e620000000a00 */
[----:B0-----:R-:W-:-:S04]  /*e230*/  @!P3 LEA R34, P6, R6, R20, 0x2 ;  /* 0x000000140622b211 */ /* 0x001fc800078c10ff */
[----:B------:R-:W-:Y:S01]  /*e240*/  @!P3 LEA.HI.X R35, R6, R21, R4, 0x2, P6 ;  /* 0x000000150623b211 */ /* 0x000fe200030f1404 */
[----:B------:R-:W-:Y:S01]  /*e250*/  @!P0 IMAD.X R4, RZ, RZ, R33, P5 ;  /* 0x000000ffff048224 */ /* 0x000fe200028e0621 */
[C---:B--2---:R-:W-:Y:S01]  /*e260*/  @!P0 LEA R30, P6, R13.reuse, R22, 0x2 ;  /* 0x000000160d1e8211 */ /* 0x044fe200078c10ff */
[C---:B------:R-:W-:Y:S01]  /*e270*/  VIADD R6, R0.reuse, 0xe0 ;  /* 0x000000e000067836 */ /* 0x040fe20000000000 */
[----:B------:R-:W0:Y:S01]  /*e280*/  @!P2 LDC.64 R20, c[0x0][0x3b0] ;  /* 0x0000ec00ff14ab82 */ /* 0x000e220000000a00 */
[----:B------:R-:W-:Y:S01]  /*e290*/  @!P3 STG.E desc[UR8][R34.64+0x100], R29 ;  /* 0x0001001d2200b986 */ /* 0x000fe2000c101908 */
[----:B------:R-:W-:Y:S01]  /*e2a0*/  @!P0 LEA.HI.X R31, R13, R23, R4, 0x2, P6 ;  /* 0x000000170d1f8211 */ /* 0x000fe200030f1404 */
[----:B------:R-:W-:Y:S01]  /*e2b0*/  VIADD R4, R0, 0x100 ;  /* 0x0000010000047836 */ /* 0x000fe20000000000 */
[----:B------:R-:W-:-:S03]  /*e2c0*/  ISETP.GE.AND P5, PT, R6, R15, PT ;  /* 0x0000000f0600720c */ /* 0x000fc60003fa6270 */
[----:B------:R2:W-:Y:S01]  /*e2d0*/  @!P0 STG.E desc[UR8][R30.64+0x180], R28 ;  /* 0x0001801c1e008986 */ /* 0x0005e2000c101908 */
[----:B------:R-:W-:Y:S01]  /*e2e0*/  ISETP.GE.AND P3, PT, R4, R15, PT ;  /* 0x0000000f0400720c */ /* 0x000fe20003f66270 */
[----:B------:R-:W3:Y:S01]  /*e2f0*/  @!P4 LDC.64 R22, c[0x0][0x3b0] ;  /* 0x0000ec00ff16cb82 */ /* 0x000ee20000000a00 */
[----:B------:R-:W-:-:S04]  /*e300*/  @!P1 IADD3 R4, P6, PT, R32, R3, RZ ;  /* 0x0000000320049210 */ /* 0x000fc80007fde0ff */
[----:B-1----:R-:W-:Y:S01]  /*e310*/  @!P1 LEA R16, P0, R4, R16, 0x2 ;  /* 0x0000001004109211 */ /* 0x002fe200078010ff */
[--C-:B------:R-:W-:Y:S01]  /*e320*/  @!P1 IMAD.X R6, RZ, RZ, R33.reuse, P6 ;  /* 0x000000ffff069224 */ /* 0x100fe200030e0621 */
[----:B------:R-:W-:Y:S01]  /*e330*/  @!P2 IADD3 R13, P6, PT, R32, R3, RZ ;  /* 0x00000003200da210 */ /* 0x000fe20007fde0ff */
[----:B--2---:R-:W1:Y:S03]  /*e340*/  @!P5 LDC.64 R28, c[0x0][0x3b0] ;  /* 0x0000ec00ff1cdb82 */ /* 0x004e660000000a00 */
[----:B------:R-:W-:Y:S01]  /*e350*/  @!P1 LEA.HI.X R17, R4, R17, R6, 0x2, P0 ;  /* 0x0000001104119211 */ /* 0x000fe200000f1406 */
[----:B------:R-:W-:Y:S02]  /*e360*/  VIADD R6, R0, 0x120 ;  /* 0x0000012000067836 */ /* 0x000fe40000000000 */
[----:B------:R-:W-:Y:S01]  /*e370*/  @!P2 IMAD.X R4, RZ, RZ, R33, P6 ;  /* 0x000000ffff04a224 */ /* 0x000fe200030e0621 */
[C---:B0-----:R-:W-:Y:S01]  /*e380*/  @!P2 LEA R20, P6, R13.reuse, R20, 0x2 ;  /* 0x000000140d14a211 */ /* 0x041fe200078c10ff */
[----:B------:R0:W-:Y:S01]  /*e390*/  @!P1 STG.E desc[UR8][R16.64+0x200], R26 ;  /* 0x0002001a10009986 */ /* 0x0001e2000c101908 */
[----:B------:R-:W-:Y:S01]  /*e3a0*/  ISETP.GE.AND P0, PT, R6, R15, PT ;  /* 0x0000000f0600720c */ /* 0x000fe20003f06270 */
[----:B------:R-:W-:Y:S01]  /*e3b0*/  VIADD R30, R0, 0x140 ;  /* 0x00000140001e7836 */ /* 0x000fe20000000000 */
[----:B------:R-:W-:-:S02]  /*e3c0*/  @!P2 LEA.HI.X R21, R13, R21, R4, 0x2, P6 ;  /* 0x000000150d15a211 */ /* 0x000fc400030f1404 */
[CC--:B------:R-:W-:Y:S02]  /*e3d0*/  @!P4 IADD3 R4, P1, PT, R32.reuse, R3.reuse, RZ ;  /* 0x000000032004c210 */ /* 0x0c0fe40007f3e0ff */
[----:B------:R-:W-:Y:S01]  /*e3e0*/  @!P5 IADD3 R18, P6, PT, R32, R3, RZ ;  /* 0x000000032012d210 */ /* 0x000fe20007fde0ff */
[----:B------:R2:W-:Y:S01]  /*e3f0*/  @!P2 STG.E desc[UR8][R20.64+0x280], R7 ;  /* 0x000280071400a986 */ /* 0x0005e2000c101908 */
[----:B---3--:R-:W-:Y:S01]  /*e400*/  @!P4 LEA R22, P2, R4, R22, 0x2 ;  /* 0x000000160416c211 */ /* 0x008fe200078410ff */
[----:B------:R-:W-:Y:S01]  /*e410*/  @!P4 IMAD.X R13, RZ, RZ, R33, P1 ;  /* 0x000000ffff0dc224 */ /* 0x000fe200008e0621 */
[----:B------:R-:W-:Y:S01]  /*e420*/  ISETP.GE.AND P1, PT, R30, R15, PT ;  /* 0x0000000f1e00720c */ /* 0x000fe20003f26270 */
[----:B0-----:R-:W0:Y:S01]  /*e430*/  @!P3 LDC.64 R16, c[0x0][0x3b0] ;  /* 0x0000ec00ff10bb82 */ /* 0x001e220000000a00 */
[----:B------:R-:W-:Y:S02]  /*e440*/  VIADD R26, R0, 0x160 ;  /* 0x00000160001a7836 */ /* 0x000fe40000000000 */
[----:B------:R-:W-:Y:S01]  /*e450*/  @!P4 LEA.HI.X R23, R4, R23, R13, 0x2, P2 ;  /* 0x000000170417c211 */ /* 0x000fe200010f140d */
[----:B------:R-:W-:Y:S01]  /*e460*/  @!P5 IMAD.X R4, RZ, RZ, R33, P6 ;  /* 0x000000ffff04d224 */ /* 0x000fe200030e0621 */
[----:B-1----:R-:W-:-:S03]  /*e470*/  @!P5 LEA R28, P2, R18, R28, 0x2 ;  /* 0x0000001c121cd211 */ /* 0x002fc600078410ff */
[----:B--2---:R-:W1:Y:S01]  /*e480*/  @!P0 LDC.64 R6, c[0x0][0x3b0] ;  /* 0x0000ec00ff068b82 */ /* 0x004e620000000a00 */
[----:B------:R2:W-:Y:S01]  /*e490*/  @!P4 STG.E desc[UR8][R22.64+0x300], R25 ;  /* 0x000300191600c986 */ /* 0x0005e2000c101908 */
[----:B------:R-:W-:Y:S02]  /*e4a0*/  @!P5 LEA.HI.X R29, R18, R29, R4, 0x2, P2 ;  /* 0x0000001d121dd211 */ /* 0x000fe400010f1404 */
[----:B------:R-:W-:Y:S01]  /*e4b0*/  ISETP.GE.AND P2, PT, R26, R15, PT ;  /* 0x0000000f1a00720c */ /* 0x000fe20003f46270 */
[----:B------:R-:W-:Y:S01]  /*e4c0*/  VIADD R26, R0, 0x180 ;  /* 0x00000180001a7836 */ /* 0x000fe20000000000 */
[CC--:B------:R-:W-:Y:S01]  /*e4d0*/  @!P3 IADD3 R4, P4, PT, R32.reuse, R3.reuse, RZ ;  /* 0x000000032004b210 */ /* 0x0c0fe20007f9e0ff */
[----:B------:R3:W-:Y:S01]  /*e4e0*/  @!P5 STG.E desc[UR8][R28.64+0x380], R24 ;  /* 0x000380181c00d986 */ /* 0x0007e2000c101908 */
[----:B------:R-:W4:Y:S01]  /*e4f0*/  @!P1 LDC.64 R20, c[0x0][0x3b0] ;  /* 0x0000ec00ff149b82 */ /* 0x000f220000000a00 */
[----:B------:R-:W-:Y:S02]  /*e500*/  @!P0 IADD3 R18, P6, PT, R32, R3, RZ ;  /* 0x0000000320128210 */ /* 0x000fe40007fde0ff */
[----:B------:R-:W-:Y:S01]  /*e510*/  @!P3 IMAD.X R13, RZ, RZ, R33, P4 ;  /* 0x000000ffff0db224 */ /* 0x000fe200020e0621 */
[----:B------:R-:W-:Y:S01]  /*e520*/  ISETP.GE.AND P4, PT, R26, R15, PT ;  /* 0x0000000f1a00720c */ /* 0x000fe20003f86270 */
[----:B------:R-:W-:Y:S01]  /*e530*/  VIADD R26, R0, 0x1a0 ;  /* 0x000001a0001a7836 */ /* 0x000fe20000000000 */
[----:B0-----:R-:W-:-:S03]  /*e540*/  @!P3 LEA R16, P5, R4, R16, 0x2 ;  /* 0x000000100410b211 */ /* 0x001fc600078a10ff */
[----:B--2---:R-:W0:Y:S01]  /*e550*/  @!P2 LDC.64 R22, c[0x0][0x3b0] ;  /* 0x0000ec00ff16ab82 */ /* 0x004e220000000a00 */
[----:B---3--:R-:W-:Y:S01]  /*e560*/  VIADD R24, R0, 0x1c0 ;  /* 0x000001c000187836 */ /* 0x008fe20000000000 */
[----:B------:R-:W-:Y:S01]  /*e570*/  @!P3 LEA.HI.X R17, R4, R17, R13, 0x2, P5 ;  /* 0x000000110411b211 */ /* 0x000fe200028f140d */
[--C-:B------:R-:W-:Y:S01]  /*e580*/  @!P0 IMAD.X R4, RZ, RZ, R33.reuse, P6 ;  /* 0x000000ffff048224 */ /* 0x100fe200030e0621 */
[-C--:B------:R-:W-:Y:S02]  /*e590*/  ISETP.GE.AND P5, PT, R26, R15.reuse, PT ;  /* 0x0000000f1a00720c */ /* 0x080fe40003fa6270 */
[----:B-1----:R-:W-:Y:S01]  /*e5a0*/  @!P0 LEA R6, P6, R18, R6, 0x2 ;  /* 0x0000000612068211 */ /* 0x002fe200078c10ff */
[----:B------:R1:W-:Y:S01]  /*e5b0*/  @!P3 STG.E desc[UR8][R16.64+0x400], R11 ;  /* 0x0004000b1000b986 */ /* 0x0003e2000c101908 */
[----:B------:R-:W-:Y:S02]  /*e5c0*/  ISETP.GE.AND P3, PT, R24, R15, PT ;  /* 0x0000000f1800720c */ /* 0x000fe40003f66270 */
[----:B------:R-:W-:Y:S01]  /*e5d0*/  @!P0 LEA.HI.X R7, R18, R7, R4, 0x2, P6 ;  /* 0x0000000712078211 */ /* 0x000fe200030f1404 */
[----:B------:R-:W-:Y:S01]  /*e5e0*/  VIADD R4, R0, 0x1e0 ;  /* 0x000001e000047836 */ /* 0x000fe20000000000 */
[----:B------:R-:W-:Y:S01]  /*e5f0*/  @!P1 IADD3 R0, P6, PT, R32, R3, RZ ;  /* 0x0000000320009210 */ /* 0x000fe20007fde0ff */
[----:B------:R-:W2:Y:S02]  /*e600*/  @!P4 LDC.64 R24, c[0x0][0x3b0] ;  /* 0x0000ec00ff18cb82 */ /* 0x000ea40000000a00 */
[----:B------:R3:W-:Y:S01]  /*e610*/  @!P0 STG.E desc[UR8][R6.64+0x480], R19 ;  /* 0x0004801306008986 */ /* 0x0007e2000c101908 */
[----:B------:R-:W-:Y:S01]  /*e620*/  ISETP.GE.AND P0, PT, R4, R15, PT ;  /* 0x0000000f0400720c */ /* 0x000fe20003f06270 */
[----:B------:R-:W-:Y:S01]  /*e630*/  @!P1 IMAD.X R4, RZ, RZ, R33, P6 ;  /* 0x000000ffff049224 */ /* 0x000fe200030e0621 */
[----:B----4-:R-:W-:-:S03]  /*e640*/  @!P1 LEA R20, P6, R0, R20, 0x2 ;  /* 0x0000001400149211 */ /* 0x010fc600078c10ff */
[----:B------:R-:W4:Y:S01]  /*e650*/  @!P5 LDC.64 R28, c[0x0][0x3b0] ;  /* 0x0000ec00ff1cdb82 */ /* 0x000f220000000a00 */
[----:B------:R-:W-:Y:S02]  /*e660*/  @!P1 LEA.HI.X R21, R0, R21, R4, 0x2, P6 ;  /* 0x0000001500159211 */ /* 0x000fe400030f1404 */
[----:B------:R-:W-:-:S03]  /*e670*/  @!P2 IADD3 R0, P6, PT, R32, R3, RZ ;  /* 0x000000032000a210 */ /* 0x000fc60007fde0ff */
[----:B------:R-:W-:Y:S02]  /*e680*/  @!P1 STG.E desc[UR8][R20.64+0x500], R9 ;  /* 0x0005000914009986 */ /* 0x000fe4000c101908 */
[----:B------:R-:W-:Y:S01]  /*e690*/  @!P2 IMAD.X R4, RZ, RZ, R33, P6 ;  /* 0x000000ffff04a224 */ /* 0x000fe200030e0621 */
[----:B-1----:R-:W1:Y:S01]  /*e6a0*/  @!P3 LDC.64 R16, c[0x0][0x3b0] ;  /* 0x0000ec00ff10bb82 */ /* 0x002e620000000a00 */
[----:B0-----:R-:W-:-:S04]  /*e6b0*/  @!P2 LEA R22, P6, R0, R22, 0x2 ;  /* 0x000000160016a211 */ /* 0x001fc800078c10ff */
[----:B------:R-:W-:Y:S02]  /*e6c0*/  @!P2 LEA.HI.X R23, R0, R23, R4, 0x2, P6 ;  /* 0x000000170017a211 */ /* 0x000fe400030f1404 */
[CC--:B------:R-:W-:Y:S01]  /*e6d0*/  @!P4 IADD3 R0, P1, PT, R32.reuse, R3.reuse, RZ ;  /* 0x000000032000c210 */ /* 0x0c0fe20007f3e0ff */
[----:B---3--:R-:W0:Y:S02]  /*e6e0*/  @!P0 LDC.64 R6, c[0x0][0x3b0] ;  /* 0x0000ec00ff068b82 */ /* 0x008e240000000a00 */
[----:B------:R3:W-:Y:S01]  /*e6f0*/  @!P2 STG.E desc[UR8][R22.64+0x580], R14 ;  /* 0x0005800e1600a986 */ /* 0x0007e2000c101908 */
[----:B------:R-:W-:Y:S01]  /*e700*/  @!P5 IADD3 R11, P2, PT, R32, R3, RZ ;  /* 0x00000003200bd210 */ /* 0x000fe20007f5e0ff */
[----:B------:R-:W-:Y:S01]  /*e710*/  @!P4 IMAD.X R4, RZ, RZ, R33, P1 ;  /* 0x000000ffff04c224 */ /* 0x000fe200008e0621 */
[----:B--2---:R-:W-:-:S04]  /*e720*/  @!P4 LEA R24, P1, R0, R24, 0x2 ;  /* 0x000000180018c211 */ /* 0x004fc800078210ff */
[----:B------:R-:W-:Y:S01]  /*e730*/  @!P4 LEA.HI.X R25, R0, R25, R4, 0x2, P1 ;  /* 0x000000190019c211 */ /* 0x000fe200008f1404 */
[--C-:B------:R-:W-:Y:S01]  /*e740*/  @!P5 IMAD.X R0, RZ, RZ, R33.reuse, P2 ;  /* 0x000000ffff00d224 */ /* 0x100fe200010e0621 */
[CC--:B------:R-:W-:Y:S02]  /*e750*/  @!P0 IADD3 R13, P1, PT, R32.reuse, R3.reuse, RZ ;  /* 0x00000003200d8210 */ /* 0x0c0fe40007f3e0ff */
[C---:B----4-:R-:W-:Y:S01]  /*e760*/  @!P5 LEA R28, P2, R11.reuse, R28, 0x2 ;  /* 0x0000001c0b1cd211 */ /* 0x050fe200078410ff */
[----:B------:R2:W-:Y:S01]  /*e770*/  @!P4 STG.E desc[UR8][R24.64+0x600], R12 ;  /* 0x0006000c1800c986 */ /* 0x0005e2000c101908 */
[----:B------:R-:W-:Y:S01]  /*e780*/  @!P3 IADD3 R4, P6, PT, R32, R3, RZ ;  /* 0x000000032004b210 */ /* 0x000fe20007fde0ff */
[--C-:B---3--:R-:W-:Y:S01]  /*e790*/  @!P0 IMAD.X R14, RZ, RZ, R33.reuse, P1 ;  /* 0x000000ffff0e8224 */ /* 0x108fe200008e0621 */
[----:B------:R-:W-:Y:S02]  /*e7a0*/  @!P5 LEA.HI.X R29, R11, R29, R0, 0x2, P2 ;  /* 0x0000001d0b1dd211 */ /* 0x000fe400010f1400 */
[----:B------:R-:W-:Y:S01]  /*e7b0*/  ISETP.GE.AND P1, PT, R5, R15, PT ;  /* 0x0000000f0500720c */ /* 0x000fe20003f26270 */
[----:B------:R-:W-:Y:S01]  /*e7c0*/  @!P3 IMAD.X R0, RZ, RZ, R33, P6 ;  /* 0x000000ffff00b224 */ /* 0x000fe200030e0621 */
[----:B-1----:R-:W-:Y:S01]  /*e7d0*/  @!P3 LEA R16, P2, R4, R16, 0x2 ;  /* 0x000000100410b211 */ /* 0x002fe200078410ff */
[----:B------:R2:W-:Y:S01]  /*e7e0*/  @!P5 STG.E desc[UR8][R28.64+0x680], R10 ;  /* 0x0006800a1c00d986 */ /* 0x0005e2000c101908 */
[----:B0-----:R-:W-:-:S02]  /*e7f0*/  @!P0 LEA R6, P6, R13, R6, 0x2 ;  /* 0x000000060d068211 */ /* 0x001fc400078c10ff */
[----:B------:R-:W-:Y:S02]  /*e800*/  @!P3 LEA.HI.X R17, R4, R17, R0, 0x2, P2 ;  /* 0x000000110411b211 */ /* 0x000fe400010f1400 */
[----:B------:R-:W-:-:S03]  /*e810*/  @!P0 LEA.HI.X R7, R13, R7, R14, 0x2, P6 ;  /* 0x000000070d078211 */ /* 0x000fc600030f140e */
[----:B------:R2:W-:Y:S04]  /*e820*/  @!P3 STG.E desc[UR8][R16.64+0x700], R8 ;  /* 0x000700081000b986 */ /* 0x0005e8000c101908 */
[----:B------:R2:W-:Y:S01]  /*e830*/  @!P0 STG.E desc[UR8][R6.64+0x780], R2 ;  /* 0x0007800206008986 */ /* 0x0005e2000c101908 */
[----:B------:R-:W-:Y:S05]  /*e840*/  @P1 EXIT ;  /* 0x000000000000194d */ /* 0x000fea0003800000 */
[----:B------:R-:W2:Y:S01]  /*e850*/  LDCU.64 UR4, c[0x0][0x3b0] ;  /* 0x00007600ff0477ac */ /* 0x000ea20008000a00 */
[----:B------:R-:W-:-:S05]  /*e860*/  IADD3 R3, P0, PT, R32, R3, RZ ;  /* 0x0000000320037210 */ /* 0x000fca0007f1e0ff */
[----:B------:R-:W-:Y:S01]  /*e870*/  IMAD.X R32, RZ, RZ, R33, P0 ;  /* 0x000000ffff207224 */ /* 0x000fe200000e0621 */
[----:B--2---:R-:W-:-:S04]  /*e880*/  LEA R2, P0, R3, UR4, 0x2 ;  /* 0x0000000403027c11 */ /* 0x004fc8000f8010ff */
[----:B------:R-:W-:-:S05]  /*e890*/  LEA.HI.X R3, R3, UR5, R32, 0x2, P0 ;  /* 0x0000000503037c11 */ /* 0x000fca00080f1420 */
[----:B------:R-:W-:Y:S01]  /*e8a0*/  STG.E desc[UR8][R2.64+0x800], R27 ;  /* 0x0008001b02007986 */ /* 0x000fe2000c101908 */
[----:B------:R-:W-:Y:S05]  /*e8b0*/  EXIT ;  /* 0x000000000000794d */ /* 0x000fea0003800000 */
.L_x_204:
        /* <DEDUP_REMOVED lines=12> */
.L_x_446:


//--------------------- .text._ZN3cub18CUB_300001_SM_10006detail10merge_sort26DeviceMergeSortMergeKernelINS2_10policy_hubIN6thrust24THRUST_300001_SM_1000_NS6detail15normal_iteratorINS6_10device_ptrIiEEEEE9Policy600ESB_PNS0_8NullTypeESB_SF_j18CompareIndicesByMtiSE_EEvbT2_T3_T4_PT6_PT7_T5_PSJ_SJ_NS1_7vsmem_tE --------------------------
	.section	.text._ZN3cub18CUB_300001_SM_10006detail10merge_sort26DeviceMergeSortMergeKernelINS2_10policy_hubIN6thrust24THRUST_300001_SM_1000_NS6detail15normal_iteratorINS6_10device_ptrIiEEEEE9Policy600ESB_PNS0_8NullTypeESB_SF_j18CompareIndicesByMtiSE_EEvbT2_T3_T4_PT6_PT7_T5_PSJ_SJ_NS1_7vsmem_tE,"ax",@progbits
	.align	128
        .global         _ZN3cub18CUB_300001_SM_10006detail10merge_sort26DeviceMergeSortMergeKernelINS2_10policy_hubIN6thrust24THRUST_300001_SM_1000_NS6detail15normal_iteratorINS6_10device_ptrIiEEEEE9Policy600ESB_PNS0_8NullTypeESB_SF_j18CompareIndicesByMtiSE_EEvbT2_T3_T4_PT6_PT7_T5_PSJ_SJ_NS1_7vsmem_tE
        .type           _ZN3cub18CUB_300001_SM_10006detail10merge_sort26DeviceMergeSortMergeKernelINS2_10policy_hubIN6thrust24THRUST_300001_SM_1000_NS6detail15normal_iteratorINS6_10device_ptrIiEEEEE9Policy600ESB_PNS0_8NullTypeESB_SF_j18CompareIndicesByMtiSE_EEvbT2_T3_T4_PT6_PT7_T5_PSJ_SJ_NS1_7vsmem_tE,@function
        .size           _ZN3cub18CUB_300001_SM_10006detail10merge_sort26DeviceMergeSortMergeKernelINS2_10policy_hubIN6thrust24THRUST_300001_SM_1000_NS6detail15normal_iteratorINS6_10device_ptrIiEEEEE9Policy600ESB_PNS0_8NullTypeESB_SF_j18CompareIndicesByMtiSE_EEvbT2_T3_T4_PT6_PT7_T5_PSJ_SJ_NS1_7vsmem_tE,(.L_x_447 - _ZN3cub18CUB_300001_SM_10006detail10merge_sort26DeviceMergeSortMergeKernelINS2_10policy_hubIN6thrust24THRUST_300001_SM_1000_NS6detail15normal_iteratorINS6_10device_ptrIiEEEEE9Policy600ESB_PNS0_8NullTypeESB_SF_j18CompareIndicesByMtiSE_EEvbT2_T3_T4_PT6_PT7_T5_PSJ_SJ_NS1_7vsmem_tE)
        .other          _ZN3cub18CUB_300001_SM_10006detail10merge_sort26DeviceMergeSortMergeKernelINS2_10policy_hubIN6thrust24THRUST_300001_SM_1000_NS6detail15normal_iteratorINS6_10device_ptrIiEEEEE9Policy600ESB_PNS0_8NullTypeESB_SF_j18CompareIndicesByMtiSE_EEvbT2_T3_T4_PT6_PT7_T5_PSJ_SJ_NS1_7vsmem_tE,@"STO_CUDA_ENTRY STV_DEFAULT"
_ZN3cub18CUB_300001_SM_10006detail10merge_sort26DeviceMergeSortMergeKernelINS2_10policy_hubIN6thrust24THRUST_300001_SM_1000_NS6detail15normal_iteratorINS6_10device_ptrIiEEEEE9Policy600ESB_PNS0_8NullTypeESB_SF_j18CompareIndicesByMtiSE_EEvbT2_T3_T4_PT6_PT7_T5_PSJ_SJ_NS1_7vsmem_tE:
.text._ZN3cub18CUB_300001_SM_10006detail10merge_sort26DeviceMergeSortMergeKernelINS2_10policy_hubIN6thrust24THRUST_300001_SM_1000_NS6detail15normal_iteratorINS6_10device_ptrIiEEEEE9Policy600ESB_PNS0_8NullTypeESB_SF_j18CompareIndicesByMtiSE_EEvbT2_T3_T4_PT6_PT7_T5_PSJ_SJ_NS1_7vsmem_tE:
[----:B------:R-:W-:Y:S08]  /*0000*/  LDC R1, c[0x0][0x37c] ;  /* 0x0000df00ff017b82 */ /* 0x000ff00000000800 */
[----:B------:R-:W0:Y:S01]  /*0010*/  S2UR UR7, SR_CTAID.X ;  /* 0x00000000000779c3 */ /* 0x000e220000002500 */
[----:B------:R-:W1:Y:S01]  /*0020*/  LDCU UR4, c[0x0][0x370] ;  /* 0x00006e00ff0477ac */ /* 0x000e620008000800 */
[----:B------:R-:W2:Y:S01]  /*0030*/  S2R R0, SR_TID.X ;  /* 0x0000000000007919 */ /* 0x000ea20000002100 */
[----:B------:R-:W3:Y:S01]  /*0040*/  LDCU.64 UR10, c[0x0][0x358] ;  /* 0x00006b00ff0a77ac */ /* 0x000ee20008000a00 */
[----:B-1----:R-:W-:-:S04]  /*0050*/  UIADD3 UR4, UPT, UPT, UR4, -0x1, URZ ;  /* 0xffffffff04047890 */ /* 0x002fc8000fffe0ff */
[----:B0-----:R-:W-:-:S09]  /*0060*/  UISETP.GE.U32.AND UP0, UPT, UR7, UR4, UPT ;  /* 0x000000040700728c */ /* 0x001fd2000bf06070 */
[----:B---3--:R-:W-:Y:S05]  /*0070*/  BRA.U UP0, `(.L_x_205) ;  /* 0x00000039007c7547 */ /* 0x008fea000b800000 */
[----:B------:R-:W0:Y:S01]  /*0080*/  LDCU.64 UR4, c[0x0][0x3b8] ;  /* 0x00007700ff0477ac */ /* 0x000e220008000a00 */
[----:B------:R-:W1:Y:S01]  /*0090*/  LDC R7, c[0x0][0x3c0] ;  /* 0x0000f000ff077b82 */ /* 0x000e620000000800 */
[----:B------:R-:W3:Y:S01]  /*00a0*/  LDCU.U8 UR6, c[0x0][0x380] ;  /* 0x00007000ff0677ac */ /* 0x000ee20008000000 */
[----:B0-----:R-:W-:-:S06]  /*00b0*/  UIMAD.WIDE.U32 UR4, UR7, 0x4, UR4 ;  /* 0x00000004070478a5 */ /* 0x001fcc000f8e0004 */
[----:B------:R-:W-:Y:S02]  /*00c0*/  IMAD.U32 R2, RZ, RZ, UR4 ;  /* 0x00000004ff027e24 */ /* 0x000fe4000f8e00ff */
[----:B------:R-:W-:-:S05]  /*00d0*/  IMAD.U32 R3, RZ, RZ, UR5 ;  /* 0x00000005ff037e24 */ /* 0x000fca000f8e00ff */
[----:B------:R-:W4:Y:S04]  /*00e0*/  LDG.E R4, desc[UR10][R2.64+0x4] ;  /* 0x0000040a02047981 */ /* 0x000f28000c1e1900 */
[----:B------:R0:W5:Y:S01]  /*00f0*/  LDG.E R9, desc[UR10][R2.64] ;  /* 0x0000000a02097981 */ /* 0x000162000c1e1900 */
[----:B-1----:R-:W-:Y:S01]  /*0100*/  IMAD.MOV R6, RZ, RZ, -R7 ;  /* 0x000000ffff067224 */ /* 0x002fe200078e0a07 */
[----:B---3--:R-:W-:Y:S01]  /*0110*/  UPRMT UR6, UR6, 0x8880, URZ ;  /* 0x0000888006067896 */ /* 0x008fe200080000ff */
[----:B------:R-:W-:-:S03]  /*0120*/  ACQBULK ;  /* 0x000000000000782e */ /* 0x000fc60000000000 */
[C---:B------:R-:W-:Y:S01]  /*0130*/  LOP3.LUT R5, R6.reuse, UR7, RZ, 0xc0, !PT ;  /* 0x0000000706057c12 */ /* 0x040fe2000f8ec0ff */
[----:B------:R-:W-:Y:S01]  /*0140*/  UISETP.NE.AND UP0, UPT, UR6, URZ, UPT ;  /* 0x000000ff0600728c */ /* 0x000fe2000bf05270 */
[----:B------:R-:W-:Y:S02]  /*0150*/  LOP3.LUT R6, R6, UR7, RZ, 0xfc, !PT ;  /* 0x0000000706067c12 */ /* 0x000fe4000f8efcff */
[----:B0-----:R-:W-:Y:S01]  /*0160*/  SHF.R.U32.HI R2, RZ, 0x1, R7 ;  /* 0x00000001ff027819 */ /* 0x001fe20000011607 */
[C---:B------:R-:W-:Y:S01]  /*0170*/  IMAD R8, R5.reuse, 0x1100, RZ ;  /* 0x0000110005087824 */ /* 0x040fe200078e02ff */
[----:B------:R-:W-:Y:S02]  /*0180*/  IADD3 R5, PT, PT, -R5, UR7, RZ ;  /* 0x0000000705057c10 */ /* 0x000fe4000fffe1ff */
[----:B------:R-:W-:Y:S01]  /*0190*/  ISETP.NE.AND P0, PT, R6, -0x1, PT ;  /* 0xffffffff0600780c */ /* 0x000fe20003f05270 */
[----:B------:R-:W-:Y:S01]  /*01a0*/  IMAD R2, R2, 0x1100, RZ ;  /* 0x0000110002027824 */ /* 0x000fe200078e02ff */
[----:B------:R-:W-:Y:S01]  /*01b0*/  R2UR UR8, R8 ;  /* 0x00000000080872ca */ /* 0x000fe200000e0000 */
[----:B------:R-:W-:Y:S01]  /*01c0*/  IMAD R5, R5, 0x1100, RZ ;  /* 0x0000110005057824 */ /* 0x000fe200078e02ff */
[----:B------:R-:W0:Y:S11]  /*01d0*/  LDC R8, c[0x0][0x398] ;  /* 0x0000e600ff087b82 */ /* 0x000e360000000800 */
[----:B0-----:R-:W-:-:S05]  /*01e0*/  VIADD R3, R8, -UR8 ;  /* 0x8000000808037c36 */ /* 0x001fca0008000000 */
[CC--:B------:R-:W-:Y:S02]  /*01f0*/  @!P0 VIMNMX.U32 R6, PT, PT, R2.reuse, R3.reuse, PT ;  /* 0x0000000302068248 */ /* 0x0c0fe40003fe0000 */
[----:B------:R-:W-:-:S05]  /*0200*/  VIMNMX.U32 R3, PT, PT, R2, R3, !PT ;  /* 0x0000000302037248 */ /* 0x000fca0007fe0000 */
[----:B------:R-:W-:Y:S02]  /*0210*/  IMAD.IADD R20, R3, 0x1, -R2 ;  /* 0x0000000103147824 */ /* 0x000fe400078e0a02 */
[----:B----4-:R-:W-:Y:S01]  /*0220*/  VIADD R4, R4, -UR8 ;  /* 0x8000000804047c36 */ /* 0x010fe20008000000 */
[----:B-----5:R-:W-:-:S04]  /*0230*/  R2UR UR4, R9 ;  /* 0x00000000090472ca */ /* 0x020fc800000e0000 */
[----:B------:R-:W-:Y:S02]  /*0240*/  R2UR UR5, R4 ;  /* 0x00000000040572ca */ /* 0x000fe400000e0000 */
[----:B------:R-:W-:-:S04]  /*0250*/  VIMNMX.U32 R4, PT, PT, R5, -0x1101, !PT ;  /* 0xffffeeff05047848 */ /* 0x000fc80007fe0000 */
[----:B------:R-:W-:-:S03]  /*0260*/  LOP3.LUT R4, RZ, R4, RZ, 0x33, !PT ;  /* 0x00000004ff047212 */ /* 0x000fc600078e33ff */
[----:B------:R-:W-:-:S04]  /*0270*/  UIADD3 UR4, UPT, UPT, UR4, -UR8, URZ ;  /* 0x8000000804047290 */ /* 0x000fc8000fffe0ff */
[C---:B------:R-:W-:Y:S02]  /*0280*/  IADD3 R7, PT, PT, R5.reuse, -UR5, R4 ;  /* 0x8000000505077c10 */ /* 0x040fe4000fffe004 */
[----:B------:R-:W-:Y:S02]  /*0290*/  @!P0 R2UR UR5, R6 ;  /* 0x00000000060582ca */ /* 0x000fe400000e0000 */
[----:B------:R-:W-:Y:S02]  /*02a0*/  SEL R7, R2, R7, !P0 ;  /* 0x0000000702077207 */ /* 0x000fe40004000000 */
[----:B------:R-:W-:Y:S02]  /*02b0*/  VIADDMNMX.U32 R19, R5, -UR4, R20, PT ;  /* 0x8000000405137c46 */ /* 0x000fe4000b800014 */
[----:B------:R-:W-:-:S07]  /*02c0*/  VIMNMX.U32 R20, PT, PT, R20, R7, PT ;  /* 0x0000000714147248 */ /* 0x000fce0003fe0000 */
[----:B------:R-:W-:Y:S01]  /*02d0*/  UIADD3 UR5, UPT, UPT, -UR4, UR5, URZ ;  /* 0x0000000504057290 */ /* 0x000fe2000fffe1ff */
[----:B------:R-:W-:Y:S11]  /*02e0*/  BRA.U !UP0, `(.L_x_206) ;  /* 0x0000000508447547 */ /* 0x000ff6000b800000 */
[----:B------:R-:W0:Y:S01]  /*02f0*/  LDCU.64 UR12, c[0x0][0x388] ;  /* 0x00007100ff0c77ac */ /* 0x000e220008000a00 */
[----:B------:R-:W-:Y:S01]  /*0300*/  IMAD.U32 R5, RZ, RZ, UR8 ;  /* 0x00000008ff057e24 */ /* 0x000fe2000f8e00ff */
[----:B------:R-:W-:Y:S01]  /*0310*/  IADD3 R3, P1, P2, R19, UR8, R2 ;  /* 0x0000000813037c10 */ /* 0x000fe2000fa3e002 */
[C---:B--2---:R-:W-:Y:S01]  /*0320*/  VIADD R6, R0.reuse, 0x100 ;  /* 0x0000010000067836 */ /* 0x044fe20000000000 */
[C---:B------:R-:W-:Y:S01]  /*0330*/  ISETP.GE.AND P3, PT, R0.reuse, UR5, PT ;  /* 0x0000000500007c0c */ /* 0x040fe2000bf66270 */
[C---:B------:R-:W-:Y:S01]  /*0340*/  VIADD R2, R0.reuse, -UR5 ;  /* 0x8000000500027c36 */ /* 0x040fe20008000000 */
[----:B------:R-:W-:Y:S02]  /*0350*/  IADD3 R4, P4, P5, R0, UR4, R5 ;  /* 0x0000000400047c10 */ /* 0x000fe4000fd9e005 */
[----:B------:R-:W-:Y:S02]  /*0360*/  IADD3.X R7, PT, PT, RZ, RZ, RZ, P1, P2 ;  /* 0x000000ffff077210 */ /* 0x000fe40000fe44ff */
[----:B------:R-:W-:Y:S01]  /*0370*/  ISETP.GE.AND P2, PT, R6, UR5, PT ;  /* 0x0000000506007c0c */ /* 0x000fe2000bf46270 */
[----:B------:R-:W-:Y:S01]  /*0380*/  VIADD R6, R0, 0x200 ;  /* 0x0000020000067836 */ /* 0x000fe20000000000 */
[----:B------:R-:W-:-:S02]  /*0390*/  IADD3.X R5, PT, PT, RZ, RZ, RZ, P4, P5 ;  /* 0x000000ffff057210 */ /* 0x000fc400027ea4ff */
[----:B------:R-:W-:Y:S02]  /*03a0*/  IADD3 R3, P0, PT, R2, R3, RZ ;  /* 0x0000000302037210 */ /* 0x000fe40007f1e0ff */
[----:B0-----:R-:W-:Y:S02]  /*03b0*/  LEA R14, P1, R4, UR12, 0x2 ;  /* 0x0000000c040e7c11 */ /* 0x001fe4000f8210ff */
[----:B------:R-:W-:Y:S02]  /*03c0*/  LEA.HI.X.SX32 R2, R2, R7, 0x1, P0 ;  /* 0x0000000702027211 */ /* 0x000fe400000f0eff */
[----:B------:R-:W-:Y:S02]  /*03d0*/  LEA.HI.X R15, R4, UR13, R5, 0x2, P1 ;  /* 0x0000000d040f7c11 */ /* 0x000fe400088f1405 */
[----:B------:R-:W-:Y:S02]  /*03e0*/  ISETP.GE.AND P1, PT, R6, UR5, PT ;  /* 0x0000000506007c0c */ /* 0x000fe4000bf26270 */
[C---:B------:R-:W-:Y:S01]  /*03f0*/  LEA R12, P0, R3.reuse, UR12, 0x2 ;  /* 0x0000000c030c7c11 */ /* 0x040fe2000f8010ff */
[----:B------:R0:W5:Y:S03]  /*0400*/  @!P3 LDG.E R18, desc[UR10][R14.64] ;  /* 0x0000000a0e12b981 */ /* 0x000166000c1e1900 */
[----:B------:R-:W-:-:S05]  /*0410*/  LEA.HI.X R13, R3, UR13, R2, 0x2, P0 ;  /* 0x0000000d030d7c11 */ /* 0x000fca00080f1402 */
[----:B------:R0:W5:Y:S04]  /*0420*/  @P2 LDG.E R11, desc[UR10][R12.64+0x400] ;  /* 0x0004000a0c0b2981 */ /* 0x000168000c1e1900 */
[----:B------:R0:W5:Y:S01]  /*0430*/  @P1 LDG.E R10, desc[UR10][R12.64+0x800] ;  /* 0x0008000a0c0a1981 */ /* 0x000162000c1e1900 */
[C---:B------:R-:W-:Y:S01]  /*0440*/  VIADD R2, R0.reuse, 0x300 ;  /* 0x0000030000027836 */ /* 0x040fe20000000000 */
[----:B------:R-:W-:-:S04]  /*0450*/  LOP3.LUT R3, R0, 0x400, RZ, 0xfc, !PT ;  /* 0x0000040000037812 */ /* 0x000fc800078efcff */
[----:B------:R-:W-:Y:S01]  /*0460*/  ISETP.GE.AND P0, PT, R2, UR5, PT ;  /* 0x0000000502007c0c */ /* 0x000fe2000bf06270 */
[C---:B------:R-:W-:Y:S01]  /*0470*/  VIADD R2, R0.reuse, 0x500 ;  /* 0x0000050000027836 */ /* 0x040fe20000000000 */
[----:B------:R-:W-:Y:S01]  /*0480*/  ISETP.GE.AND P6, PT, R3, UR5, PT ;  /* 0x0000000503007c0c */ /* 0x000fe2000bfc6270 */
[C---:B------:R-:W-:Y:S02]  /*0490*/  VIADD R3, R0.reuse, 0x600 ;  /* 0x0000060000037836 */ /* 0x040fe40000000000 */
[----:B------:R-:W-:Y:S01]  /*04a0*/  VIADD R4, R0, 0x700 ;  /* 0x0000070000047836 */ /* 0x000fe20000000000 */
[----:B------:R-:W-:Y:S02]  /*04b0*/  ISETP.GE.AND P5, PT, R2, UR5, PT ;  /* 0x0000000502007c0c */ /* 0x000fe4000bfa6270 */
[----:B------:R-:W-:Y:S01]  /*04c0*/  ISETP.GE.AND P4, PT, R3, UR5, PT ;  /* 0x0000000503007c0c */ /* 0x000fe2000bf86270 */
[C---:B------:R-:W-:Y:S01]  /*04d0*/  VIADD R3, R0.reuse, 0x900 ;  /* 0x0000090000037836 */ /* 0x040fe20000000000 */
[----:B------:R-:W-:-:S03]  /*04e0*/  LOP3.LUT R2, R0, 0x800, RZ, 0xfc, !PT ;  /* 0x0000080000027812 */ /* 0x000fc600078efcff */
[----:B------:R0:W5:Y:S04]  /*04f0*/  @P0 LDG.E R9, desc[UR10][R12.64+0xc00] ;  /* 0x000c000a0c090981 */ /* 0x000168000c1e1900 */
[----:B------:R0:W5:Y:S04]  /*0500*/  @P6 LDG.E R8, desc[UR10][R12.64+0x1000] ;  /* 0x0010000a0c086981 */ /* 0x000168000c1e1900 */
[----:B------:R0:W5:Y:S04]  /*0510*/  @P5 LDG.E R7, desc[UR10][R12.64+0x1400] ;  /* 0x0014000a0c075981 */ /* 0x000168000c1e1900 */
[----:B------:R0:W5:Y:S04]  /*0520*/  @P4 LDG.E R6, desc[UR10][R12.64+0x1800] ;  /* 0x0018000a0c064981 */ /* 0x000168000c1e1900 */
[----:B------:R0:W5:Y:S01]  /*0530*/  @P3 LDG.E R18, desc[UR10][R12.64] ;  /* 0x0000000a0c123981 */ /* 0x000162000c1e1900 */
[----:B------:R-:W-:-:S03]  /*0540*/  ISETP.GE.AND P3, PT, R4, UR5, PT ;  /* 0x0000000504007c0c */ /* 0x000fc6000bf66270 */
[----:B------:R0:W5:Y:S01]  /*0550*/  @!P2 LDG.E R11, desc[UR10][R14.64+0x400] ;  /* 0x0004000a0e0ba981 */ /* 0x000162000c1e1900 */
[----:B------:R-:W-:-:S03]  /*0560*/  ISETP.GE.AND P2, PT, R2, UR5, PT ;  /* 0x0000000502007c0c */ /* 0x000fc6000bf46270 */
[----:B------:R0:W5:Y:S01]  /*0570*/  @!P1 LDG.E R10, desc[UR10][R14.64+0x800] ;  /* 0x0008000a0e0a9981 */ /* 0x000162000c1e1900 */
[----:B------:R-:W-:-:S05]  /*0580*/  ISETP.GE.AND P1, PT, R3, UR5, PT ;  /* 0x0000000503007c0c */ /* 0x000fca000bf26270 */
[----:B------:R0:W5:Y:S04]  /*0590*/  @P3 LDG.E R5, desc[UR10][R12.64+0x1c00] ;  /* 0x001c000a0c053981 */ /* 0x000168000c1e1900 */
[----:B------:R0:W5:Y:S04]  /*05a0*/  @P2 LDG.E R4, desc[UR10][R12.64+0x2000] ;  /* 0x0020000a0c042981 */ /* 0x000168000c1e1900 */
[----:B------:R0:W5:Y:S01]  /*05b0*/  @P1 LDG.E R3, desc[UR10][R12.64+0x2400] ;  /* 0x0024000a0c031981 */ /* 0x000162000c1e1900 */
[C---:B------:R-:W-:Y:S02]  /*05c0*/  VIADD R2, R0.reuse, 0xa00 ;  /* 0x00000a0000027836 */ /* 0x040fe40000000000 */
[----:B------:R-:W-:Y:S01]  /*05d0*/  VIADD R16, R0, 0xb00 ;  /* 0x00000b0000107836 */ /* 0x000fe20000000000 */
[----:B------:R0:W5:Y:S02]  /*05e0*/  @!P0 LDG.E R9, desc[UR10][R14.64+0xc00] ;  /* 0x000c000a0e098981 */ /* 0x000164000c1e1900 */
[----:B------:R-:W-:-:S02]  /*05f0*/  ISETP.GE.AND P0, PT, R2, UR5, PT ;  /* 0x0000000502007c0c */ /* 0x000fc4000bf06270 */
[----:B------:R-:W-:Y:S01]  /*0600*/  LOP3.LUT R2, R0, 0xc00, RZ, 0xfc, !PT ;  /* 0x00000c0000027812 */ /* 0x000fe200078efcff */
[----:B------:R0:W5:Y:S01]  /*0610*/  @!P6 LDG.E R8, desc[UR10][R14.64+0x1000] ;  /* 0x0010000a0e08e981 */ /* 0x000162000c1e1900 */
[----:B------:R-:W-:Y:S01]  /*0620*/  ISETP.GE.AND P6, PT, R16, UR5, PT ;  /* 0x0000000510007c0c */ /* 0x000fe2000bfc6270 */
[----:B------:R-:W-:Y:S02]  /*0630*/  VIADD R16, R0, 0xd00 ;  /* 0x00000d0000107836 */ /* 0x000fe40000000000 */
[----:B------:R0:W5:Y:S01]  /*0640*/  @!P5 LDG.E R7, desc[UR10][R14.64+0x1400] ;  /* 0x0014000a0e07d981 */ /* 0x000162000c1e1900 */
[----:B------:R-:W-:Y:S01]  /*0650*/  ISETP.GE.AND P5, PT, R2, UR5, PT ;  /* 0x0000000502007c0c */ /* 0x000fe2000bfa6270 */
[----:B------:R-:W-:Y:S02]  /*0660*/  VIADD R2, R0, 0xe00 ;  /* 0x00000e0000027836 */ /* 0x000fe40000000000 */
[----:B------:R0:W5:Y:S01]  /*0670*/  @!P4 LDG.E R6, desc[UR10][R14.64+0x1800] ;  /* 0x0018000a0e06c981 */ /* 0x000162000c1e1900 */
[----:B------:R-:W-:Y:S01]  /*0680*/  ISETP.GE.AND P4, PT, R16, UR5, PT ;  /* 0x0000000510007c0c */ /* 0x000fe2000bf86270 */
[----:B------:R-:W-:-:S04]  /*0690*/  VIADD R16, R0, 0xf00 ;  /* 0x00000f0000107836 */ /* 0x000fc80000000000 */
[----:B------:R0:W5:Y:S04]  /*06a0*/  @P6 LDG.E R21, desc[UR10][R12.64+0x2c00] ;  /* 0x002c000a0c156981 */ /* 0x000168000c1e1900 */
[----:B------:R0:W5:Y:S04]  /*06b0*/  @P5 LDG.E R26, desc[UR10][R12.64+0x3000] ;  /* 0x0030000a0c1a5981 */ /* 0x000168000c1e1900 */
[----:B------:R0:W5:Y:S04]  /*06c0*/  @P4 LDG.E R27, desc[UR10][R12.64+0x3400] ;  /* 0x0034000a0c1b4981 */ /* 0x000168000c1e1900 */
[----:B------:R0:W5:Y:S01]  /*06d0*/  @!P3 LDG.E R5, desc[UR10][R14.64+0x1c00] ;  /* 0x001c000a0e05b981 */ /* 0x000162000c1e1900 */
[----:B------:R-:W-:-:S02]  /*06e0*/  ISETP.GE.AND P3, PT, R2, UR5, PT ;  /* 0x0000000502007c0c */ /* 0x000fc4000bf66270 */
[----:B------:R-:W-:Y:S01]  /*06f0*/  LOP3.LUT R2, R0, 0x1000, RZ, 0xfc, !PT ;  /* 0x0000100000027812 */ /* 0x000fe200078efcff */
[----:B------:R0:W5:Y:S01]  /*0700*/  @!P2 LDG.E R4, desc[UR10][R14.64+0x2000] ;  /* 0x0020000a0e04a981 */ /* 0x000162000c1e1900 */
[----:B------:R-:W-:-:S03]  /*0710*/  ISETP.GE.AND P2, PT, R16, UR5, PT ;  /* 0x0000000510007c0c */ /* 0x000fc6000bf46270 */
[----:B------:R0:W5:Y:S01]  /*0720*/  @!P1 LDG.E R3, desc[UR10][R14.64+0x2400] ;  /* 0x0024000a0e039981 */ /* 0x000162000c1e1900 */
[----:B------:R-:W-:-:S03]  /*0730*/  ISETP.GE.AND P1, PT, R2, UR5, PT ;  /* 0x0000000502007c0c */ /* 0x000fc6000bf26270 */
        /* <DEDUP_REMOVED lines=12> */
.L_x_206:
[----:B------:R-:W-:Y:S01]  /*0800*/  IMAD.U32 R23, RZ, RZ, UR4 ;  /* 0x00000004ff177e24 */ /* 0x000fe2000f8e00ff */
[----:B------:R-:W-:Y:S01]  /*0810*/  IADD3 R22, P0, P3, R19, UR8, R2 ;  /* 0x0000000813167c10 */ /* 0x000fe2000fb1e002 */
[C---:B--2---:R-:W-:Y:S01]  /*0820*/  VIADD R5, R0.reuse, -UR5 ;  /* 0x8000000500057c36 */ /* 0x044fe20008000000 */
[C---:B------:R-:W-:Y:S01]  /*0830*/  ISETP.GE.AND P1, PT, R0.reuse, UR5, PT ;  /* 0x0000000500007c0c */ /* 0x040fe2000bf26270 */
[C---:B------:R-:W-:Y:S01]  /*0840*/  VIADD R7, R0.reuse, 0x100 ;  /* 0x0000010000077836 */ /* 0x040fe20000000000 */
[----:B------:R-:W-:Y:S01]  /*0850*/  IADD3 R23, P6, PT, R23, UR8, RZ ;  /* 0x0000000817177c10 */ /* 0x000fe2000ffde0ff */
[C---:B------:R-:W-:Y:S01]  /*0860*/  VIADD R9, R0.reuse, 0x300 ;  /* 0x0000030000097836 */ /* 0x040fe20000000000 */
[C---:B------:R-:W-:Y:S01]  /*0870*/  SEL R2, R0.reuse, R5, !P1 ;  /* 0x0000000500027207 */ /* 0x040fe20004800000 */
[----:B------:R-:W-:Y:S01]  /*0880*/  VIADD R8, R7, -UR5 ;  /* 0x8000000507087c36 */ /* 0x000fe20008000000 */
[----:B------:R-:W-:Y:S01]  /*0890*/  SEL R3, R23, R22, !P1 ;  /* 0x0000001617037207 */ /* 0x000fe20004800000 */
[----:B------:R-:W-:Y:S01]  /*08a0*/  VIADD R10, R0, 0x200 ;  /* 0x00000200000a7836 */ /* 0x000fe20000000000 */
[----:B------:R-:W-:Y:S01]  /*08b0*/  ISETP.GE.AND P4, PT, R7, UR5, PT ;  /* 0x0000000507007c0c */ /* 0x000fe2000bf86270 */
[----:B------:R-:W-:Y:S01]  /*08c0*/  VIADD R6, R9, -UR5 ;  /* 0x8000000509067c36 */ /* 0x000fe20008000000 */
[----:B------:R-:W-:Y:S01]  /*08d0*/  IADD3 R2, P5, PT, R2, R3, RZ ;  /* 0x0000000302027210 */ /* 0x000fe20007fbe0ff */
[----:B------:R-:W-:Y:S01]  /*08e0*/  IMAD.X R25, RZ, RZ, RZ, P6 ;  /* 0x000000ffff197224 */ /* 0x000fe200030e06ff */
[----:B------:R-:W-:Y:S01]  /*08f0*/  IADD3.X R24, PT, PT, RZ, RZ, RZ, P0, P3 ;  /* 0x000000ffff187210 */ /* 0x000fe200007e64ff */
[----:B------:R-:W-:Y:S01]  /*0900*/  VIADD R11, R0, 0x500 ;  /* 0x00000500000b7836 */ /* 0x000fe20000000000 */
[----:B------:R-:W-:Y:S01]  /*0910*/  SEL R3, R7, R8, !P4 ;  /* 0x0000000807037207 */ /* 0x000fe20006000000 */
[----:B------:R-:W-:Y:S01]  /*0920*/  VIADD R7, R10, -UR5 ;  /* 0x800000050a077c36 */ /* 0x000fe20008000000 */
[----:B------:R-:W-:Y:S01]  /*0930*/  SEL R4, R23, R22, !P4 ;  /* 0x0000001617047207 */ /* 0x000fe20006000000 */
[----:B------:R-:W-:Y:S01]  /*0940*/  VIADD R14, R11, -UR5 ;  /* 0x800000050b0e7c36 */ /* 0x000fe20008000000 */
[----:B------:R-:W-:Y:S01]  /*0950*/  ISETP.GE.AND P0, PT, R9, UR5, PT ;  /* 0x0000000509007c0c */ /* 0x000fe2000bf06270 */
[----:B------:R-:W-:Y:S01]  /*0960*/  VIADD R21, R0, 0x600 ;  /* 0x0000060000157836 */ /* 0x000fe20000000000 */
[----:B------:R-:W-:Y:S01]  /*0970*/  ISETP.GE.AND P2, PT, R10, UR5, PT ;  /* 0x000000050a007c0c */ /* 0x000fe2000bf46270 */
[----:B------:R-:W0:Y:S01]  /*0980*/  LDCU.64 UR8, c[0x0][0x3a0] ;  /* 0x00007400ff0877ac */ /* 0x000e220008000a00 */
[----:B------:R-:W-:Y:S01]  /*0990*/  SHF.R.S32.HI R13, RZ, 0x1f, R5 ;  /* 0x0000001fff0d7819 */ /* 0x000fe20000011405 */
[----:B------:R-:W-:Y:S01]  /*09a0*/  VIADD R17, R0, 0x700 ;  /* 0x0000070000117836 */ /* 0x000fe20000000000 */
[----:B------:R-:W-:-:S02]  /*09b0*/  IADD3 R3, P3, PT, R3, R4, RZ ;  /* 0x0000000403037210 */ /* 0x000fc40007f7e0ff */
[----:B------:R-:W-:Y:S02]  /*09c0*/  SEL R5, R9, R6, !P0 ;  /* 0x0000000609057207 */ /* 0x000fe40004000000 */
[----:B------:R-:W-:Y:S02]  /*09d0*/  SEL R4, R10, R7, !P2 ;  /* 0x000000070a047207 */ /* 0x000fe40005000000 */
[CC--:B------:R-:W-:Y:S02]  /*09e0*/  SEL R9, R23.reuse, R22.reuse, !P2 ;  /* 0x0000001617097207 */ /* 0x0c0fe40005000000 */
[----:B------:R-:W-:Y:S02]  /*09f0*/  SHF.R.S32.HI R8, RZ, 0x1f, R8 ;  /* 0x0000001fff087819 */ /* 0x000fe40000011408 */
[----:B------:R-:W-:Y:S02]  /*0a00*/  SEL R10, R23, R22, !P0 ;  /* 0x00000016170a7207 */ /* 0x000fe40004000000 */
[----:B------:R-:W-:-:S02]  /*0a10*/  SEL R13, R13, RZ, P1 ;  /* 0x000000ff0d0d7207 */ /* 0x000fc40000800000 */
[CC--:B------:R-:W-:Y:S02]  /*0a20*/  SEL R12, R25.reuse, R24.reuse, !P1 ;  /* 0x00000018190c7207 */ /* 0x0c0fe40004800000 */
[----:B------:R-:W-:Y:S02]  /*0a30*/  IADD3 R4, P1, PT, R4, R9, RZ ;  /* 0x0000000904047210 */ /* 0x000fe40007f3e0ff */
[----:B------:R-:W-:Y:S01]  /*0a40*/  SEL R9, R25, R24, !P4 ;  /* 0x0000001819097207 */ /* 0x000fe20006000000 */
[----:B------:R-:W-:Y:S01]  /*0a50*/  IMAD.X R13, R13, 0x1, R12, P5 ;  /* 0x000000010d0d7824 */ /* 0x000fe200028e060c */
[----:B------:R-:W-:Y:S02]  /*0a60*/  SEL R8, R8, RZ, P4 ;  /* 0x000000ff08087207 */ /* 0x000fe40002000000 */
[----:B------:R-:W-:Y:S02]  /*0a70*/  IADD3 R5, P6, PT, R5, R10, RZ ;  /* 0x0000000a05057210 */ /* 0x000fe40007fde0ff */
[----:B------:R-:W-:Y:S01]  /*0a80*/  ISETP.GE.AND P4, PT, R11, UR5, PT ;  /* 0x000000050b007c0c */ /* 0x000fe2000bf86270 */
[----:B------:R-:W-:Y:S01]  /*0a90*/  IMAD.X R12, R8, 0x1, R9, P3 ;  /* 0x00000001080c7824 */ /* 0x000fe200018e0609 */
[----:B------:R-:W-:-:S02]  /*0aa0*/  LOP3.LUT R10, R0, 0x400, RZ, 0xfc, !PT ;  /* 0x00000400000a7812 */ /* 0x000fc400078efcff */
[----:B------:R-:W-:Y:S02]  /*0ab0*/  SHF.R.S32.HI R7, RZ, 0x1f, R7 ;  /* 0x0000001fff077819 */ /* 0x000fe40000011407 */
[----:B------:R-:W-:Y:S01]  /*0ac0*/  SEL R8, R11, R14, !P4 ;  /* 0x0000000e0b087207 */ /* 0x000fe20006000000 */
[C---:B------:R-:W-:Y:S01]  /*0ad0*/  VIADD R15, R10.reuse, -UR5 ;  /* 0x800000050a0f7c36 */ /* 0x040fe20008000000 */
[----:B------:R-:W-:Y:S02]  /*0ae0*/  SEL R11, R23, R22, !P4 ;  /* 0x00000016170b7207 */ /* 0x000fe40006000000 */
[----:B------:R-:W-:Y:S02]  /*0af0*/  SEL R7, R7, RZ, P2 ;  /* 0x000000ff07077207 */ /* 0x000fe40001000000 */
[----:B------:R-:W-:Y:S02]  /*0b00*/  SEL R16, R25, R24, !P2 ;  /* 0x0000001819107207 */ /* 0x000fe40005000000 */
[----:B------:R-:W-:-:S02]  /*0b10*/  ISETP.GE.AND P5, PT, R10, UR5, PT ;  /* 0x000000050a007c0c */ /* 0x000fc4000bfa6270 */
[----:B------:R-:W-:Y:S01]  /*0b20*/  IADD3 R8, P3, PT, R8, R11, RZ ;  /* 0x0000000b08087210 */ /* 0x000fe20007f7e0ff */
[----:B------:R-:W-:Y:S01]  /*0b30*/  IMAD.X R11, R7, 0x1, R16, P1 ;  /* 0x00000001070b7824 */ /* 0x000fe200008e0610 */
[----:B------:R-:W-:Y:S01]  /*0b40*/  SEL R9, R10, R15, !P5 ;  /* 0x0000000f0a097207 */ /* 0x000fe20006800000 */
[----:B------:R-:W-:Y:S01]  /*0b50*/  VIADD R16, R21, -UR5 ;  /* 0x8000000515107c36 */ /* 0x000fe20008000000 */
[----:B------:R-:W-:Y:S02]  /*0b60*/  SEL R10, R23, R22, !P5 ;  /* 0x00000016170a7207 */ /* 0x000fe40006800000 */
[----:B------:R-:W-:Y:S02]  /*0b70*/  ISETP.GE.AND P1, PT, R21, UR5, PT ;  /* 0x0000000515007c0c */ /* 0x000fe4000bf26270 */
[----:B------:R-:W-:Y:S02]  /*0b80*/  SHF.R.S32.HI R6, RZ, 0x1f, R6 ;  /* 0x0000001fff067819 */ /* 0x000fe40000011406 */
[----:B------:R-:W-:-:S02]  /*0b90*/  IADD3 R9, P2, PT, R9, R10, RZ ;  /* 0x0000000a09097210 */ /* 0x000fc40007f5e0ff */
[----:B------:R-:W-:Y:S02]  /*0ba0*/  SEL R7, R21, R16, !P1 ;  /* 0x0000001015077207 */ /* 0x000fe40004800000 */
[----:B------:R-:W-:Y:S02]  /*0bb0*/  SEL R21, R25, R24, !P0 ;  /* 0x0000001819157207 */ /* 0x000fe40004000000 */
[----:B------:R-:W-:Y:S01]  /*0bc0*/  SEL R10, R6, RZ, P0 ;  /* 0x000000ff060a7207 */ /* 0x000fe20000000000 */
[----:B------:R-:W-:Y:S01]  /*0bd0*/  VIADD R6, R17, -UR5 ;  /* 0x8000000511067c36 */ /* 0x000fe20008000000 */
[----:B------:R-:W-:Y:S02]  /*0be0*/  SEL R18, R23, R22, !P1 ;  /* 0x0000001617127207 */ /* 0x000fe40004800000 */
[----:B------:R-:W-:Y:S01]  /*0bf0*/  ISETP.GE.AND P0, PT, R17, UR5, PT ;  /* 0x0000000511007c0c */ /* 0x000fe2000bf06270 */
[----:B------:R-:W-:Y:S01]  /*0c00*/  IMAD.X R10, R10, 0x1, R21, P6 ;  /* 0x000000010a0a7824 */ /* 0x000fe200030e0615 */
[----:B------:R-:W-:-:S02]  /*0c10*/  SHF.R.S32.HI R15, RZ, 0x1f, R15 ;  /* 0x0000001fff0f7819 */ /* 0x000fc4000001140f */
[----:B------:R-:W-:Y:S02]  /*0c20*/  IADD3 R7, P6, PT, R7, R18, RZ ;  /* 0x0000001207077210 */ /* 0x000fe40007fde0ff */
[----:B------:R-:W-:Y:S02]  /*0c30*/  SEL R21, R17, R6, !P0 ;  /* 0x0000000611157207 */ /* 0x000fe40004000000 */
[----:B------:R-:W-:Y:S02]  /*0c40*/  SEL R18, R23, R22, !P0 ;  /* 0x0000001617127207 */ /* 0x000fe40004000000 */
[----:B------:R-:W-:Y:S02]  /*0c50*/  SEL R26, R25, R24, !P5 ;  /* 0x00000018191a7207 */ /* 0x000fe40006800000 */
[----:B------:R-:W-:Y:S02]  /*0c60*/  SEL R15, R15, RZ, P5 ;  /* 0x000000ff0f0f7207 */ /* 0x000fe40002800000 */
[----:B------:R-:W-:-:S02]  /*0c70*/  SHF.R.S32.HI R14, RZ, 0x1f, R14 ;  /* 0x0000001fff0e7819 */ /* 0x000fc4000001140e */
[----:B------:R-:W-:Y:S01]  /*0c80*/  IADD3 R21, P5, PT, R21, R18, RZ ;  /* 0x0000001215157210 */ /* 0x000fe20007fbe0ff */
[----:B------:R-:W-:Y:S01]  /*0c90*/  IMAD.X R18, R15, 0x1, R26, P2 ;  /* 0x000000010f127824 */ /* 0x000fe200010e061a */
[----:B------:R-:W-:Y:S02]  /*0ca0*/  SEL R14, R14, RZ, P4 ;  /* 0x000000ff0e0e7207 */ /* 0x000fe40002000000 */
[----:B------:R-:W-:Y:S02]  /*0cb0*/  SEL R27, R25, R24, !P4 ;  /* 0x00000018191b7207 */ /* 0x000fe40006000000 */
[----:B0-----:R-:W-:-:S03]  /*0cc0*/  LEA R28, P2, R2, UR8, 0x2 ;  /* 0x00000008021c7c11 */ /* 0x001fc6000f8410ff */
[----:B------:R-:W-:Y:S01]  /*0cd0*/  IMAD.X R27, R14, 0x1, R27, P3 ;  /* 0x000000010e1b7824 */ /* 0x000fe200018e061b */
[----:B------:R-:W-:Y:S02]  /*0ce0*/  LEA.HI.X R29, R2, UR9, R13, 0x2, P2 ;  /* 0x00000009021d7c11 */ /* 0x000fe400090f140d */
[C---:B------:R-:W-:Y:S02]  /*0cf0*/  LEA R14, P2, R3.reuse, UR8, 0x2 ;  /* 0x00000008030e7c11 */ /* 0x040fe4000f8410ff */
[C---:B------:R-:W-:Y:S02]  /*0d00*/  LEA R2, P3, R4.reuse, UR8, 0x2 ;  /* 0x0000000804027c11 */ /* 0x040fe4000f8610ff */
[----:B------:R-:W-:Y:S02]  /*0d10*/  LEA.HI.X R15, R3, UR9, R12, 0x2, P2 ;  /* 0x00000009030f7c11 */ /* 0x000fe400090f140c */
[----:B------:R-:W-:Y:S02]  /*0d20*/  LEA.HI.X R3, R4, UR9, R11, 0x2, P3 ;  /* 0x0000000904037c11 */ /* 0x000fe400098f140b */
[----:B------:R-:W-:Y:S01]  /*0d30*/  LOP3.LUT R26, R0, 0x800, RZ, 0xfc, !PT ;  /* 0x00000800001a7812 */ /* 0x000fe200078efcff */
[----:B------:R0:W5:Y:S01]  /*0d40*/  LDG.E R11, desc[UR10][R14.64] ;  /* 0x0000000a0e0b7981 */ /* 0x000162000c1e1900 */
[----:B------:R-:W-:-:S02]  /*0d50*/  LEA R4, P2, R5, UR8, 0x2 ;  /* 0x0000000805047c11 */ /* 0x000fc4000f8410ff */
[----:B------:R-:W-:Y:S01]  /*0d60*/  LEA R12, P3, R9, UR8, 0x2 ;  /* 0x00000008090c7c11 */ /* 0x000fe2000f8610ff */
[C---:B------:R-:W-:Y:S01]  /*0d70*/  VIADD R17, R26.reuse, -UR5 ;  /* 0x800000051a117c36 */ /* 0x040fe20008000000 */
[----:B------:R-:W-:Y:S02]  /*0d80*/  LEA.HI.X R5, R5, UR9, R10, 0x2, P2 ;  /* 0x0000000905057c11 */ /* 0x000fe400090f140a */
[----:B------:R-:W-:Y:S01]  /*0d90*/  LEA.HI.X R13, R9, UR9, R18, 0x2, P3 ;  /* 0x00000009090d7c11 */ /* 0x000fe200098f1412 */
[----:B------:R1:W5:Y:S01]  /*0da0*/  LDG.E R10, desc[UR10][R2.64] ;  /* 0x0000000a020a7981 */ /* 0x000362000c1e1900 */
[C---:B------:R-:W-:Y:S02]  /*0db0*/  ISETP.GE.AND P3, PT, R26.reuse, UR5, PT ;  /* 0x000000051a007c0c */ /* 0x040fe4000bf66270 */
[----:B------:R-:W-:Y:S01]  /*0dc0*/  SHF.R.S32.HI R16, RZ, 0x1f, R16 ;  /* 0x0000001fff107819 */ /* 0x000fe20000011410 */
[----:B------:R2:W5:Y:S01]  /*0dd0*/  LDG.E R18, desc[UR10][R28.64] ;  /* 0x0000000a1c127981 */ /* 0x000562000c1e1900 */
[----:B------:R-:W-:-:S02]  /*0de0*/  SEL R26, R26, R17, !P3 ;  /* 0x000000111a1a7207 */ /* 0x000fc40005800000 */
[----:B0-----:R-:W-:Y:S01]  /*0df0*/  SEL R15, R16, RZ, P1 ;  /* 0x000000ff100f7207 */ /* 0x001fe20000800000 */
[----:B------:R0:W5:Y:S01]  /*0e00*/  LDG.E R9, desc[UR10][R4.64] ;  /* 0x0000000a04097981 */ /* 0x000162000c1e1900 */
[----:B-1----:R-:W-:Y:S01]  /*0e10*/  VIADD R3, R0, 0x900 ;  /* 0x0000090000037836 */ /* 0x002fe20000000000 */
[----:B------:R-:W-:Y:S02]  /*0e20*/  LEA R2, P4, R8, UR8, 0x2 ;  /* 0x0000000808027c11 */ /* 0x000fe4000f8810ff */
[----:B--2---:R-:W-:Y:S01]  /*0e30*/  SEL R29, R23, R22, !P3 ;  /* 0x00000016171d7207 */ /* 0x004fe20005800000 */
[----:B------:R-:W-:Y:S01]  /*0e40*/  VIADD R14, R3, -UR5 ;  /* 0x80000005030e7c36 */ /* 0x000fe20008000000 */
[----:B------:R-:W-:Y:S02]  /*0e50*/  SEL R28, R25, R24, !P1 ;  /* 0x00000018191c7207 */ /* 0x000fe40004800000 */
[----:B------:R-:W-:Y:S02]  /*0e60*/  ISETP.GE.AND P2, PT, R3, UR5, PT ;  /* 0x0000000503007c0c */ /* 0x000fe4000bf46270 */
[----:B------:R-:W-:Y:S01]  /*0e70*/  IADD3 R16, P1, PT, R26, R29, RZ ;  /* 0x0000001d1a107210 */ /* 0x000fe20007f3e0ff */
[----:B------:R-:W-:Y:S01]  /*0e80*/  IMAD.X R26, R15, 0x1, R28, P6 ;  /* 0x000000010f1a7824 */ /* 0x000fe200030e061c */
[----:B------:R-:W-:-:S02]  /*0e90*/  SEL R15, R3, R14, !P2 ;  /* 0x0000000e030f7207 */ /* 0x000fc40005000000 */
[----:B------:R-:W-:Y:S01]  /*0ea0*/  LEA.HI.X R3, R8, UR9, R27, 0x2, P4 ;  /* 0x0000000908037c11 */ /* 0x000fe2000a0f141b */
[----:B------:R-:W-:Y:S01]  /*0eb0*/  VIADD R27, R0, 0xa00 ;  /* 0x00000a00001b7836 */ /* 0x000fe20000000000 */
[----:B0-----:R-:W-:Y:S01]  /*0ec0*/  LEA R4, P4, R7, UR8, 0x2 ;  /* 0x0000000807047c11 */ /* 0x001fe2000f8810ff */
[----:B------:R-:W5:Y:S01]  /*0ed0*/  LDG.E R8, desc[UR10][R12.64] ;  /* 0x0000000a0c087981 */ /* 0x000f62000c1e1900 */
[----:B------:R-:W-:Y:S02]  /*0ee0*/  SEL R28, R23, R22, !P2 ;  /* 0x00000016171c7207 */ /* 0x000fe40005000000 */
[----:B------:R-:W-:Y:S01]  /*0ef0*/  LEA.HI.X R5, R7, UR9, R26, 0x2, P4 ;  /* 0x0000000907057c11 */ /* 0x000fe2000a0f141a */
[C---:B------:R-:W-:Y:S01]  /*0f00*/  VIADD R26, R27.reuse, -UR5 ;  /* 0x800000051b1a7c36 */ /* 0x040fe20008000000 */
[----:B------:R-:W-:Y:S01]  /*0f10*/  ISETP.GE.AND P4, PT, R27, UR5, PT ;  /* 0x000000051b007c0c */ /* 0x000fe2000bf86270 */
[----:B------:R0:W5:Y:S01]  /*0f20*/  LDG.E R7, desc[UR10][R2.64] ;  /* 0x0000000a02077981 */ /* 0x000162000c1e1900 */
[----:B------:R-:W-:-:S02]  /*0f30*/  SHF.R.S32.HI R6, RZ, 0x1f, R6 ;  /* 0x0000001fff067819 */ /* 0x000fc40000011406 */
[----:B------:R-:W-:Y:S02]  /*0f40*/  IADD3 R15, P6, PT, R15, R28, RZ ;  /* 0x0000001c0f0f7210 */ /* 0x000fe40007fde0ff */
[----:B------:R-:W-:Y:S02]  /*0f50*/  SEL R28, R27, R26, !P4 ;  /* 0x0000001a1b1c7207 */ /* 0x000fe40006000000 */
[----:B------:R-:W-:Y:S02]  /*0f60*/  SEL R29, R23, R22, !P4 ;  /* 0x00000016171d7207 */ /* 0x000fe40006000000 */
[----:B------:R-:W-:Y:S02]  /*0f70*/  SHF.R.S32.HI R27, RZ, 0x1f, R17 ;  /* 0x0000001fff1b7819 */ /* 0x000fe40000011411 */
[----:B0-----:R-:W-:Y:S02]  /*0f80*/  SEL R3, R25, R24, !P0 ;  /* 0x0000001819037207 */ /* 0x001fe40004000000 */
[----:B------:R-:W-:-:S02]  /*0f90*/  SEL R2, R6, RZ, P0 ;  /* 0x000000ff06027207 */ /* 0x000fc40000000000 */
[----:B------:R-:W-:Y:S02]  /*0fa0*/  IADD3 R17, P0, PT, R28, R29, RZ ;  /* 0x0000001d1c117210 */ /* 0x000fe40007f1e0ff */
[----:B------:R-:W-:Y:S01]  /*0fb0*/  SEL R6, R25, R24, !P3 ;  /* 0x0000001819067207 */ /* 0x000fe20005800000 */
[----:B------:R-:W-:Y:S01]  /*0fc0*/  IMAD.X R28, R2, 0x1, R3, P5 ;  /* 0x00000001021c7824 */ /* 0x000fe200028e0603 */
[----:B------:R-:W-:Y:S01]  /*0fd0*/  SEL R27, R27, RZ, P3 ;  /* 0x000000ff1b1b7207 */ /* 0x000fe20001800000 */
[----:B------:R-:W-:Y:S01]  /*0fe0*/  VIADD R2, R0, 0xb00 ;  /* 0x00000b0000027836 */ /* 0x000fe20000000000 */
[----:B------:R-:W-:-:S03]  /*0ff0*/  LEA R12, P3, R21, UR8, 0x2 ;  /* 0x00000008150c7c11 */ /* 0x000fc6000f8610ff */
[----:B------:R-:W-:Y:S01]  /*1000*/  IMAD.X R3, R27, 0x1, R6, P1 ;  /* 0x000000011b037824 */ /* 0x000fe200008e0606 */
[C---:B------:R-:W-:Y:S01]  /*1010*/  ISETP.GE.AND P1, PT, R2.reuse, UR5, PT ;  /* 0x0000000502007c0c */ /* 0x040fe2000bf26270 */
[C---:B------:R-:W-:Y:S01]  /*1020*/  VIADD R27, R2.reuse, -UR5 ;  /* 0x80000005021b7c36 */ /* 0x040fe20008000000 */
[----:B------:R-:W-:Y:S01]  /*1030*/  LEA.HI.X R13, R21, UR9, R28, 0x2, P3 ;  /* 0x00000009150d7c11 */ /* 0x000fe200098f141c */
[----:B------:R-:W5:Y:S01]  /*1040*/  LDG.E R6, desc[UR10][R4.64] ;  /* 0x0000000a04067981 */ /* 0x000f62000c1e1900 */
[----:B------:R-:W-:Y:S02]  /*1050*/  SEL R28, R23, R22, !P1 ;  /* 0x00000016171c7207 */ /* 0x000fe40004800000 */
[----:B------:R-:W-:Y:S02]  /*1060*/  SEL R21, R2, R27, !P1 ;  /* 0x0000001b02157207 */ /* 0x000fe40004800000 */
[----:B------:R-:W-:Y:S02]  /*1070*/  SHF.R.S32.HI R14, RZ, 0x1f, R14 ;  /* 0x0000001fff0e7819 */ /* 0x000fe4000001140e */
[----:B------:R-:W-:-:S02]  /*1080*/  SHF.R.S32.HI R26, RZ, 0x1f, R26 ;  /* 0x0000001fff1a7819 */ /* 0x000fc4000001141a */
[----:B------:R-:W-:Y:S01]  /*1090*/  LEA R2, P5, R16, UR8, 0x2 ;  /* 0x0000000810027c11 */ /* 0x000fe2000f8a10ff */
[----:B------:R0:W5:Y:S01]  /*10a0*/  LDG.E R5, desc[UR10][R12.64] ;  /* 0x0000000a0c057981 */ /* 0x000162000c1e1900 */
[----:B------:R-:W-:Y:S02]  /*10b0*/  IADD3 R21, P3, PT, R21, R28, RZ ;  /* 0x0000001c15157210 */ /* 0x000fe40007f7e0ff */
[----:B------:R-:W-:Y:S02]  /*10c0*/  SEL R14, R14, RZ, P2 ;  /* 0x000000ff0e0e7207 */ /* 0x000fe40001000000 */
[CC--:B------:R-:W-:Y:S02]  /*10d0*/  SEL R29, R25.reuse, R24.reuse, !P2 ;  /* 0x00000018191d7207 */ /* 0x0c0fe40005000000 */
[----:B------:R-:W-:Y:S02]  /*10e0*/  SEL R26, R26, RZ, P4 ;  /* 0x000000ff1a1a7207 */ /* 0x000fe40002000000 */
[----:B------:R-:W-:-:S02]  /*10f0*/  SEL R28, R25, R24, !P4 ;  /* 0x00000018191c7207 */ /* 0x000fc40006000000 */
[----:B------:R-:W-:Y:S01]  /*1100*/  LEA.HI.X R3, R16, UR9, R3, 0x2, P5 ;  /* 0x0000000910037c11 */ /* 0x000fe2000a8f1403 */
[----:B------:R-:W-:Y:S01]  /*1110*/  IMAD.X R16, R14, 0x1, R29, P6 ;  /* 0x000000010e107824 */ /* 0x000fe200030e061d */
[----:B------:R-:W-:Y:S01]  /*1120*/  LOP3.LUT R29, R0, 0xc00, RZ, 0xfc, !PT ;  /* 0x00000c00001d7812 */ /* 0x000fe200078efcff */
[----:B------:R-:W-:Y:S01]  /*1130*/  IMAD.X R28, R26, 0x1, R28, P0 ;  /* 0x000000011a1c7824 */ /* 0x000fe200000e061c */
[----:B------:R-:W-:Y:S01]  /*1140*/  LEA R14, P0, R15, UR8, 0x2 ;  /* 0x000000080f0e7c11 */ /* 0x000fe2000f8010ff */
[----:B------:R-:W5:Y:S01]  /*1150*/  LDG.E R4, desc[UR10][R2.64] ;  /* 0x0000000a02047981 */ /* 0x000f62000c1e1900 */
[C---:B------:R-:W-:Y:S01]  /*1160*/  ISETP.GE.AND P4, PT, R29.reuse, UR5, PT ;  /* 0x000000051d007c0c */ /* 0x040fe2000bf86270 */
[----:B0-----:R-:W-:Y:S01]  /*1170*/  VIADD R12, R29, -UR5 ;  /* 0x800000051d0c7c36 */ /* 0x001fe20008000000 */
[----:B------:R-:W-:Y:S02]  /*1180*/  LEA.HI.X R15, R15, UR9, R16, 0x2, P0 ;  /* 0x000000090f0f7c11 */ /* 0x000fe400080f1410 */
[----:B------:R-:W-:-:S02]  /*1190*/  LEA R16, P0, R17, UR8, 0x2 ;  /* 0x0000000811107c11 */ /* 0x000fc4000f8010ff */
[----:B------:R-:W-:Y:S02]  /*11a0*/  SHF.R.S32.HI R27, RZ, 0x1f, R27 ;  /* 0x0000001fff1b7819 */ /* 0x000fe4000001141b */
[----:B------:R-:W-:Y:S01]  /*11b0*/  SEL R26, R29, R12, !P4 ;  /* 0x0000000c1d1a7207 */ /* 0x000fe20006000000 */
[----:B------:R0:W5:Y:S01]  /*11c0*/  LDG.E R3, desc[UR10][R14.64] ;  /* 0x0000000a0e037981 */ /* 0x000162000c1e1900 */
[----:B------:R-:W-:Y:S02]  /*11d0*/  LEA.HI.X R17, R17, UR9, R28, 0x2, P0 ;  /* 0x0000000911117c11 */ /* 0x000fe400080f141c */
[----:B------:R-:W-:Y:S02]  /*11e0*/  SEL R13, R23, R22, !P4 ;  /* 0x00000016170d7207 */ /* 0x000fe40006000000 */
[----:B------:R-:W-:Y:S01]  /*11f0*/  SHF.R.S32.HI R12, RZ, 0x1f, R12 ;  /* 0x0000001fff0c7819 */ /* 0x000fe2000001140c */
[----:B------:R1:W5:Y:S01]  /*1200*/  LDG.E R2, desc[UR10][R16.64] ;  /* 0x0000000a10027981 */ /* 0x000362000c1e1900 */
[----:B------:R-:W-:-:S02]  /*1210*/  SEL R27, R27, RZ, P1 ;  /* 0x000000ff1b1b7207 */ /* 0x000fc40000800000 */
[-C--:B------:R-:W-:Y:S02]  /*1220*/  SEL R28, R25, R24.reuse, !P1 ;  /* 0x00000018191c7207 */ /* 0x080fe40004800000 */
[----:B------:R-:W-:Y:S02]  /*1230*/  IADD3 R26, P2, PT, R26, R13, RZ ;  /* 0x0000000d1a1a7210 */ /* 0x000fe40007f5e0ff */
[----:B------:R-:W-:Y:S01]  /*1240*/  SEL R12, R12, RZ, P4 ;  /* 0x000000ff0c0c7207 */ /* 0x000fe20002000000 */
[----:B------:R-:W-:Y:S01]  /*1250*/  IMAD.X R28, R27, 0x1, R28, P3 ;  /* 0x000000011b1c7824 */ /* 0x000fe200018e061c */
[----:B------:R-:W-:Y:S01]  /*1260*/  SEL R29, R25, R24, !P4 ;  /* 0x00000018191d7207 */ /* 0x000fe20006000000 */
[----:B------:R-:W-:-:S04]  /*1270*/  VIADD R27, R0, 0xd00 ;  /* 0x00000d00001b7836 */ /* 0x000fc80000000000 */
[----:B------:R-:W-:Y:S01]  /*1280*/  IMAD.X R29, R12, 0x1, R29, P2 ;  /* 0x000000010c1d7824 */ /* 0x000fe200010e061d */
[----:B------:R-:W-:Y:S01]  /*1290*/  LEA R12, P0, R21, UR8, 0x2 ;  /* 0x00000008150c7c11 */ /* 0x000fe2000f8010ff */
[C---:B0-----:R-:W-:Y:S01]  /*12a0*/  VIADD R14, R27.reuse, -UR5 ;  /* 0x800000051b0e7c36 */ /* 0x041fe20008000000 */
[----:B------:R-:W-:Y:S02]  /*12b0*/  ISETP.GE.AND P2, PT, R27, UR5, PT ;  /* 0x000000051b007c0c */ /* 0x000fe4000bf46270 */
[----:B------:R-:W-:Y:S02]  /*12c0*/  LEA.HI.X R13, R21, UR9, R28, 0x2, P0 ;  /* 0x00000009150d7c11 */ /* 0x000fe400080f141c */
[----:B------:R-:W-:Y:S02]  /*12d0*/  SEL R27, R27, R14, !P2 ;  /* 0x0000000e1b1b7207 */ /* 0x000fe40005000000 */
[----:B------:R-:W-:Y:S02]  /*12e0*/  SHF.R.S32.HI R21, RZ, 0x1f, R14 ;  /* 0x0000001fff157819 */ /* 0x000fe4000001140e */
[----:B------:R-:W-:-:S02]  /*12f0*/  SEL R28, R23, R22, !P2 ;  /* 0x00000016171c7207 */ /* 0x000fc40005000000 */
[----:B-1----:R-:W-:Y:S02]  /*1300*/  SEL R17, R21, RZ, P2 ;  /* 0x000000ff15117207 */ /* 0x002fe40001000000 */
[----:B------:R-:W-:Y:S02]  /*1310*/  IADD3 R27, P1, PT, R27, R28, RZ ;  /* 0x0000001c1b1b7210 */ /* 0x000fe40007f3e0ff */
[----:B------:R-:W-:Y:S01]  /*1320*/  SEL R16, R25, R24, !P2 ;  /* 0x0000001819107207 */ /* 0x000fe20005000000 */
[----:B------:R-:W-:Y:S01]  /*1330*/  VIADD R28, R0, 0xe00 ;  /* 0x00000e00001c7836 */ /* 0x000fe20000000000 */
[C---:B------:R-:W-:Y:S01]  /*1340*/  LEA R14, P0, R26.reuse, UR8, 0x2 ;  /* 0x000000081a0e7c11 */ /* 0x040fe2000f8010ff */
[----:B------:R0:W5:Y:S02]  /*1350*/  LDG.E R21, desc[UR10][R12.64] ;  /* 0x0000000a0c157981 */ /* 0x000164000c1e1900 */
[----:B------:R-:W-:Y:S01]  /*1360*/  IMAD.X R17, R17, 0x1, R16, P1 ;  /* 0x0000000111117824 */ /* 0x000fe200008e0610 */
[----:B------:R-:W-:Y:S01]  /*1370*/  LEA.HI.X R15, R26, UR9, R29, 0x2, P0 ;  /* 0x000000091a0f7c11 */ /* 0x000fe200080f141d */
[----:B------:R-:W-:Y:S01]  /*1380*/  VIADD R29, R28, -UR5 ;  /* 0x800000051c1d7c36 */ /* 0x000fe20008000000 */
[----:B------:R-:W-:-:S02]  /*1390*/  LEA R16, P0, R27, UR8, 0x2 ;  /* 0x000000081b107c11 */ /* 0x000fc4000f8010ff */
[C---:B------:R-:W-:Y:S01]  /*13a0*/  ISETP.GE.AND P1, PT, R28.reuse, UR5, PT ;  /* 0x000000051c007c0c */ /* 0x040fe2000bf26270 */
[----:B------:R1:W5:Y:S01]  /*13b0*/  LDG.E R26, desc[UR10][R14.64] ;  /* 0x0000000a0e1a7981 */ /* 0x000362000c1e1900 */
[----:B------:R-:W-:Y:S02]  /*13c0*/  LEA.HI.X R17, R27, UR9, R17, 0x2, P0 ;  /* 0x000000091b117c11 */ /* 0x000fe400080f1411 */
[----:B------:R-:W-:Y:S02]  /*13d0*/  SEL R28, R28, R29, !P1 ;  /* 0x0000001d1c1c7207 */ /* 0x000fe40004800000 */
[----:B------:R-:W-:Y:S02]  /*13e0*/  SEL R27, R23, R22, !P1 ;  /* 0x00000016171b7207 */ /* 0x000fe40004800000 */
[----:B------:R-:W-:Y:S02]  /*13f0*/  SHF.R.S32.HI R29, RZ, 0x1f, R29 ;  /* 0x0000001fff1d7819 */ /* 0x000fe4000001141d */
[----:B0-----:R-:W-:-:S02]  /*1400*/  IADD3 R13, P0, PT, R28, R27, RZ ;  /* 0x0000001b1c0d7210 */ /* 0x001fc40007f1e0ff */
[----:B------:R-:W-:Y:S01]  /*1410*/  SEL R28, R29, RZ, P1 ;  /* 0x000000ff1d1c7207 */ /* 0x000fe20000800000 */
[----:B------:R-:W-:Y:S01]  /*1420*/  VIADD R29, R0, 0xf00 ;  /* 0x00000f00001d7836 */ /* 0x000fe20000000000 */
[----:B-1----:R-:W-:Y:S01]  /*1430*/  SEL R15, R25, R24, !P1 ;  /* 0x00000018190f7207 */ /* 0x002fe20004800000 */
[----:B------:R0:W5:Y:S02]  /*1440*/  LDG.E R27, desc[UR10][R16.64] ;  /* 0x0000000a101b7981 */ /* 0x000164000c1e1900 */
[C---:B------:R-:W-:Y:S01]  /*1450*/  VIADD R14, R29.reuse, -UR5 ;  /* 0x800000051d0e7c36 */ /* 0x040fe20008000000 */
[----:B------:R-:W-:Y:S01]  /*1460*/  ISETP.GE.AND P1, PT, R29, UR5, PT ;  /* 0x000000051d007c0c */ /* 0x000fe2000bf26270 */
[----:B------:R-:W-:Y:S01]  /*1470*/  IMAD.X R28, R28, 0x1, R15, P0 ;  /* 0x000000011c1c7824 */ /* 0x000fe200000e060f */
[----:B------:R-:W-:Y:S02]  /*1480*/  LEA R12, P0, R13, UR8, 0x2 ;  /* 0x000000080d0c7c11 */ /* 0x000fe4000f8010ff */
[----:B------:R-:W-:-:S02]  /*1490*/  SEL R15, R29, R14, !P1 ;  /* 0x0000000e1d0f7207 */ /* 0x000fc40004800000 */
[----:B------:R-:W-:Y:S02]  /*14a0*/  SHF.R.S32.HI R14, RZ, 0x1f, R14 ;  /* 0x0000001fff0e7819 */ /* 0x000fe4000001140e */
[----:B0-----:R-:W-:Y:S02]  /*14b0*/  SEL R16, R23, R22, !P1 ;  /* 0x0000001617107207 */ /* 0x001fe40004800000 */
[----:B------:R-:W-:Y:S02]  /*14c0*/  LEA.HI.X R13, R13, UR9, R28, 0x2, P0 ;  /* 0x000000090d0d7c11 */ /* 0x000fe400080f141c */
[----:B------:R-:W-:Y:S02]  /*14d0*/  IADD3 R15, P0, PT, R15, R16, RZ ;  /* 0x000000100f0f7210 */ /* 0x000fe40007f1e0ff */
[----:B------:R-:W-:Y:S02]  /*14e0*/  SEL R14, R14, RZ, P1 ;  /* 0x000000ff0e0e7207 */ /* 0x000fe40000800000 */
[----:B------:R-:W-:-:S05]  /*14f0*/  SEL R17, R25, R24, !P1 ;  /* 0x0000001819117207 */ /* 0x000fca0004800000 */
[----:B------:R-:W-:Y:S01]  /*1500*/  IMAD.X R16, R14, 0x1, R17, P0 ;  /* 0x000000010e107824 */ /* 0x000fe200000e0611 */
[C---:B------:R-:W-:Y:S02]  /*1510*/  LEA R14, P0, R15.reuse, UR8, 0x2 ;  /* 0x000000080f0e7c11 */ /* 0x040fe4000f8010ff */
[----:B------:R-:W-:Y:S02]  /*1520*/  LOP3.LUT R17, R0, 0x1000, RZ, 0xfc, !PT ;  /* 0x0000100000117812 */ /* 0x000fe400078efcff */
[----:B------:R-:W-:Y:S02]  /*1530*/  LEA.HI.X R15, R15, UR9, R16, 0x2, P0 ;  /* 0x000000090f0f7c11 */ /* 0x000fe400080f1410 */
[C---:B------:R-:W-:Y:S01]  /*1540*/  ISETP.GE.AND P1, PT, R17.reuse, UR5, PT ;  /* 0x0000000511007c0c */ /* 0x040fe2000bf26270 */
[----:B------:R-:W-:-:S03]  /*1550*/  VIADD R16, R17, -UR5 ;  /* 0x8000000511107c36 */ /* 0x000fc60008000000 */
[----:B------:R-:W-:Y:S02]  /*1560*/  SEL R22, R23, R22, !P1 ;  /* 0x0000001617167207 */ /* 0x000fe40004800000 */
[----:B------:R-:W-:Y:S01]  /*1570*/  SEL R17, R17, R16, !P1 ;  /* 0x0000001011117207 */ /* 0x000fe20004800000 */
[----:B------:R1:W5:Y:S01]  /*1580*/  LDG.E R23, desc[UR10][R14.64] ;  /* 0x0000000a0e177981 */ /* 0x000362000c1e1900 */
        /* <DEDUP_REMOVED lines=9> */
.L_x_207:
[----:B------:R-:W2:Y:S01]  /*1620*/  S2UR UR6, SR_CgaCtaId ;  /* 0x00000000000679c3 */ /* 0x000ea20000008800 */
[----:B------:R-:W-:Y:S01]  /*1630*/  UMOV UR4, 0x400 ;  /* 0x0000040000047882 */ /* 0x000fe20000000000 */
[----:B------:R-:W-:Y:S01]  /*1640*/  IMAD.IADD R20, R20, 0x1, -R19 ;  /* 0x0000000114147824 */ /* 0x000fe200078e0a13 */
[----:B--2---:R-:W-:-:S06]  /*1650*/  ULEA UR4, UR6, UR4, 0x18 ;  /* 0x0000000406047291 */ /* 0x004fcc000f8ec0ff */
[----:B01----:R-:W-:-:S05]  /*1660*/  LEA R13, R0, UR4, 0x2 ;  /* 0x00000004000d7c11 */ /* 0x003fca000f8e10ff */
[----:B-----5:R-:W-:Y:S04]  /*1670*/  STS [R13], R18 ;  /* 0x000000120d007388 */ /* 0x020fe80000000800 */
        /* <DEDUP_REMOVED lines=19> */
[----:B-1----:R-:W-:Y:S01]  /*17b0*/  VIADD R2, R20, UR5 ;  /* 0x0000000514027c36 */ /* 0x002fe20008000000 */
[----:B------:R-:W-:Y:S04]  /*17c0*/  BSSY.RECONVERGENT B0, `(.L_x_208) ;  /* 0x000001c000007945 */ /* 0x000fe80003800200 */
[----:B------:R-:W-:-:S04]  /*17d0*/  VIMNMX R3, PT, PT, R2, R3, PT ;  /* 0x0000000302037248 */ /* 0x000fc80003fe0100 */
[C---:B------:R-:W-:Y:S01]  /*17e0*/  ISETP.GE.AND P0, PT, R3.reuse, R20, PT ;  /* 0x000000140300720c */ /* 0x040fe20003f06270 */
[C---:B------:R-:W-:Y:S01]  /*17f0*/  IMAD.IADD R6, R3.reuse, 0x1, -R20 ;  /* 0x0000000103067824 */ /* 0x040fe200078e0a14 */
[----:B------:R-:W-:-:S04]  /*1800*/  VIMNMX R7, PT, PT, R3, UR5, PT ;  /* 0x0000000503077c48 */ /* 0x000fc8000bfe0100 */
[----:B------:R-:W-:-:S04]  /*1810*/  SEL R6, R6, RZ, P0 ;  /* 0x000000ff06067207 */ /* 0x000fc80000000000 */
[----:B------:R-:W-:-:S13]  /*1820*/  ISETP.GE.AND P0, PT, R6, R7, PT ;  /* 0x000000070600720c */ /* 0x000fda0003f06270 */
[----:B--2---:R-:W-:Y:S05]  /*1830*/  @P0 BRA `(.L_x_209) ;  /* 0x0000000000500947 */ /* 0x004fea0003800000 */
[----:B------:R-:W0:Y:S01]  /*1840*/  LDC.64 R4, c[0x0][0x3b0] ;  /* 0x0000ec00ff047b82 */ /* 0x000e220000000a00 */
[----:B------:R-:W-:-:S07]  /*1850*/  VIADD R12, R3, UR5 ;  /* 0x00000005030c7c36 */ /* 0x000fce0008000000 */
.L_x_210:
[----:B------:R-:W-:-:S05]  /*1860*/  IMAD.IADD R8, R7, 0x1, -R6 ;  /* 0x0000000107087824 */ /* 0x000fca00078e0a06 */
[----:B------:R-:W-:-:S04]  /*1870*/  LEA.HI R9, R8, R8, RZ, 0x1 ;  /* 0x0000000808097211 */ /* 0x000fc800078f08ff */
[----:B------:R-:W-:-:S04]  /*1880*/  LEA.HI.SX32 R14, R9, R6, 0x1f ;  /* 0x00000006090e7211 */ /* 0x000fc800078ffaff */
[----:B------:R-:W-:Y:S02]  /*1890*/  LOP3.LUT R9, RZ, R14, RZ, 0x33, !PT ;  /* 0x0000000eff097212 */ /* 0x000fe400078e33ff */
[----:B------:R-:W-:-:S03]  /*18a0*/  LEA R13, R14, UR4, 0x2 ;  /* 0x000000040e0d7c11 */ /* 0x000fc6000f8e10ff */
[----:B------:R-:W-:Y:S02]  /*18b0*/  IMAD.IADD R9, R12, 0x1, R9 ;  /* 0x000000010c097824 */ /* 0x000fe400078e0209 */
[----:B------:R-:W0:Y:S03]  /*18c0*/  LDS R11, [R13] ;  /* 0x000000000d0b7984 */ /* 0x000e260000000800 */
[----:B------:R-:W-:-:S05]  /*18d0*/  LEA R15, R9, UR4, 0x2 ;  /* 0x00000004090f7c11 */ /* 0x000fca000f8e10ff */
        /* <DEDUP_REMOVED lines=10> */
.L_x_209:
[----:B------:R-:W-:Y:S05]  /*1980*/  BSYNC.RECONVERGENT B0 ;  /* 0x0000000000007941 */ /* 0x000fea0003800200 */
.L_x_208:
[----:B------:R-:W-:Y:S01]  /*1990*/  IADD3 R7, PT, PT, R3, UR5, -R6 ;  /* 0x0000000503077c10 */ /* 0x000fe2000fffe806 */
[----:B------:R-:W-:Y:S01]  /*19a0*/  BSSY.RECONVERGENT B0, `(.L_x_211) ;  /* 0x0000011000007945 */ /* 0x000fe20003800200 */
[----:B------:R-:W-:Y:S02]  /*19b0*/  LEA R13, R6, UR4, 0x2 ;  /* 0x00000004060d7c11 */ /* 0x000fe4000f8e10ff */
[C---:B------:R-:W-:Y:S02]  /*19c0*/  LEA R12, R7.reuse, UR4, 0x2 ;  /* 0x00000004070c7c11 */ /* 0x040fe4000f8e10ff */
[----:B------:R-:W-:Y:S01]  /*19d0*/  ISETP.GE.AND P1, PT, R7, R2, PT ;  /* 0x000000020700720c */ /* 0x000fe20003f26270 */
[----:B------:R0:W1:Y:S01]  /*19e0*/  LDS R3, [R13] ;  /* 0x000000000d037984 */ /* 0x0000620000000800 */
[----:B------:R-:W-:-:S03]  /*19f0*/  PLOP3.LUT P0, PT, PT, PT, PT, 0x8, 0x80 ;  /* 0x000000000080781c */ /* 0x000fc60003f0e170 */
[----:B------:R0:W2:Y:S08]  /*1a00*/  LDS R4, [R12] ;  /* 0x000000000c047984 */ /* 0x0000b00000000800 */
[----:B0-----:R-:W-:Y:S05]  /*1a10*/  @P1 BRA `(.L_x_212) ;  /* 0x0000000000241947 */ /* 0x001fea0003800000 */
[----:B------:R-:W-:Y:S02]  /*1a20*/  ISETP.GE.AND P1, PT, R6, UR5, PT ;  /* 0x0000000506007c0c */ /* 0x000fe4000bf26270 */
        /* <DEDUP_REMOVED lines=8> */
.L_x_212:
[----:B------:R-:W-:Y:S05]  /*1ab0*/  BSYNC.RECONVERGENT B0 ;  /* 0x0000000000007941 */ /* 0x000fea0003800200 */
.L_x_211:
        /* <DEDUP_REMOVED lines=13> */
[----:B------:R-:W-:Y:S02]  /*1b90*/  ISETP.GE.AND P1, PT, R14, UR5, PT ;  /* 0x000000050e007c0c */ /* 0x000fe4000bf26270 */
        /* <DEDUP_REMOVED lines=8> */
.L_x_214:
[----:B------:R-:W-:Y:S05]  /*1c20*/  BSYNC.RECONVERGENT B0 ;  /* 0x0000000000007941 */ /* 0x000fea0003800200 */
.L_x_213:
[----:B------:R-:W-:Y:S01]  /*1c30*/  @!P0 IMAD.MOV R7, RZ, RZ, R9 ;  /* 0x000000ffff078224 */ /* 0x000fe200078e0209 */
[----:B------:R-:W-:Y:S01]  /*1c40*/  BSSY.RECONVERGENT B0, `(.L_x_215) ;  /* 0x0000015000007945 */ /* 0x000fe20003800200 */
[----:B------:R-:W-:Y:S01]  /*1c50*/  @P0 IMAD.MOV R8, RZ, RZ, R14 ;  /* 0x000000ffff080224 */ /* 0x000fe200078e020e */
[----:B-12---:R-:W-:Y:S01]  /*1c60*/  SEL R6, R4, R3, P0 ;  /* 0x0000000304067207 */ /* 0x006fe20000000000 */
        /* <DEDUP_REMOVED lines=9> */
[----:B------:R-:W-:Y:S02]  /*1d00*/  ISETP.GE.AND P1, PT, R8, UR5, PT ;  /* 0x0000000508007c0c */ /* 0x000fe4000bf26270 */
        /* <DEDUP_REMOVED lines=8> */
.L_x_216:
[----:B------:R-:W-:Y:S05]  /*1d90*/  BSYNC.RECONVERGENT B0 ;  /* 0x0000000000007941 */ /* 0x000fea0003800200 */
.L_x_215:
        /* <DEDUP_REMOVED lines=22> */
.L_x_218:
[----:B------:R-:W-:Y:S05]  /*1f00*/  BSYNC.RECONVERGENT B0 ;  /* 0x0000000000007941 */ /* 0x000fea0003800200 */
.L_x_217:
        /* <DEDUP_REMOVED lines=22> */
.L_x_220:
[----:B------:R-:W-:Y:S05]  /*2070*/  BSYNC.RECONVERGENT B0 ;  /* 0x0000000000007941 */ /* 0x000fea0003800200 */
.L_x_219:
        /* <DEDUP_REMOVED lines=22> */
.L_x_222:
[----:B------:R-:W-:Y:S05]  /*21e0*/  BSYNC.RECONVERGENT B0 ;  /* 0x0000000000007941 */ /* 0x000fea0003800200 */
.L_x_221:
        /* <DEDUP_REMOVED lines=22> */
.L_x_224:
[----:B------:R-:W-:Y:S05]  /*2350*/  BSYNC.RECONVERGENT B0 ;  /* 0x0000000000007941 */ /* 0x000fea0003800200 */
.L_x_223:
        /* <DEDUP_REMOVED lines=22> */
.L_x_226:
[----:B------:R-:W-:Y:S05]  /*24c0*/  BSYNC.RECONVERGENT B0 ;  /* 0x0000000000007941 */ /* 0x000fea0003800200 */
.L_x_225:
        /* <DEDUP_REMOVED lines=22> */
.L_x_228:
[----:B------:R-:W-:Y:S05]  /*2630*/  BSYNC.RECONVERGENT B0 ;  /* 0x0000000000007941 */ /* 0x000fea0003800200 */
.L_x_227:
        /* <DEDUP_REMOVED lines=22> */
.L_x_230:
[----:B------:R-:W-:Y:S05]  /*27a0*/  BSYNC.RECONVERGENT B0 ;  /* 0x0000000000007941 */ /* 0x000fea0003800200 */
.L_x_229:
[----:B------:R-:W-:Y:S01]  /*27b0*/  @!P0 IMAD.MOV R19, RZ, RZ, R23 ;  /* 0x000000ffff138224 */ /* 0x000fe200078e0217 */
[----:B------:R-:W-:Y:S01]  /*27c0*/  BSSY.RECONVERGENT B0, `(.L_x_231) ;  /* 0x0000015000007945 */ /* 0x000fe20003800200 */
[----:B------:R-:W-:Y:S01]  /*27d0*/  @P0 IMAD.MOV R21, RZ, RZ, R18 ;  /* 0x000000ffff150224 */ /* 0x000fe200078e0212 */
[----:B-12---:R-:W-:Y:S01]  /*27e0*/  SEL R18, R4, R3, P0 ;  /* 0x0000000304127207 */ /* 0x006fe20000000000 */
[C---:B------:R-:W-:Y:S01]  /*27f0*/  VIADD R23, R19.reuse, 0x1 ;  /* 0x0000000113177836 */ /* 0x040fe20000000000 */
        /* <DEDUP_REMOVED lines=17> */
.L_x_232:
[----:B------:R-:W-:Y:S05]  /*2910*/  BSYNC.RECONVERGENT B0 ;  /* 0x0000000000007941 */ /* 0x000fea0003800200 */
.L_x_231:
[----:B------:R-:W-:Y:S01]  /*2920*/  @!P0 IMAD.MOV R23, RZ, RZ, R19 ;  /* 0x000000ffff178224 */ /* 0x000fe200078e0213 */
[----:B------:R-:W-:Y:S01]  /*2930*/  BSSY.RECONVERGENT B0, `(.L_x_233) ;  /* 0x0000014000007945 */ /* 0x000fe20003800200 */
[----:B------:R-:W-:Y:S01]  /*2940*/  @P0 IMAD.MOV R20, RZ, RZ, R21 ;  /* 0x000000ffff140224 */ /* 0x000fe200078e0215 */
[----:B-12---:R-:W-:Y:S02]  /*2950*/  SEL R19, R4, R3, P0 ;  /* 0x0000000304137207 */ /* 0x006fe40000000000 */
        /* <DEDUP_REMOVED lines=17> */
.L_x_234:
[----:B------:R-:W-:Y:S05]  /*2a70*/  BSYNC.RECONVERGENT B0 ;  /* 0x0000000000007941 */ /* 0x000fea0003800200 */
.L_x_233:
[----:B------:R-:W-:Y:S01]  /*2a80*/  VIADD R25, R23, 0x1 ;  /* 0x0000000117197836 */ /* 0x000fe20000000000 */
[----:B------:R-:W-:Y:S01]  /*2a90*/  BSSY.RECONVERGENT B0, `(.L_x_235) ;  /* 0x0000014000007945 */ /* 0x000fe20003800200 */
[----:B------:R-:W-:Y:S02]  /*2aa0*/  @!P0 IMAD.MOV R25, RZ, RZ, R23 ;  /* 0x000000ffff198224 */ /* 0x000fe400078e0217 */
[----:B------:R-:W-:Y:S01]  /*2ab0*/  @P0 IMAD.MOV R21, RZ, RZ, R20 ;  /* 0x000000ffff150224 */ /* 0x000fe200078e0214 */
[----:B-12---:R-:W-:Y:S02]  /*2ac0*/  SEL R20, R4, R3, P0 ;  /* 0x0000000304147207 */ /* 0x006fe40000000000 */
[----:B------:R-:W-:Y:S02]  /*2ad0*/  ISETP.GE.AND P1, PT, R25, R2, PT ;  /* 0x000000021900720c */ /* 0x000fe40003f26270 */
        /* <DEDUP_REMOVED lines=15> */
.L_x_236:
[----:B------:R-:W-:Y:S05]  /*2bd0*/  BSYNC.RECONVERGENT B0 ;  /* 0x0000000000007941 */ /* 0x000fea0003800200 */
.L_x_235:
[----:B------:R-:W-:Y:S01]  /*2be0*/  VIADD R23, R25, 0x1 ;  /* 0x0000000119177836 */ /* 0x000fe20000000000 */
[----:B------:R-:W-:Y:S01]  /*2bf0*/  BSSY.RECONVERGENT B0, `(.L_x_237) ;  /* 0x0000015000007945 */ /* 0x000fe20003800200 */
[----:B------:R-:W-:Y:S02]  /*2c00*/  @!P0 IMAD.MOV R23, RZ, RZ, R25 ;  /* 0x000000ffff178224 */ /* 0x000fe400078e0219 */
[----:B------:R-:W-:Y:S02]  /*2c10*/  VIADD R22, R21, 0x1 ;  /* 0x0000000115167836 */ /* 0x000fe40000000000 */
[----:B------:R-:W-:Y:S01]  /*2c20*/  @P0 IMAD.MOV R22, RZ, RZ, R21 ;  /* 0x000000ffff160224 */ /* 0x000fe200078e0215 */
[C---:B------:R-:W-:Y:S02]  /*2c30*/  ISETP.GE.AND P1, PT, R23.reuse, R2, PT ;  /* 0x000000021700720c */ /* 0x040fe40003f26270 */
[----:B0-----:R-:W-:Y:S02]  /*2c40*/  @P0 LEA R15, R23, UR4, 0x2 ;  /* 0x00000004170f0c11 */ /* 0x001fe4000f8e10ff */
[----:B------:R-:W-:-:S02]  /*2c50*/  @!P0 LEA R14, R22, UR4, 0x2 ;  /* 0x00000004160e8c11 */ /* 0x000fc4000f8e10ff */
[----:B-12---:R-:W-:Y:S02]  /*2c60*/  SEL R21, R4, R3, P0 ;  /* 0x0000000304157207 */ /* 0x006fe40000000000 */
[----:B------:R0:W1:Y:S04]  /*2c70*/  @P0 LDS R4, [R15] ;  /* 0x000000000f040984 */ /* 0x0000680000000800 */
[----:B------:R0:W2:Y:S01]  /*2c80*/  @!P0 LDS R3, [R14] ;  /* 0x000000000e038984 */ /* 0x0000a20000000800 */
[----:B------:R-:W-:Y:S01]  /*2c90*/  PLOP3.LUT P0, PT, PT, PT, PT, 0x8, 0x80 ;  /* 0x000000000080781c */ /* 0x000fe20003f0e170 */
[----:B------:R-:W-:-:S12]  /*2ca0*/  @P1 BRA `(.L_x_238) ;  /* 0x0000000000241947 */ /* 0x000fd80003800000 */
[----:B------:R-:W-:Y:S02]  /*2cb0*/  ISETP.GE.AND P1, PT, R22, UR5, PT ;  /* 0x0000000516007c0c */ /* 0x000fe4000bf26270 */
        /* <DEDUP_REMOVED lines=8> */
.L_x_238:
[----:B------:R-:W-:Y:S05]  /*2d40*/  BSYNC.RECONVERGENT B0 ;  /* 0x0000000000007941 */ /* 0x000fea0003800200 */
.L_x_237:
        /* <DEDUP_REMOVED lines=22> */
.L_x_240:
[----:B------:R-:W-:Y:S05]  /*2eb0*/  BSYNC.RECONVERGENT B0 ;  /* 0x0000000000007941 */ /* 0x000fea0003800200 */
.L_x_239:
        /* <DEDUP_REMOVED lines=22> */
.L_x_242:
[----:B------:R-:W-:Y:S05]  /*3020*/  BSYNC.RECONVERGENT B0 ;  /* 0x0000000000007941 */ /* 0x000fea0003800200 */
.L_x_241:
[----:B------:R-:W-:Y:S01]  /*3030*/  VIADD R16, R26, 0x1 ;  /* 0x000000011a107836 */ /* 0x000fe20000000000 */
[----:B-12---:R-:W-:Y:S01]  /*3040*/  SEL R24, R4, R3, P0 ;  /* 0x0000000304187207 */ /* 0x006fe20000000000 */
[----:B------:R-:W-:Y:S01]  /*3050*/  @P0 IMAD.MOV R16, RZ, RZ, R26 ;  /* 0x000000ffff100224 */ /* 0x000fe200078e021a */
[----:B------:R-:W-:Y:S01]  /*3060*/  BSSY.RECONVERGENT B0, `(.L_x_243) ;  /* 0x0000014000007945 */ /* 0x000fe20003800200 */
[----:B0-----:R-:W-:Y:S02]  /*3070*/  VIADD R15, R27, 0x1 ;  /* 0x000000011b0f7836 */ /* 0x001fe40000000000 */
[----:B------:R-:W-:Y:S01]  /*3080*/  @!P0 IMAD.MOV R15, RZ, RZ, R27 ;  /* 0x000000ffff0f8224 */ /* 0x000fe200078e021b */
[----:B------:R-:W-:-:S04]  /*3090*/  @!P0 LEA R14, R16, UR4, 0x2 ;  /* 0x00000004100e8c11 */ /* 0x000fc8000f8e10ff */
[C---:B------:R-:W-:Y:S01]  /*30a0*/  ISETP.GE.AND P1, PT, R15.reuse, R2, PT ;  /* 0x000000020f00720c */ /* 0x040fe20003f26270 */
[----:B------:R-:W0:Y:S01]  /*30b0*/  @!P0 LDS R3, [R14] ;  /* 0x000000000e038984 */ /* 0x000e220000000800 */
[----:B------:R-:W-:-:S05]  /*30c0*/  @P0 LEA R15, R15, UR4, 0x2 ;  /* 0x000000040f0f0c11 */ /* 0x000fca000f8e10ff */
[----:B------:R1:W2:Y:S01]  /*30d0*/  @P0 LDS R4, [R15] ;  /* 0x000000000f040984 */ /* 0x0002a20000000800 */
[----:B0-----:R-:W-:-:S05]  /*30e0*/  IMAD.MOV.U32 R2, RZ, RZ, R3 ;  /* 0x000000ffff027224 */ /* 0x001fca00078e0003 */
[----:B-1----:R-:W-:Y:S05]  /*30f0*/  @P1 BRA `(.L_x_244) ;  /* 0x0000000000281947 */ /* 0x002fea0003800000 */
[----:B------:R-:W-:Y:S01]  /*3100*/  ISETP.GE.AND P0, PT, R16, UR5, PT ;  /* 0x0000000510007c0c */ /* 0x000fe2000bf06270 */
        /* <DEDUP_REMOVED lines=9> */
.L_x_244:
[----:B------:R-:W-:Y:S05]  /*31a0*/  BSYNC.RECONVERGENT B0 ;  /* 0x0000000000007941 */ /* 0x000fea0003800200 */
.L_x_243:
[----:B------:R-:W-:Y:S01]  /*31b0*/  BAR.SYNC.DEFER_BLOCKING 0x0 ;  /* 0x0000000000007b1d */ /* 0x000fe20000010000 */
[----:B------:R-:W-:-:S05]  /*31c0*/  UIMAD UR5, UR7, 0x1100, URZ ;  /* 0x00001100070578a4 */ /* 0x000fca000f8e02ff */
[----:B------:R-:W-:Y:S07]  /*31d0*/  BRA.U !UP0, `(.L_x_245) ;  /* 0x0000000508107547 */ /* 0x000fee000b800000 */
[----:B--2---:R-:W0:Y:S01]  /*31e0*/  S2R R4, SR_LANEID ;  /* 0x0000000000047919 */ /* 0x004e220000000000 */
[----:B------:R-:W-:Y:S01]  /*31f0*/  SHF.R.U32.HI R3, RZ, 0x5, R0 ;  /* 0x00000005ff037819 */ /* 0x000fe20000011600 */
[----:B------:R-:W1:Y:S01]  /*3200*/  LDCU.64 UR6, c[0x0][0x3a0] ;  /* 0x00007400ff0677ac */ /* 0x000e620008000a00 */
[----:B------:R-:W-:-:S03]  /*3210*/  LOP3.LUT R14, R0, 0x3e0, RZ, 0xc0, !PT ;  /* 0x000003e0000e7812 */ /* 0x000fc600078ec0ff */
[----:B0-----:R-:W-:-:S04]  /*3220*/  IMAD R3, R3, 0x20, R4 ;  /* 0x0000002003037824 */ /* 0x001fc800078e0204 */
[----:B------:R-:W-:-:S05]  /*3230*/  IMAD R3, R3, 0x11, RZ ;  /* 0x0000001103037824 */ /* 0x000fca00078e02ff */
[----:B------:R-:W-:Y:S01]  /*3240*/  LEA R15, R3, UR4, 0x2 ;  /* 0x00000004030f7c11 */ /* 0x000fe2000f8e10ff */
[----:B------:R-:W-:-:S04]  /*3250*/  IMAD R3, R4, -0x10, R3 ;  /* 0xfffffff004037824 */ /* 0x000fc800078e0203 */
[----:B------:R0:W-:Y:S04]  /*3260*/  STS [R15+0x1c], R12 ;  /* 0x00001c0c0f007388 */ /* 0x0001e80000000800 */
[----:B------:R-:W-:Y:S04]  /*3270*/  STS [R15], R5 ;  /* 0x000000050f007388 */ /* 0x000fe80000000800 */
[----:B------:R-:W-:Y:S01]  /*3280*/  STS [R15+0x4], R6 ;  /* 0x000004060f007388 */ /* 0x000fe20000000800 */
[----:B0-----:R-:W-:Y:S02]  /*3290*/  LOP3.LUT R12, R0, 0x1f, RZ, 0xc0, !PT ;  /* 0x0000001f000c7812 */ /* 0x001fe400078ec0ff */
[----:B------:R-:W-:Y:S01]  /*32a0*/  LEA R0, R3, UR4, 0x2 ;  /* 0x0000000403007c11 */ /* 0x000fe2000f8e10ff */
[----:B------:R-:W-:Y:S02]  /*32b0*/  STS [R15+0x8], R7 ;  /* 0x000008070f007388 */ /* 0x000fe40000000800 */
[----:B------:R-:W-:-:S02]  /*32c0*/  IMAD R12, R14, 0x11, R12 ;  /* 0x000000110e0c7824 */ /* 0x000fc400078e020c */
[----:B------:R-:W-:Y:S03]  /*32d0*/  STS [R15+0xc], R8 ;  /* 0x00000c080f007388 */ /* 0x000fe60000000800 */
[----:B------:R-:W-:Y:S01]  /*32e0*/  IADD3 R12, P0, PT, R12, UR5, RZ ;  /* 0x000000050c0c7c10 */ /* 0x000fe2000ff1e0ff */
[----:B------:R-:W-:Y:S04]  /*32f0*/  STS [R15+0x10], R9 ;  /* 0x000010090f007388 */ /* 0x000fe80000000800 */
[----:B------:R-:W-:Y:S01]  /*3300*/  STS [R15+0x14], R10 ;  /* 0x0000140a0f007388 */ /* 0x000fe20000000800 */
[----:B------:R-:W-:-:S03]  /*3310*/  IMAD.X R3, RZ, RZ, RZ, P0 ;  /* 0x000000ffff037224 */ /* 0x000fc600000e06ff */
        /* <DEDUP_REMOVED lines=11> */
[----:B------:R-:W0:Y:S01]  /*33d0*/  LDS R5, [R0] ;  /* 0x0000000000057984 */ /* 0x000e220000000800 */
[----:B-1----:R-:W-:-:S03]  /*33e0*/  LEA R2, P0, R12, UR6, 0x2 ;  /* 0x000000060c027c11 */ /* 0x002fc6000f8010ff */
[----:B------:R-:W1:Y:S01]  /*33f0*/  LDS R7, [R0+0x80] ;  /* 0x0000800000077984 */ /* 0x000e620000000800 */
[----:B------:R-:W-:-:S03]  /*3400*/  LEA.HI.X R3, R12, UR7, R3, 0x2, P0 ;  /* 0x000000070c037c11 */ /* 0x000fc600080f1403 */
        /* <DEDUP_REMOVED lines=33> */
.L_x_245:
[----:B------:R-:W0:Y:S01]  /*3620*/  S2R R3, SR_LANEID ;  /* 0x0000000000037919 */ /* 0x000e220000000000 */
[----:B--2---:R-:W-:Y:S01]  /*3630*/  SHF.R.U32.HI R4, RZ, 0x5, R0 ;  /* 0x00000005ff047819 */ /* 0x004fe20000011600 */
[----:B------:R-:W1:Y:S01]  /*3640*/  LDCU.64 UR6, c[0x0][0x388] ;  /* 0x00007100ff0677ac */ /* 0x000e620008000a00 */
[C---:B------:R-:W-:Y:S02]  /*3650*/  LOP3.LUT R14, R0.reuse, 0x3e0, RZ, 0xc0, !PT ;  /* 0x000003e0000e7812 */ /* 0x040fe400078ec0ff */
[----:B------:R-:W-:-:S05]  /*3660*/  LOP3.LUT R0, R0, 0x1f, RZ, 0xc0, !PT ;  /* 0x0000001f00007812 */ /* 0x000fca00078ec0ff */
[----:B------:R-:W-:Y:S02]  /*3670*/  VIADD R0, R0, UR5 ;  /* 0x0000000500007c36 */ /* 0x000fe40008000000 */
[----:B0-----:R-:W-:-:S04]  /*3680*/  IMAD R4, R4, 0x20, R3 ;  /* 0x0000002004047824 */ /* 0x001fc800078e0203 */
[----:B------:R-:W-:-:S04]  /*3690*/  IMAD R4, R4, 0x11, RZ ;  /* 0x0000001104047824 */ /* 0x000fc800078e02ff */
[----:B------:R-:W-:Y:S01]  /*36a0*/  IMAD R3, R3, -0x10, R4 ;  /* 0xfffffff003037824 */ /* 0x000fe200078e0204 */
[----:B------:R-:W-:-:S05]  /*36b0*/  LEA R17, R4, UR4, 0x2 ;  /* 0x0000000404117c11 */ /* 0x000fca000f8e10ff */
[----:B------:R0:W-:Y:S04]  /*36c0*/  STS [R17+0x1c], R12 ;  /* 0x00001c0c11007388 */ /* 0x0001e80000000800 */
[----:B------:R-:W-:Y:S04]  /*36d0*/  STS [R17], R5 ;  /* 0x0000000511007388 */ /* 0x000fe80000000800 */
[----:B------:R-:W-:Y:S01]  /*36e0*/  STS [R17+0x4], R6 ;  /* 0x0000040611007388 */ /* 0x000fe20000000800 */
[----:B0-----:R-:W-:Y:S01]  /*36f0*/  LEA R12, R3, UR4, 0x2 ;  /* 0x00000004030c7c11 */ /* 0x001fe2000f8e10ff */
[----:B------:R-:W-:-:S02]  /*3700*/  IMAD R3, R14, 0x11, RZ ;  /* 0x000000110e037824 */ /* 0x000fc400078e02ff */
[----:B------:R-:W-:Y:S04]  /*3710*/  STS [R17+0x8], R7 ;  /* 0x0000080711007388 */ /* 0x000fe80000000800 */
[----:B------:R-:W-:Y:S01]  /*3720*/  STS [R17+0xc], R8 ;  /* 0x00000c0811007388 */ /* 0x000fe20000000800 */
[----:B------:R-:W-:-:S03]  /*3730*/  IADD3 R0, P0, PT, R3, R0, RZ ;  /* 0x0000000003007210 */ /* 0x000fc60007f1e0ff */
[----:B------:R-:W-:Y:S02]  /*3740*/  STS [R17+0x10], R9 ;  /* 0x0000100911007388 */ /* 0x000fe40000000800 */
[----:B------:R-:W-:Y:S02]  /*3750*/  IMAD.X R3, RZ, RZ, RZ, P0 ;  /* 0x000000ffff037224 */ /* 0x000fe400000e06ff */
        /* <DEDUP_REMOVED lines=49> */
.L_x_205:
[----:B------:R-:W0:Y:S01]  /*3a70*/  LDCU.64 UR4, c[0x0][0x3b8] ;  /* 0x00007700ff0477ac */ /* 0x000e220008000a00 */
[----:B------:R-:W1:Y:S08]  /*3a80*/  LDC R5, c[0x0][0x3c0] ;  /* 0x0000f000ff057b82 */ /* 0x000e700000000800 */
[----:B------:R-:W3:Y:S01]  /*3a90*/  LDC R10, c[0x0][0x398] ;  /* 0x0000e600ff0a7b82 */ /* 0x000ee20000000800 */
[----:B0-----:R-:W-:-:S06]  /*3aa0*/  UIMAD.WIDE.U32 UR4, UR7, 0x4, UR4 ;  /* 0x00000004070478a5 */ /* 0x001fcc000f8e0004 */
[----:B------:R-:W-:Y:S02]  /*3ab0*/  IMAD.U32 R2, RZ, RZ, UR4 ;  /* 0x00000004ff027e24 */ /* 0x000fe4000f8e00ff */
[----:B------:R-:W-:Y:S02]  /*3ac0*/  IMAD.U32 R3, RZ, RZ, UR5 ;  /* 0x00000005ff037e24 */ /* 0x000fe4000f8e00ff */
[--C-:B-1----:R-:W-:Y:S01]  /*3ad0*/  IMAD.MOV R7, RZ, RZ, -R5.reuse ;  /* 0x000000ffff077224 */ /* 0x102fe200078e0a05 */
[----:B------:R-:W0:Y:S02]  /*3ae0*/  LDCU.U8 UR4, c[0x0][0x380] ;  /* 0x00007000ff0477ac */ /* 0x000e240008000000 */
[----:B------:R-:W4:Y:S04]  /*3af0*/  LDG.E R6, desc[UR10][R2.64+0x4] ;  /* 0x0000040a02067981 */ /* 0x000f28000c1e1900 */
[----:B------:R1:W5:Y:S01]  /*3b00*/  LDG.E R4, desc[UR10][R2.64] ;  /* 0x0000000a02047981 */ /* 0x000362000c1e1900 */
[----:B------:R-:W-:Y:S01]  /*3b10*/  LOP3.LUT R27, R7, UR7, RZ, 0xc0, !PT ;  /* 0x00000007071b7c12 */ /* 0x000fe2000f8ec0ff */
[----:B------:R-:W-:Y:S01]  /*3b20*/  BSSY.RECONVERGENT B0, `(.L_x_246) ;  /* 0x00001b2000007945 */ /* 0x000fe20003800200 */
[----:B------:R-:W-:Y:S01]  /*3b30*/  SHF.R.U32.HI R5, RZ, 0x1, R5 ;  /* 0x00000001ff057819 */ /* 0x000fe20000011605 */
[----:B------:R-:W-:Y:S01]  /*3b40*/  ACQBULK ;  /* 0x000000000000782e */ /* 0x000fe20000000000 */
[C---:B------:R-:W-:Y:S01]  /*3b50*/  IADD3 R8, PT, PT, -R27.reuse, UR7, RZ ;  /* 0x000000071b087c10 */ /* 0x040fe2000fffe1ff */
[----:B------:R-:W-:Y:S01]  /*3b60*/  IMAD R27, R27, 0x1100, RZ ;  /* 0x000011001b1b7824 */ /* 0x000fe200078e02ff */
[----:B------:R-:W-:Y:S01]  /*3b70*/  LOP3.LUT R7, R7, UR7, RZ, 0xfc, !PT ;  /* 0x0000000707077c12 */ /* 0x000fe2000f8efcff */
[----:B------:R-:W-:-:S02]  /*3b80*/  IMAD R5, R5, 0x1100, RZ ;  /* 0x0000110005057824 */ /* 0x000fc400078e02ff */
[----:B------:R-:W-:Y:S01]  /*3b90*/  IMAD R8, R8, 0x1100, RZ ;  /* 0x0000110008087824 */ /* 0x000fe200078e02ff */
[----:B------:R-:W-:Y:S01]  /*3ba0*/  ISETP.NE.AND P0, PT, R7, -0x1, PT ;  /* 0xffffffff0700780c */ /* 0x000fe20003f05270 */
[--C-:B---3--:R-:W-:Y:S01]  /*3bb0*/  IMAD.IADD R10, R10, 0x1, -R27.reuse ;  /* 0x000000010a0a7824 */ /* 0x108fe200078e0a1b */
[----:B0-----:R-:W-:Y:S02]  /*3bc0*/  UPRMT UR4, UR4, 0x8880, URZ ;  /* 0x0000888004047896 */ /* 0x001fe400080000ff */
[----:B-1----:R-:W-:Y:S02]  /*3bd0*/  VIMNMX.U32 R2, PT, PT, R8, -0x1101, !PT ;  /* 0xffffeeff08027848 */ /* 0x002fe40007fe0000 */
[----:B------:R-:W-:Y:S02]  /*3be0*/  UISETP.NE.AND UP0, UPT, UR4, URZ, UPT ;  /* 0x000000ff0400728c */ /* 0x000fe4000bf05270 */
[----:B------:R-:W-:Y:S01]  /*3bf0*/  LOP3.LUT R2, RZ, R2, RZ, 0x33, !PT ;  /* 0x00000002ff027212 */ /* 0x000fe200078e33ff */
[--C-:B----4-:R-:W-:Y:S01]  /*3c00*/  IMAD.IADD R25, R6, 0x1, -R27.reuse ;  /* 0x0000000106197824 */ /* 0x110fe200078e0a1b */
[----:B------:R-:W-:Y:S01]  /*3c10*/  VIMNMX.U32 R6, PT, PT, R5, R10, !PT ;  /* 0x0000000a05067248 */ /* 0x000fe20007fe0000 */
[----:B-----5:R-:W-:-:S03]  /*3c20*/  IMAD.IADD R4, R4, 0x1, -R27 ;  /* 0x0000000104047824 */ /* 0x020fc600078e0a1b */
[----:B------:R-:W-:Y:S01]  /*3c30*/  IADD3 R2, PT, PT, -R25, R8, R2 ;  /* 0x0000000819027210 */ /* 0x000fe20007ffe102 */
[----:B------:R-:W-:Y:S01]  /*3c40*/  IMAD.IADD R23, R6, 0x1, -R5 ;  /* 0x0000000106177824 */ /* 0x000fe200078e0a05 */
[C---:B------:R-:W-:Y:S02]  /*3c50*/  @!P0 VIMNMX.U32 R25, PT, PT, R5.reuse, R10, PT ;  /* 0x0000000a05198248 */ /* 0x040fe40003fe0000 */
[----:B------:R-:W-:Y:S02]  /*3c60*/  SEL R2, R5, R2, !P0 ;  /* 0x0000000205027207 */ /* 0x000fe40004000000 */
[----:B------:R-:W-:Y:S01]  /*3c70*/  VIADDMNMX.U32 R24, R8, -R4, R23, PT ;  /* 0x8000000408187246 */ /* 0x000fe20003800017 */
[----:B------:R-:W-:Y:S01]  /*3c80*/  IMAD.IADD R25, R25, 0x1, -R4 ;  /* 0x0000000119197824 */ /* 0x000fe200078e0a04 */
[----:B------:R-:W-:-:S05]  /*3c90*/  VIMNMX.U32 R23, PT, PT, R23, R2, PT ;  /* 0x0000000217177248 */ /* 0x000fca0003fe0000 */
[----:B------:R-:W-:Y:S01]  /*3ca0*/  IMAD.IADD R23, R23, 0x1, -R24 ;  /* 0x0000000117177824 */ /* 0x000fe200078e0a18 */
[----:B------:R-:W-:Y:S06]  /*3cb0*/  BRA.U !UP0, `(.L_x_247) ;  /* 0x0000000908507547 */ /* 0x000fec000b800000 */
[----:B------:R-:W-:Y:S01]  /*3cc0*/  IMAD.IADD R2, R25, 0x1, R23 ;  /* 0x0000000119027824 */ /* 0x000fe200078e0217 */
[----:B------:R-:W0:Y:S01]  /*3cd0*/  LDCU.64 UR4, c[0x0][0x388] ;  /* 0x00007100ff0477ac */ /* 0x000e220008000a00 */
[----:B------:R-:W-:Y:S01]  /*3ce0*/  IADD3 R3, P0, P1, R24, R27, R5 ;  /* 0x0000001b18037210 */ /* 0x000fe2000791e005 */
[----:B------:R-:W-:Y:S02]  /*3cf0*/  BSSY.RECONVERGENT B1, `(.L_x_248) ;  /* 0x0000012000017945 */ /* 0x000fe40003800200 */
[----:B------:R-:W-:Y:S01]  /*3d00*/  R2UR UR6, R2 ;  /* 0x00000000020672ca */ /* 0x000fe200000e0000 */
[C---:B--2---:R-:W-:Y:S01]  /*3d10*/  IMAD.IADD R2, R0.reuse, 0x1, -R25 ;  /* 0x0000000100027824 */ /* 0x044fe200078e0a19 */
[----:B------:R-:W-:Y:S02]  /*3d20*/  IADD3.X R5, PT, PT, RZ, RZ, RZ, P0, P1 ;  /* 0x000000ffff057210 */ /* 0x000fe400007e24ff */
[----:B------:R-:W-:Y:S02]  /*3d30*/  IADD3 R4, P0, P1, R0, R4, R27 ;  /* 0x0000000400047210 */ /* 0x000fe4000791e01b */
[----:B------:R-:W-:-:S04]  /*3d40*/  IADD3 R3, P2, PT, R2, R3, RZ ;  /* 0x0000000302037210 */ /* 0x000fc80007f5e0ff */
[----:B------:R-:W-:Y:S02]  /*3d50*/  LEA.HI.X.SX32 R2, R2, R5, 0x1, P2 ;  /* 0x0000000502027211 */ /* 0x000fe400010f0eff */
[----:B------:R-:W-:Y:S02]  /*3d60*/  IADD3.X R5, PT, PT, RZ, RZ, RZ, P0, P1 ;  /* 0x000000ffff057210 */ /* 0x000fe400007e24ff */
[----:B------:R-:W-:Y:S02]  /*3d70*/  ISETP.GE.AND P0, PT, R0, UR6, PT ;  /* 0x0000000600007c0c */ /* 0x000fe4000bf06270 */
[C---:B0-----:R-:W-:Y:S02]  /*3d80*/  LEA R12, P1, R4.reuse, UR4, 0x2 ;  /* 0x00000004040c7c11 */ /* 0x041fe4000f8210ff */
[----:B------:R-:W-:Y:S02]  /*3d90*/  LEA R14, P2, R3, UR4, 0x2 ;  /* 0x00000004030e7c11 */ /* 0x000fe4000f8410ff */
[----:B------:R-:W-:-:S02]  /*3da0*/  LEA.HI.X R13, R4, UR5, R5, 0x2, P1 ;  /* 0x00000005040d7c11 */ /* 0x000fc400088f1405 */
[----:B------:R-:W-:Y:S01]  /*3db0*/  LEA.HI.X R15, R3, UR5, R2, 0x2, P2 ;  /* 0x00000005030f7c11 */ /* 0x000fe200090f1402 */
[----:B------:R-:W-:-:S04]  /*3dc0*/  VIADD R2, R0, 0x100 ;  /* 0x0000010000027836 */ /* 0x000fc80000000000 */
[----:B------:R-:W-:Y:S05]  /*3dd0*/  @P0 BRA `(.L_x_249) ;  /* 0x00000000000c0947 */ /* 0x000fea0003800000 */
[----:B------:R-:W-:-:S13]  /*3de0*/  ISETP.GE.AND P0, PT, R0, R25, PT ;  /* 0x000000190000720c */ /* 0x000fda0003f06270 */
[----:B------:R0:W5:Y:S04]  /*3df0*/  @!P0 LDG.E R22, desc[UR10][R12.64] ;  /* 0x0000000a0c168981 */ /* 0x000168000c1e1900 */
[----:B------:R0:W5:Y:S02]  /*3e00*/  @P0 LDG.E R22, desc[UR10][R14.64] ;  /* 0x0000000a0e160981 */ /* 0x000164000c1e1900 */
.L_x_249:
[----:B------:R-:W-:Y:S05]  /*3e10*/  BSYNC.RECONVERGENT B1 ;  /* 0x0000000000017941 */ /* 0x000fea0003800200 */
.L_x_248:
[----:B------:R-:W-:Y:S01]  /*3e20*/  ISETP.GE.AND P0, PT, R2, UR6, PT ;  /* 0x0000000602007c0c */ /* 0x000fe2000bf06270 */
[----:B------:R-:W-:Y:S01]  /*3e30*/  VIADD R4, R0, 0x200 ;  /* 0x0000020000047836 */ /* 0x000fe20000000000 */
[----:B------:R-:W-:Y:S04]  /*3e40*/  BSSY.RECONVERGENT B1, `(.L_x_250) ;  /* 0x0000006000017945 */ /* 0x000fe80003800200 */
[----:B------:R-:W-:-:S07]  /*3e50*/  ISETP.GE.AND P1, PT, R4, UR6, PT ;  /* 0x0000000604007c0c */ /* 0x000fce000bf26270 */
[----:B------:R-:W-:Y:S06]  /*3e60*/  @P0 BRA `(.L_x_251) ;  /* 0x00000000000c0947 */ /* 0x000fec0003800000 */
[----:B------:R-:W-:-:S13]  /*3e70*/  ISETP.GE.AND P0, PT, R2, R25, PT ;  /* 0x000000190200720c */ /* 0x000fda0003f06270 */
[----:B------:R1:W5:Y:S04]  /*3e80*/  @P0 LDG.E R21, desc[UR10][R14.64+0x400] ;  /* 0x0004000a0e150981 */ /* 0x000368000c1e1900 */
[----:B------:R1:W5:Y:S02]  /*3e90*/  @!P0 LDG.E R21, desc[UR10][R12.64+0x400] ;  /* 0x0004000a0c158981 */ /* 0x000364000c1e1900 */
.L_x_251:
[----:B------:R-:W-:Y:S05]  /*3ea0*/  BSYNC.RECONVERGENT B1 ;  /* 0x0000000000017941 */ /* 0x000fea0003800200 */
.L_x_250:
[----:B------:R-:W-:Y:S04]  /*3eb0*/  BSSY.RECONVERGENT B1, `(.L_x_252) ;  /* 0x0000005000017945 */ /* 0x000fe80003800200 */
[----:B------:R-:W-:Y:S05]  /*3ec0*/  @P1 BRA `(.L_x_253) ;  /* 0x00000000000c1947 */ /* 0x000fea0003800000 */
[----:B------:R-:W-:-:S13]  /*3ed0*/  ISETP.GE.AND P0, PT, R4, R25, PT ;  /* 0x000000190400720c */ /* 0x000fda0003f06270 */
[----:B------:R2:W5:Y:S04]  /*3ee0*/  @P0 LDG.E R20, desc[UR10][R14.64+0x800] ;  /* 0x0008000a0e140981 */ /* 0x000568000c1e1900 */
[----:B------:R2:W5:Y:S02]  /*3ef0*/  @!P0 LDG.E R20, desc[UR10][R12.64+0x800] ;  /* 0x0008000a0c148981 */ /* 0x000564000c1e1900 */
.L_x_253:
[----:B------:R-:W-:Y:S05]  /*3f00*/  BSYNC.RECONVERGENT B1 ;  /* 0x0000000000017941 */ /* 0x000fea0003800200 */
.L_x_252:
[C---:B------:R-:W-:Y:S01]  /*3f10*/  VIADD R2, R0.reuse, 0x300 ;  /* 0x0000030000027836 */ /* 0x040fe20000000000 */
[----:B------:R-:W-:Y:S01]  /*3f20*/  LOP3.LUT R4, R0, 0x400, RZ, 0xfc, !PT ;  /* 0x0000040000047812 */ /* 0x000fe200078efcff */
[----:B------:R-:W-:Y:S03]  /*3f30*/  BSSY.RECONVERGENT B1, `(.L_x_254) ;  /* 0x0000007000017945 */ /* 0x000fe60003800200 */
[----:B------:R-:W-:Y:S02]  /*3f40*/  ISETP.GE.AND P0, PT, R2, UR6, PT ;  /* 0x0000000602007c0c */ /* 0x000fe4000bf06270 */
[----:B------:R-:W-:-:S11]  /*3f50*/  ISETP.GE.AND P1, PT, R4, UR6, PT ;  /* 0x0000000604007c0c */ /* 0x000fd6000bf26270 */
[----:B------:R-:W-:Y:S05]  /*3f60*/  @P0 BRA `(.L_x_255) ;  /* 0x00000000000c0947 */ /* 0x000fea0003800000 */
[----:B------:R-:W-:-:S13]  /*3f70*/  ISETP.GE.AND P0, PT, R2, R25, PT ;  /* 0x000000190200720c */ /* 0x000fda0003f06270 */
[----:B------:R3:W5:Y:S04]  /*3f80*/  @P0 LDG.E R19, desc[UR10][R14.64+0xc00] ;  /* 0x000c000a0e130981 */ /* 0x000768000c1e1900 */
[----:B------:R3:W5:Y:S02]  /*3f90*/  @!P0 LDG.E R19, desc[UR10][R12.64+0xc00] ;  /* 0x000c000a0c138981 */ /* 0x000764000c1e1900 */
.L_x_255:
[----:B------:R-:W-:Y:S05]  /*3fa0*/  BSYNC.RECONVERGENT B1 ;  /* 0x0000000000017941 */ /* 0x000fea0003800200 */
.L_x_254:
[----:B------:R-:W-:Y:S04]  /*3fb0*/  BSSY.RECONVERGENT B1, `(.L_x_256) ;  /* 0x0000005000017945 */ /* 0x000fe80003800200 */
[----:B------:R-:W-:Y:S05]  /*3fc0*/  @P1 BRA `(.L_x_257) ;  /* 0x00000000000c1947 */ /* 0x000fea0003800000 */
[----:B------:R-:W-:-:S13]  /*3fd0*/  ISETP.GE.AND P0, PT, R4, R25, PT ;  /* 0x000000190400720c */ /* 0x000fda0003f06270 */
[----:B------:R4:W5:Y:S04]  /*3fe0*/  @P0 LDG.E R18, desc[UR10][R14.64+0x1000] ;  /* 0x0010000a0e120981 */ /* 0x000968000c1e1900 */
[----:B------:R4:W5:Y:S02]  /*3ff0*/  @!P0 LDG.E R18, desc[UR10][R12.64+0x1000] ;  /* 0x0010000a0c128981 */ /* 0x000964000c1e1900 */
.L_x_257:
[----:B------:R-:W-:Y:S05]  /*4000*/  BSYNC.RECONVERGENT B1 ;  /* 0x0000000000017941 */ /* 0x000fea0003800200 */
.L_x_256:
[C---:B------:R-:W-:Y:S01]  /*4010*/  VIADD R2, R0.reuse, 0x500 ;  /* 0x0000050000027836 */ /* 0x040fe20000000000 */
[----:B------:R-:W-:Y:S01]  /*4020*/  BSSY.RECONVERGENT B1, `(.L_x_258) ;  /* 0x0000008000017945 */ /* 0x000fe20003800200 */
[----:B------:R-:W-:-:S03]  /*4030*/  VIADD R4, R0, 0x600 ;  /* 0x0000060000047836 */ /* 0x000fc60000000000 */
[----:B------:R-:W-:Y:S02]  /*4040*/  ISETP.GE.AND P0, PT, R2, UR6, PT ;  /* 0x0000000602007c0c */ /* 0x000fe4000bf06270 */
[----:B------:R-:W-:-:S11]  /*4050*/  ISETP.GE.AND P1, PT, R4, UR6, PT ;  /* 0x0000000604007c0c */ /* 0x000fd6000bf26270 */
[----:B------:R-:W-:Y:S05]  /*4060*/  @P0 BRA `(.L_x_259) ;  /* 0x00000000000c0947 */ /* 0x000fea0003800000 */
[----:B------:R-:W-:-:S13]  /*4070*/  ISETP.GE.AND P0, PT, R2, R25, PT ;  /* 0x000000190200720c */ /* 0x000fda0003f06270 */
[----:B------:R0:W5:Y:S04]  /*4080*/  @P0 LDG.E R17, desc[UR10][R14.64+0x1400] ;  /* 0x0014000a0e110981 */ /* 0x000168000c1e1900 */
[----:B------:R0:W5:Y:S02]  /*4090*/  @!P0 LDG.E R17, desc[UR10][R12.64+0x1400] ;  /* 0x0014000a0c118981 */ /* 0x000164000c1e1900 */
.L_x_259:
[----:B------:R-:W-:Y:S05]  /*40a0*/  BSYNC.RECONVERGENT B1 ;  /* 0x0000000000017941 */ /* 0x000fea0003800200 */
.L_x_258:
[----:B------:R-:W-:Y:S04]  /*40b0*/  BSSY.RECONVERGENT B1, `(.L_x_260) ;  /* 0x0000005000017945 */ /* 0x000fe80003800200 */
[----:B------:R-:W-:Y:S05]  /*40c0*/  @P1 BRA `(.L_x_261) ;  /* 0x00000000000c1947 */ /* 0x000fea0003800000 */
[----:B------:R-:W-:-:S13]  /*40d0*/  ISETP.GE.AND P0, PT, R4, R25, PT ;  /* 0x000000190400720c */ /* 0x000fda0003f06270 */
[----:B------:R0:W5:Y:S04]  /*40e0*/  @P0 LDG.E R16, desc[UR10][R14.64+0x1800] ;  /* 0x0018000a0e100981 */ /* 0x000168000c1e1900 */
[----:B------:R0:W5:Y:S02]  /*40f0*/  @!P0 LDG.E R16, desc[UR10][R12.64+0x1800] ;  /* 0x0018000a0c108981 */ /* 0x000164000c1e1900 */
.L_x_261:
[----:B------:R-:W-:Y:S05]  /*4100*/  BSYNC.RECONVERGENT B1 ;  /* 0x0000000000017941 */ /* 0x000fea0003800200 */
.L_x_260:
        /* <DEDUP_REMOVED lines=9> */
.L_x_263:
[----:B------:R-:W-:Y:S05]  /*41a0*/  BSYNC.RECONVERGENT B1 ;  /* 0x0000000000017941 */ /* 0x000fea0003800200 */
.L_x_262:
[----:B------:R-:W-:Y:S04]  /*41b0*/  BSSY.RECONVERGENT B1, `(.L_x_264) ;  /* 0x0000005000017945 */ /* 0x000fe80003800200 */
[----:B------:R-:W-:Y:S05]  /*41c0*/  @P1 BRA `(.L_x_265) ;  /* 0x00000000000c1947 */ /* 0x000fea0003800000 */
[----:B------:R-:W-:-:S13]  /*41d0*/  ISETP.GE.AND P0, PT, R4, R25, PT ;  /* 0x000000190400720c */ /* 0x000fda0003f06270 */
[----:B------:R0:W5:Y:S04]  /*41e0*/  @P0 LDG.E R3, desc[UR10][R14.64+0x2000] ;  /* 0x0020000a0e030981 */ /* 0x000168000c1e1900 */
[----:B------:R0:W5:Y:S02]  /*41f0*/  @!P0 LDG.E R3, desc[UR10][R12.64+0x2000] ;  /* 0x0020000a0c038981 */ /* 0x000164000c1e1900 */
.L_x_265:
[----:B------:R-:W-:Y:S05]  /*4200*/  BSYNC.RECONVERGENT B1 ;  /* 0x0000000000017941 */ /* 0x000fea0003800200 */
.L_x_264:
        /* <DEDUP_REMOVED lines=9> */
.L_x_267:
[----:B------:R-:W-:Y:S05]  /*42a0*/  BSYNC.RECONVERGENT B1 ;  /* 0x0000000000017941 */ /* 0x000fea0003800200 */
.L_x_266:
[----:B------:R-:W-:Y:S04]  /*42b0*/  BSSY.RECONVERGENT B1, `(.L_x_268) ;  /* 0x0000005000017945 */ /* 0x000fe80003800200 */
[----:B------:R-:W-:Y:S05]  /*42c0*/  @P1 BRA `(.L_x_269) ;  /* 0x00000000000c1947 */ /* 0x000fea0003800000 */
[----:B------:R-:W-:-:S13]  /*42d0*/  ISETP.GE.AND P0, PT, R6, R25, PT ;  /* 0x000000190600720c */ /* 0x000fda0003f06270 */
[----:B------:R0:W5:Y:S04]  /*42e0*/  @P0 LDG.E R5, desc[UR10][R14.64+0x2800] ;  /* 0x0028000a0e050981 */ /* 0x000168000c1e1900 */
[----:B------:R0:W5:Y:S02]  /*42f0*/  @!P0 LDG.E R5, desc[UR10][R12.64+0x2800] ;  /* 0x0028000a0c058981 */ /* 0x000164000c1e1900 */
.L_x_269:
[----:B------:R-:W-:Y:S05]  /*4300*/  BSYNC.RECONVERGENT B1 ;  /* 0x0000000000017941 */ /* 0x000fea0003800200 */
.L_x_268:
        /* <DEDUP_REMOVED lines=9> */
.L_x_271:
[----:B------:R-:W-:Y:S05]  /*43a0*/  BSYNC.RECONVERGENT B1 ;  /* 0x0000000000017941 */ /* 0x000fea0003800200 */
.L_x_270:
[----:B------:R-:W-:Y:S04]  /*43b0*/  BSSY.RECONVERGENT B1, `(.L_x_272) ;  /* 0x0000005000017945 */ /* 0x000fe80003800200 */
[----:B------:R-:W-:Y:S05]  /*43c0*/  @P1 BRA `(.L_x_273) ;  /* 0x00000000000c1947 */ /* 0x000fea0003800000 */
[----:B------:R-:W-:-:S13]  /*43d0*/  ISETP.GE.AND P0, PT, R8, R25, PT ;  /* 0x000000190800720c */ /* 0x000fda0003f06270 */
[----:B------:R0:W5:Y:S04]  /*43e0*/  @P0 LDG.E R7, desc[UR10][R14.64+0x3000] ;  /* 0x0030000a0e070981 */ /* 0x000168000c1e1900 */
[----:B------:R0:W5:Y:S02]  /*43f0*/  @!P0 LDG.E R7, desc[UR10][R12.64+0x3000] ;  /* 0x0030000a0c078981 */ /* 0x000164000c1e1900 */
.L_x_273:
[----:B------:R-:W-:Y:S05]  /*4400*/  BSYNC.RECONVERGENT B1 ;  /* 0x0000000000017941 */ /* 0x000fea0003800200 */
.L_x_272:
        /* <DEDUP_REMOVED lines=9> */
.L_x_275:
[----:B------:R-:W-:Y:S05]  /*44a0*/  BSYNC.RECONVERGENT B1 ;  /* 0x0000000000017941 */ /* 0x000fea0003800200 */
.L_x_274:
[----:B------:R-:W-:Y:S04]  /*44b0*/  BSSY.RECONVERGENT B1, `(.L_x_276) ;  /* 0x0000005000017945 */ /* 0x000fe80003800200 */
[----:B------:R-:W-:Y:S05]  /*44c0*/  @P1 BRA `(.L_x_277) ;  /* 0x00000000000c1947 */ /* 0x000fea0003800000 */
[----:B------:R-:W-:-:S13]  /*44d0*/  ISETP.GE.AND P0, PT, R10, R25, PT ;  /* 0x000000190a00720c */ /* 0x000fda0003f06270 */
[----:B------:R0:W5:Y:S04]  /*44e0*/  @P0 LDG.E R9, desc[UR10][R14.64+0x3800] ;  /* 0x0038000a0e090981 */ /* 0x000168000c1e1900 */
[----:B------:R0:W5:Y:S02]  /*44f0*/  @!P0 LDG.E R9, desc[UR10][R12.64+0x3800] ;  /* 0x0038000a0c098981 */ /* 0x000164000c1e1900 */
.L_x_277:
[----:B------:R-:W-:Y:S05]  /*4500*/  BSYNC.RECONVERGENT B1 ;  /* 0x0000000000017941 */ /* 0x000fea0003800200 */
.L_x_276:
        /* <DEDUP_REMOVED lines=9> */
.L_x_279:
[----:B------:R-:W-:Y:S05]  /*45a0*/  BSYNC.RECONVERGENT B1 ;  /* 0x0000000000017941 */ /* 0x000fea0003800200 */
.L_x_278:
[----:B------:R-:W-:Y:S05]  /*45b0*/  @P1 BRA `(.L_x_280) ;  /* 0x0000001000201947 */ /* 0x000fea0003800000 */
[----:B------:R-:W-:-:S13]  /*45c0*/  ISETP.GE.AND P0, PT, R24, R25, PT ;  /* 0x000000191800720c */ /* 0x000fda0003f06270 */
[----:B------:R0:W5:Y:S04]  /*45d0*/  @P0 LDG.E R11, desc[UR10][R14.64+0x4000] ;  /* 0x0040000a0e0b0981 */ /* 0x000168000c1e1900 */
[----:B------:R0:W5:Y:S01]  /*45e0*/  @!P0 LDG.E R11, desc[UR10][R12.64+0x4000] ;  /* 0x0040000a0c0b8981 */ /* 0x000162000c1e1900 */
[----:B------:R-:W-:Y:S05]  /*45f0*/  BRA `(.L_x_280) ;  /* 0x0000001000107947 */ /* 0x000fea0003800000 */
.L_x_247:
[----:B------:R-:W-:Y:S01]  /*4600*/  IMAD.IADD R12, R25, 0x1, R23 ;  /* 0x00000001190c7824 */ /* 0x000fe200078e0217 */
[----:B------:R-:W-:Y:S01]  /*4610*/  IADD3 R24, P2, P3, R24, R27, R5 ;  /* 0x0000001b18187210 */ /* 0x000fe20007b5e005 */
[----:B--2---:R-:W-:Y:S01]  /*4620*/  VIADD R26, R0, 0x100 ;  /* 0x00000100001a7836 */ /* 0x004fe20000000000 */
[----:B------:R-:W-:Y:S02]  /*4630*/  IADD3 R27, P0, PT, R27, R4, RZ ;  /* 0x000000041b1b7210 */ /* 0x000fe40007f1e0ff */
[----:B------:R-:W-:-:S13]  /*4640*/  R2UR UR6, R12 ;  /* 0x000000000c0672ca */ /* 0x000fda00000e0000 */
[----:B------:R-:W-:-:S13]  /*4650*/  ISETP.GE.AND P4, PT, R26, UR6, PT ;  /* 0x000000061a007c0c */ /* 0x000fda000bf86270 */
[C---:B------:R-:W-:Y:S01]  /*4660*/  @!P4 IMAD.IADD R12, R26.reuse, 0x1, -R25 ;  /* 0x000000011a0cc824 */ /* 0x040fe200078e0a19 */
[----:B------:R-:W-:-:S04]  /*4670*/  @!P4 ISETP.GE.AND P5, PT, R26, R25, PT ;  /* 0x000000191a00c20c */ /* 0x000fc80003fa6270 */
[----:B------:R-:W-:Y:S02]  /*4680*/  @!P4 SEL R26, R26, R12, !P5 ;  /* 0x0000000c1a1ac207 */ /* 0x000fe40006800000 */
[----:B------:R-:W-:Y:S02]  /*4690*/  @!P4 SEL R13, R27, R24, !P5 ;  /* 0x000000181b0dc207 */ /* 0x000fe40006800000 */
[----:B------:R-:W-:Y:S02]  /*46a0*/  @!P4 SHF.R.S32.HI R14, RZ, 0x1f, R12 ;  /* 0x0000001fff0ec819 */ /* 0x000fe4000001140c */
[----:B------:R-:W-:Y:S01]  /*46b0*/  @!P4 IADD3 R26, P1, PT, R26, R13, RZ ;  /* 0x0000000d1a1ac210 */ /* 0x000fe20007f3e0ff */
[----:B------:R-:W-:Y:S01]  /*46c0*/  IMAD.X R13, RZ, RZ, RZ, P0 ;  /* 0x000000ffff0d7224 */ /* 0x000fe200000e06ff */
[----:B------:R-:W-:Y:S02]  /*46d0*/  IADD3.X R12, PT, PT, RZ, RZ, RZ, P2, P3 ;  /* 0x000000ffff0c7210 */ /* 0x000fe400017e64ff */
[----:B------:R-:W-:-:S02]  /*46e0*/  @!P4 SEL R14, R14, RZ, P5 ;  /* 0x000000ff0e0ec207 */ /* 0x000fc40002800000 */
[----:B------:R-:W-:-:S05]  /*46f0*/  @!P4 SEL R15, R13, R12, !P5 ;  /* 0x0000000c0d0fc207 */ /* 0x000fca0006800000 */
[----:B------:R-:W-:Y:S02]  /*4700*/  @!P4 IMAD.X R28, R14, 0x1, R15, P1 ;  /* 0x000000010e1cc824 */ /* 0x000fe400008e060f */
[----:B------:R-:W0:Y:S02]  /*4710*/  @!P4 LDC.64 R14, c[0x0][0x3a0] ;  /* 0x0000e800ff0ecb82 */ /* 0x000e240000000a00 */
[----:B0-----:R-:W-:-:S04]  /*4720*/  @!P4 LEA R14, P0, R26, R14, 0x2 ;  /* 0x0000000e1a0ec211 */ /* 0x001fc800078010ff */
[----:B------:R-:W-:Y:S01]  /*4730*/  @!P4 LEA.HI.X R15, R26, R15, R28, 0x2, P0 ;  /* 0x0000000f1a0fc211 */ /* 0x000fe200000f141c */
[----:B------:R-:W-:-:S04]  /*4740*/  VIADD R28, R0, 0x200 ;  /* 0x00000200001c7836 */ /* 0x000fc80000000000 */
[----:B------:R0:W5:Y:S01]  /*4750*/  @!P4 LDG.E R21, desc[UR10][R14.64] ;  /* 0x0000000a0e15c981 */ /* 0x000162000c1e1900 */
[----:B------:R-:W-:-:S13]  /*4760*/  ISETP.GE.AND P1, PT, R28, UR6, PT ;  /* 0x000000061c007c0c */ /* 0x000fda000bf26270 */
[----:B0-----:R-:W0:Y:S01]  /*4770*/  @!P1 LDC.64 R14, c[0x0][0x3a0] ;  /* 0x0000e800ff0e9b82 */ /* 0x001e220000000a00 */
[C---:B------:R-:W-:Y:S01]  /*4780*/  @!P1 IMAD.IADD R26, R28.reuse, 0x1, -R25 ;  /* 0x000000011c1a9824 */ /* 0x040fe200078e0a19 */
[----:B------:R-:W-:-:S04]  /*4790*/  @!P1 ISETP.GE.AND P2, PT, R28, R25, PT ;  /* 0x000000191c00920c */ /* 0x000fc80003f46270 */
[----:B------:R-:W-:Y:S02]  /*47a0*/  @!P1 SEL R29, R28, R26, !P2 ;  /* 0x0000001a1c1d9207 */ /* 0x000fe40005000000 */
[----:B------:R-:W-:Y:S02]  /*47b0*/  @!P1 SHF.R.S32.HI R28, RZ, 0x1f, R26 ;  /* 0x0000001fff1c9819 */ /* 0x000fe4000001141a */
[----:B------:R-:W-:Y:S02]  /*47c0*/  @!P1 SEL R26, R27, R24, !P2 ;  /* 0x000000181b1a9207 */ /* 0x000fe40005000000 */
[----:B------:R-:W-:Y:S02]  /*47d0*/  @!P1 SEL R28, R28, RZ, P2 ;  /* 0x000000ff1c1c9207 */ /* 0x000fe40001000000 */
[----:B------:R-:W-:Y:S02]  /*47e0*/  @!P1 IADD3 R26, P0, PT, R29, R26, RZ ;  /* 0x0000001a1d1a9210 */ /* 0x000fe40007f1e0ff */
[----:B------:R-:W-:-:S05]  /*47f0*/  @!P1 SEL R29, R13, R12, !P2 ;  /* 0x0000000c0d1d9207 */ /* 0x000fca0005000000 */
[----:B------:R-:W-:Y:S01]  /*4800*/  @!P1 IMAD.X R28, R28, 0x1, R29, P0 ;  /* 0x000000011c1c9824 */ /* 0x000fe200000e061d */
        /* <DEDUP_REMOVED lines=16> */
[----:B------:R-:W-:Y:S02]  /*4910*/  @!P1 LEA.HI.X R15, R26, R15, R28, 0x2, P0 ;  /* 0x0000000f1a0f9211 */ /* 0x000fe400000f141c */
[----:B------:R-:W-:-:S03]  /*4920*/  LOP3.LUT R28, R0, 0x400, RZ, 0xfc, !PT ;  /* 0x00000400001c7812 */ /* 0x000fc600078efcff */
        /* <DEDUP_REMOVED lines=175> */
[----:B------:R-:W-:-:S02]  /*5420*/  @!P1 SEL R29, R13, R12, !P2 ;  /* 0x0000000c0d1d9207 */ /* 0x000fc40005000000 */
[----:B------:R-:W-:-:S03]  /*5430*/  ISETP.GE.AND P2, PT, R0, UR6, PT ;  /* 0x0000000600007c0c */ /* 0x000fc6000bf46270 */
[----:B------:R-:W-:Y:S01]  /*5440*/  @!P1 IMAD.X R28, R28, 0x1, R29, P0 ;  /* 0x000000011c1c9824 */ /* 0x000fe200000e061d */
[----:B0-----:R-:W-:-:S04]  /*5450*/  @!P1 LEA R14, P0, R26, R14, 0x2 ;  /* 0x0000000e1a0e9211 */ /* 0x001fc800078010ff */
[----:B------:R-:W-:-:S05]  /*5460*/  @!P1 LEA.HI.X R15, R26, R15, R28, 0x2, P0 ;  /* 0x0000000f1a0f9211 */ /* 0x000fca00000f141c */
[----:B------:R0:W5:Y:S01]  /*5470*/  @!P1 LDG.E R10, desc[UR10][R14.64] ;  /* 0x0000000a0e0a9981 */ /* 0x000162000c1e1900 */
[C---:B------:R-:W-:Y:S01]  /*5480*/  @!P2 IMAD.IADD R29, R0.reuse, 0x1, -R25 ;  /* 0x00000001001da824 */ /* 0x040fe200078e0a19 */
[----:B------:R-:W-:-:S04]  /*5490*/  @!P2 ISETP.GE.AND P0, PT, R0, R25, PT ;  /* 0x000000190000a20c */ /* 0x000fc80003f06270 */
[----:B------:R-:W-:Y:S02]  /*54a0*/  @!P2 SHF.R.S32.HI R28, RZ, 0x1f, R29 ;  /* 0x0000001fff1ca819 */ /* 0x000fe4000001141d */
[----:B------:R-:W-:Y:S01]  /*54b0*/  @!P2 SEL R26, R0, R29, !P0 ;  /* 0x0000001d001aa207 */ /* 0x000fe20004000000 */
[----:B0-----:R-:W0:Y:S01]  /*54c0*/  @!P2 LDC.64 R14, c[0x0][0x3a0] ;  /* 0x0000e800ff0eab82 */ /* 0x001e220000000a00 */
        /* <DEDUP_REMOVED lines=11> */
[----:B------:R-:W-:-:S04]  /*5580*/  @!P1 ISETP.GE.AND P2, PT, R26, R25, PT ;  /* 0x000000191a00920c */ /* 0x000fc80003f46270 */
[----:B------:R-:W-:Y:S01]  /*5590*/  @!P1 SEL R12, R13, R12, !P2 ;  /* 0x0000000c0d0c9207 */ /* 0x000fe20005000000 */
[----:B------:R-:W-:Y:S01]  /*55a0*/  @!P1 IMAD.IADD R13, R26, 0x1, -R25 ;  /* 0x000000011a0d9824 */ /* 0x000fe200078e0a19 */
[----:B------:R-:W-:-:S04]  /*55b0*/  @!P1 SEL R24, R27, R24, !P2 ;  /* 0x000000181b189207 */ /* 0x000fc80005000000 */
[----:B------:R-:W-:Y:S02]  /*55c0*/  @!P1 SEL R27, R26, R13, !P2 ;  /* 0x0000000d1a1b9207 */ /* 0x000fe40005000000 */
[----:B------:R-:W-:Y:S02]  /*55d0*/  @!P1 SHF.R.S32.HI R13, RZ, 0x1f, R13 ;  /* 0x0000001fff0d9819 */ /* 0x000fe4000001140d */
[----:B------:R-:W-:Y:S02]  /*55e0*/  @!P1 IADD3 R24, P0, PT, R27, R24, RZ ;  /* 0x000000181b189210 */ /* 0x000fe40007f1e0ff */
[----:B------:R-:W-:-:S05]  /*55f0*/  @!P1 SEL R13, R13, RZ, P2 ;  /* 0x000000ff0d0d9207 */ /* 0x000fca0001000000 */
[----:B------:R-:W-:Y:S01]  /*5600*/  @!P1 IMAD.X R12, R13, 0x1, R12, P0 ;  /* 0x000000010d0c9824 */ /* 0x000fe200000e060c */
[----:B0-----:R-:W-:-:S04]  /*5610*/  @!P1 LEA R14, P0, R24, R14, 0x2 ;  /* 0x0000000e180e9211 */ /* 0x001fc800078010ff */
[----:B------:R-:W-:-:S05]  /*5620*/  @!P1 LEA.HI.X R15, R24, R15, R12, 0x2, P0 ;  /* 0x0000000f180f9211 */ /* 0x000fca00000f140c */
[----:B------:R0:W5:Y:S04]  /*5630*/  @!P1 LDG.E R11, desc[UR10][R14.64] ;  /* 0x0000000a0e0b9981 */ /* 0x000168000c1e1900 */
.L_x_280:
[----:B------:R-:W-:Y:S05]  /*5640*/  BSYNC.RECONVERGENT B0 ;  /* 0x0000000000007941 */ /* 0x000fea0003800200 */
.L_x_246:
[----:B------:R-:W1:Y:S01]  /*5650*/  S2UR UR5, SR_CgaCtaId ;  /* 0x00000000000579c3 */ /* 0x000e620000008800 */
[----:B------:R-:W-:Y:S02]  /*5660*/  UMOV UR4, 0x400 ;  /* 0x0000040000047882 */ /* 0x000fe40000000000 */
[----:B-1----:R-:W-:-:S06]  /*5670*/  ULEA UR4, UR5, UR4, 0x18 ;  /* 0x0000000405047291 */ /* 0x002fcc000f8ec0ff */
[----:B0-234-:R-:W-:-:S05]  /*5680*/  LEA R13, R0, UR4, 0x2 ;  /* 0x00000004000d7c11 */ /* 0x01dfca000f8e10ff */
        /* <DEDUP_REMOVED lines=16> */
[----:B------:R1:W-:Y:S01]  /*5790*/  STS [R13+0x4000], R11 ;  /* 0x0040000b0d007388 */ /* 0x0003e20000000800 */
[----:B------:R-:W-:Y:S01]  /*57a0*/  BAR.SYNC.DEFER_BLOCKING 0x0 ;  /* 0x0000000000007b1d */ /* 0x000fe20000010000 */
[----:B0-----:R-:W-:-:S07]  /*57b0*/  IMAD R10, R0, 0x11, RZ ;  /* 0x00000011000a7824 */ /* 0x001fce00078e02ff */
[----:B------:R-:W-:Y:S01]  /*57c0*/  PREEXIT ;  /* 0x000000000000782d */ /* 0x000fe20000000000 */
[----:B------:R-:W-:Y:S01]  /*57d0*/  BSSY.RECONVERGENT B0, `(.L_x_281) ;  /* 0x000001d000007945 */ /* 0x000fe20003800200 */
[----:B------:R-:W-:-:S04]  /*57e0*/  VIMNMX R10, PT, PT, R10, UR6, PT ;  /* 0x000000060a0a7c48 */ /* 0x000fc8000bfe0100 */
[C---:B------:R-:W-:Y:S01]  /*57f0*/  ISETP.GE.AND P0, PT, R10.reuse, R23, PT ;  /* 0x000000170a00720c */ /* 0x040fe20003f06270 */
[----:B------:R-:W-:Y:S01]  /*5800*/  IMAD.IADD R6, R10, 0x1, -R23 ;  /* 0x000000010a067824 */ /* 0x000fe200078e0a17 */
[----:B------:R-:W-:-:S04]  /*5810*/  VIMNMX R5, PT, PT, R25, R10, PT ;  /* 0x0000000a19057248 */ /* 0x000fc80003fe0100 */
[----:B------:R-:W-:-:S04]  /*5820*/  SEL R6, R6, RZ, P0 ;  /* 0x000000ff06067207 */ /* 0x000fc80000000000 */
[----:B------:R-:W-:-:S13]  /*5830*/  ISETP.GE.AND P0, PT, R6, R5, PT ;  /* 0x000000050600720c */ /* 0x000fda0003f06270 */
[----:B-1----:R-:W-:Y:S05]  /*5840*/  @P0 BRA `(.L_x_282) ;  /* 0x0000000000540947 */ /* 0x002fea0003800000 */
[----:B------:R-:W0:Y:S01]  /*5850*/  LDC.64 R2, c[0x0][0x3b0] ;  /* 0x0000ec00ff027b82 */ /* 0x000e220000000a00 */
[----:B------:R-:W-:Y:S02]  /*5860*/  IMAD.MOV.U32 R7, RZ, RZ, R5 ;  /* 0x000000ffff077224 */ /* 0x000fe400078e0005 */
[----:B------:R-:W-:-:S07]  /*5870*/  IMAD.IADD R11, R25, 0x1, R10 ;  /* 0x00000001190b7824 */ /* 0x000fce00078e020a */
.L_x_283:
        /* <DEDUP_REMOVED lines=18> */
.L_x_282:
[----:B------:R-:W-:Y:S05]  /*59a0*/  BSYNC.RECONVERGENT B0 ;  /* 0x0000000000007941 */ /* 0x000fea0003800200 */
.L_x_281:
[----:B------:R-:W-:Y:S01]  /*59b0*/  IADD3 R10, PT, PT, R25, R10, -R6 ;  /* 0x0000000a190a7210 */ /* 0x000fe20007ffe806 */
[----:B------:R-:W-:Y:S01]  /*59c0*/  BSSY.RECONVERGENT B0, `(.L_x_284) ;  /* 0x0000011000007945 */ /* 0x000fe20003800200 */
[----:B------:R-:W-:Y:S02]  /*59d0*/  LEA R11, R6, UR4, 0x2 ;  /* 0x00000004060b7c11 */ /* 0x000fe4000f8e10ff */
[C---:B------:R-:W-:Y:S02]  /*59e0*/  LEA R7, R10.reuse, UR4, 0x2 ;  /* 0x000000040a077c11 */ /* 0x040fe4000f8e10ff */
[----:B------:R-:W-:Y:S01]  /*59f0*/  ISETP.GE.AND P1, PT, R10, UR6, PT ;  /* 0x000000060a007c0c */ /* 0x000fe2000bf26270 */
[----:B------:R0:W1:Y:S01]  /*5a00*/  LDS R2, [R11] ;  /* 0x000000000b027984 */ /* 0x0000620000000800 */
[----:B------:R-:W-:-:S03]  /*5a10*/  PLOP3.LUT P0, PT, PT, PT, PT, 0x8, 0x80 ;  /* 0x000000000080781c */ /* 0x000fc60003f0e170 */
[----:B------:R0:W2:Y:S08]  /*5a20*/  LDS R3, [R7] ;  /* 0x0000000007037984 */ /* 0x0000b00000000800 */
        /* <DEDUP_REMOVED lines=10> */
.L_x_285:
[----:B------:R-:W-:Y:S05]  /*5ad0*/  BSYNC.RECONVERGENT B0 ;  /* 0x0000000000007941 */ /* 0x000fea0003800200 */
.L_x_284:
[----:B------:R-:W-:Y:S01]  /*5ae0*/  VIADD R5, R10, 0x1 ;  /* 0x000000010a057836 */ /* 0x000fe20000000000 */
[----:B------:R-:W-:Y:S01]  /*5af0*/  BSSY.RECONVERGENT B0, `(.L_x_286) ;  /* 0x0000015000007945 */ /* 0x000fe20003800200 */
[----:B------:R-:W-:Y:S01]  /*5b00*/  @!P0 IMAD.MOV R5, RZ, RZ, R10 ;  /* 0x000000ffff058224 */ /* 0x000fe200078e020a */
[----:B-12---:R-:W-:Y:S01]  /*5b10*/  SEL R4, R3, R2, P0 ;  /* 0x0000000203047207 */ /* 0x006fe20000000000 */
[----:B------:R-:W-:Y:S01]  /*5b20*/  VIADD R14, R6, 0x1 ;  /* 0x00000001060e7836 */ /* 0x000fe20000000000 */
[----:B------:R0:W1:Y:S01]  /*5b30*/  @P0 LDS R3, [R7+0x4] ;  /* 0x0000040007030984 */ /* 0x0000620000000800 */
[----:B------:R-:W-:Y:S01]  /*5b40*/  @P0 IMAD.MOV R14, RZ, RZ, R6 ;  /* 0x000000ffff0e0224 */ /* 0x000fe200078e0206 */
[C---:B------:R-:W-:Y:S01]  /*5b50*/  ISETP.GE.AND P1, PT, R5.reuse, UR6, PT ;  /* 0x0000000605007c0c */ /* 0x040fe2000bf26270 */
        /* <DEDUP_REMOVED lines=14> */
.L_x_287:
[----:B------:R-:W-:Y:S05]  /*5c40*/  BSYNC.RECONVERGENT B0 ;  /* 0x0000000000007941 */ /* 0x000fea0003800200 */
.L_x_286:
[----:B------:R-:W-:Y:S01]  /*5c50*/  @!P0 IMAD.MOV R6, RZ, RZ, R5 ;  /* 0x000000ffff068224 */ /* 0x000fe200078e0205 */
[----:B------:R-:W-:Y:S01]  /*5c60*/  BSSY.RECONVERGENT B0, `(.L_x_288) ;  /* 0x0000015000007945 */ /* 0x000fe20003800200 */
[----:B------:R-:W-:Y:S01]  /*5c70*/  @P0 IMAD.MOV R8, RZ, RZ, R14 ;  /* 0x000000ffff080224 */ /* 0x000fe200078e020e */
[----:B-12---:R-:W-:Y:S01]  /*5c80*/  SEL R5, R3, R2, P0 ;  /* 0x0000000203057207 */ /* 0x006fe20000000000 */
[C---:B------:R-:W-:Y:S01]  /*5c90*/  VIADD R7, R6.reuse, 0x1 ;  /* 0x0000000106077836 */ /* 0x040fe20000000000 */
[----:B------:R-:W-:Y:S01]  /*5ca0*/  ISETP.GE.AND P1, PT, R6, UR6, PT ;  /* 0x0000000606007c0c */ /* 0x000fe2000bf26270 */
        /* <DEDUP_REMOVED lines=16> */
.L_x_289:
[----:B------:R-:W-:Y:S05]  /*5db0*/  BSYNC.RECONVERGENT B0 ;  /* 0x0000000000007941 */ /* 0x000fea0003800200 */
.L_x_288:
[----:B------:R-:W-:Y:S01]  /*5dc0*/  @!P0 IMAD.MOV R7, RZ, RZ, R6 ;  /* 0x000000ffff078224 */ /* 0x000fe200078e0206 */
[----:B------:R-:W-:Y:S01]  /*5dd0*/  BSSY.RECONVERGENT B0, `(.L_x_290) ;  /* 0x0000015000007945 */ /* 0x000fe20003800200 */
[----:B------:R-:W-:Y:S01]  /*5de0*/  @P0 IMAD.MOV R10, RZ, RZ, R8 ;  /* 0x000000ffff0a0224 */ /* 0x000fe200078e0208 */
[----:B-12---:R-:W-:Y:S01]  /*5df0*/  SEL R6, R3, R2, P0 ;  /* 0x0000000203067207 */ /* 0x006fe20000000000 */
[C---:B0-----:R-:W-:Y:S01]  /*5e00*/  VIADD R11, R7.reuse, 0x1 ;  /* 0x00000001070b7836 */ /* 0x041fe20000000000 */
[C---:B------:R-:W-:Y:S01]  /*5e10*/  ISETP.GE.AND P1, PT, R7.reuse, UR6, PT ;  /* 0x0000000607007c0c */ /* 0x040fe2000bf26270 */
        /* <DEDUP_REMOVED lines=16> */
.L_x_291:
[----:B------:R-:W-:Y:S05]  /*5f20*/  BSYNC.RECONVERGENT B0 ;  /* 0x0000000000007941 */ /* 0x000fea0003800200 */
.L_x_290:
[----:B------:R-:W-:Y:S01]  /*5f30*/  @!P0 IMAD.MOV R11, RZ, RZ, R7 ;  /* 0x000000ffff0b8224 */ /* 0x000fe200078e0207 */
[----:B------:R-:W-:Y:S01]  /*5f40*/  BSSY.RECONVERGENT B0, `(.L_x_292) ;  /* 0x0000015000007945 */ /* 0x000fe20003800200 */
[----:B------:R-:W-:Y:S01]  /*5f50*/  @P0 IMAD.MOV R12, RZ, RZ, R10 ;  /* 0x000000ffff0c0224 */ /* 0x000fe200078e020a */
[----:B-12---:R-:W-:Y:S01]  /*5f60*/  SEL R7, R3, R2, P0 ;  /* 0x0000000203077207 */ /* 0x006fe20000000000 */
[C---:B------:R-:W-:Y:S01]  /*5f70*/  VIADD R15, R11.reuse, 0x1 ;  /* 0x000000010b0f7836 */ /* 0x040fe20000000000 */
[C---:B------:R-:W-:Y:S01]  /*5f80*/  ISETP.GE.AND P1, PT, R11.reuse, UR6, PT ;  /* 0x000000060b007c0c */ /* 0x040fe2000bf26270 */
        /* <DEDUP_REMOVED lines=16> */
.L_x_293:
[----:B------:R-:W-:Y:S05]  /*6090*/  BSYNC.RECONVERGENT B0 ;  /* 0x0000000000007941 */ /* 0x000fea0003800200 */
.L_x_292:
[----:B------:R-:W-:Y:S01]  /*60a0*/  @!P0 IMAD.MOV R15, RZ, RZ, R11 ;  /* 0x000000ffff0f8224 */ /* 0x000fe200078e020b */
[----:B------:R-:W-:Y:S01]  /*60b0*/  BSSY.RECONVERGENT B0, `(.L_x_294) ;  /* 0x0000015000007945 */ /* 0x000fe20003800200 */
[----:B------:R-:W-:Y:S01]  /*60c0*/  @P0 IMAD.MOV R18, RZ, RZ, R12 ;  /* 0x000000ffff120224 */ /* 0x000fe200078e020c */
[----:B012---:R-:W-:Y:S01]  /*60d0*/  SEL R8, R3, R2, P0 ;  /* 0x0000000203087207 */ /* 0x007fe20000000000 */
[C---:B------:R-:W-:Y:S01]  /*60e0*/  VIADD R14, R15.reuse, 0x1 ;  /* 0x000000010f0e7836 */ /* 0x040fe20000000000 */
        /* <DEDUP_REMOVED lines=17> */
.L_x_295:
[----:B------:R-:W-:Y:S05]  /*6200*/  BSYNC.RECONVERGENT B0 ;  /* 0x0000000000007941 */ /* 0x000fea0003800200 */
.L_x_294:
[----:B------:R-:W-:Y:S01]  /*6210*/  @!P0 IMAD.MOV R14, RZ, RZ, R15 ;  /* 0x000000ffff0e8224 */ /* 0x000fe200078e020f */
[----:B------:R-:W-:Y:S01]  /*6220*/  BSSY.RECONVERGENT B0, `(.L_x_296) ;  /* 0x0000015000007945 */ /* 0x000fe20003800200 */
[----:B------:R-:W-:Y:S01]  /*6230*/  @P0 IMAD.MOV R16, RZ, RZ, R18 ;  /* 0x000000ffff100224 */ /* 0x000fe200078e0212 */
[----:B012---:R-:W-:Y:S01]  /*6240*/  SEL R9, R3, R2, P0 ;  /* 0x0000000203097207 */ /* 0x007fe20000000000 */
        /* <DEDUP_REMOVED lines=18> */
.L_x_297:
[----:B------:R-:W-:Y:S05]  /*6370*/  BSYNC.RECONVERGENT B0 ;  /* 0x0000000000007941 */ /* 0x000fea0003800200 */
.L_x_296:
        /* <DEDUP_REMOVED lines=22> */
.L_x_299:
[----:B------:R-:W-:Y:S05]  /*64e0*/  BSYNC.RECONVERGENT B0 ;  /* 0x0000000000007941 */ /* 0x000fea0003800200 */
.L_x_298:
        /* <DEDUP_REMOVED lines=22> */
.L_x_301:
[----:B------:R-:W-:Y:S05]  /*6650*/  BSYNC.RECONVERGENT B0 ;  /* 0x0000000000007941 */ /* 0x000fea0003800200 */
.L_x_300:
        /* <DEDUP_REMOVED lines=22> */
.L_x_303:
[----:B------:R-:W-:Y:S05]  /*67c0*/  BSYNC.RECONVERGENT B0 ;  /* 0x0000000000007941 */ /* 0x000fea0003800200 */
.L_x_302:
[----:B------:R-:W-:Y:S01]  /*67d0*/  @!P0 IMAD.MOV R18, RZ, RZ, R17 ;  /* 0x000000ffff128224 */ /* 0x000fe200078e0211 */
[----:B------:R-:W-:Y:S01]  /*67e0*/  BSSY.RECONVERGENT B0, `(.L_x_304) ;  /* 0x0000015000007945 */ /* 0x000fe20003800200 */
[----:B------:R-:W-:Y:S01]  /*67f0*/  @P0 IMAD.MOV R20, RZ, RZ, R22 ;  /* 0x000000ffff140224 */ /* 0x000fe200078e0216 */
[----:B-12---:R-:W-:Y:S01]  /*6800*/  SEL R17, R3, R2, P0 ;  /* 0x0000000203117207 */ /* 0x006fe20000000000 */
[C---:B------:R-:W-:Y:S01]  /*6810*/  VIADD R19, R18.reuse, 0x1 ;  /* 0x0000000112137836 */ /* 0x040fe20000000000 */
[----:B------:R-:W-:Y:S01]  /*6820*/  ISETP.GE.AND P1, PT, R18, UR6, PT ;  /* 0x0000000612007c0c */ /* 0x000fe2000bf26270 */
        /* <DEDUP_REMOVED lines=16> */
.L_x_305:
[----:B------:R-:W-:Y:S05]  /*6930*/  BSYNC.RECONVERGENT B0 ;  /* 0x0000000000007941 */ /* 0x000fea0003800200 */
.L_x_304:
[----:B------:R-:W-:Y:S01]  /*6940*/  @!P0 IMAD.MOV R19, RZ, RZ, R18 ;  /* 0x000000ffff138224 */ /* 0x000fe200078e0212 */
[----:B------:R-:W-:Y:S01]  /*6950*/  BSSY.RECONVERGENT B0, `(.L_x_306) ;  /* 0x0000014000007945 */ /* 0x000fe20003800200 */
[----:B------:R-:W-:Y:S01]  /*6960*/  @P0 IMAD.MOV R22, RZ, RZ, R20 ;  /* 0x000000ffff160224 */ /* 0x000fe200078e0214 */
[----:B-12---:R-:W-:Y:S02]  /*6970*/  SEL R18, R3, R2, P0 ;  /* 0x0000000203127207 */ /* 0x006fe40000000000 */
        /* <DEDUP_REMOVED lines=17> */
.L_x_307:
[----:B------:R-:W-:Y:S05]  /*6a90*/  BSYNC.RECONVERGENT B0 ;  /* 0x0000000000007941 */ /* 0x000fea0003800200 */
.L_x_306:
[----:B------:R-:W-:Y:S01]  /*6aa0*/  VIADD R23, R19, 0x1 ;  /* 0x0000000113177836 */ /* 0x000fe20000000000 */
[----:B------:R-:W-:Y:S01]  /*6ab0*/  BSSY.RECONVERGENT B0, `(.L_x_308) ;  /* 0x0000014000007945 */ /* 0x000fe20003800200 */
[----:B------:R-:W-:Y:S01]  /*6ac0*/  @!P0 IMAD.MOV R23, RZ, RZ, R19 ;  /* 0x000000ffff178224 */ /* 0x000fe200078e0213 */
[----:B-12---:R-:W-:Y:S01]  /*6ad0*/  SEL R19, R3, R2, P0 ;  /* 0x0000000203137207 */ /* 0x006fe20000000000 */
[----:B------:R-:W-:-:S03]  /*6ae0*/  @P0 IMAD.MOV R20, RZ, RZ, R22 ;  /* 0x000000ffff140224 */ /* 0x000fc600078e0216 */
[C---:B------:R-:W-:Y:S02]  /*6af0*/  ISETP.GE.AND P1, PT, R23.reuse, UR6, PT ;  /* 0x0000000617007c0c */ /* 0x040fe4000bf26270 */
        /* <DEDUP_REMOVED lines=15> */
.L_x_309:
[----:B------:R-:W-:Y:S05]  /*6bf0*/  BSYNC.RECONVERGENT B0 ;  /* 0x0000000000007941 */ /* 0x000fea0003800200 */
.L_x_308:
[----:B------:R-:W-:Y:S01]  /*6c00*/  VIADD R21, R23, 0x1 ;  /* 0x0000000117157836 */ /* 0x000fe20000000000 */
[----:B------:R-:W-:Y:S01]  /*6c10*/  BSSY.RECONVERGENT B0, `(.L_x_310) ;  /* 0x0000015000007945 */ /* 0x000fe20003800200 */
[----:B------:R-:W-:Y:S02]  /*6c20*/  @!P0 IMAD.MOV R21, RZ, RZ, R23 ;  /* 0x000000ffff158224 */ /* 0x000fe400078e0217 */
[----:B------:R-:W-:Y:S02]  /*6c30*/  VIADD R24, R20, 0x1 ;  /* 0x0000000114187836 */ /* 0x000fe40000000000 */
[----:B------:R-:W-:Y:S01]  /*6c40*/  @P0 IMAD.MOV R24, RZ, RZ, R20 ;  /* 0x000000ffff180224 */ /* 0x000fe200078e0214 */
[C---:B------:R-:W-:Y:S02]  /*6c50*/  ISETP.GE.AND P1, PT, R21.reuse, UR6, PT ;  /* 0x0000000615007c0c */ /* 0x040fe4000bf26270 */
[----:B0-----:R-:W-:Y:S02]  /*6c60*/  @P0 LEA R13, R21, UR4, 0x2 ;  /* 0x00000004150d0c11 */ /* 0x001fe4000f8e10ff */
[----:B------:R-:W-:-:S02]  /*6c70*/  @!P0 LEA R12, R24, UR4, 0x2 ;  /* 0x00000004180c8c11 */ /* 0x000fc4000f8e10ff */
[----:B-12---:R-:W-:Y:S02]  /*6c80*/  SEL R20, R3, R2, P0 ;  /* 0x0000000203147207 */ /* 0x006fe40000000000 */
        /* <DEDUP_REMOVED lines=13> */
.L_x_311:
[----:B------:R-:W-:Y:S05]  /*6d60*/  BSYNC.RECONVERGENT B0 ;  /* 0x0000000000007941 */ /* 0x000fea0003800200 */
.L_x_310:
[----:B------:R-:W-:Y:S01]  /*6d70*/  VIADD R23, R21, 0x1 ;  /* 0x0000000115177836 */ /* 0x000fe20000000000 */
[----:B------:R-:W-:Y:S01]  /*6d80*/  BSSY.RECONVERGENT B0, `(.L_x_312) ;  /* 0x0000015000007945 */ /* 0x000fe20003800200 */
[----:B------:R-:W-:Y:S01]  /*6d90*/  @!P0 IMAD.MOV R23, RZ, RZ, R21 ;  /* 0x000000ffff178224 */ /* 0x000fe200078e0215 */
[----:B-12---:R-:W-:Y:S01]  /*6da0*/  SEL R21, R3, R2, P0 ;  /* 0x0000000203157207 */ /* 0x006fe20000000000 */
[----:B------:R-:W-:Y:S02]  /*6db0*/  VIADD R22, R24, 0x1 ;  /* 0x0000000118167836 */ /* 0x000fe40000000000 */
[----:B------:R-:W-:Y:S01]  /*6dc0*/  @P0 IMAD.MOV R22, RZ, RZ, R24 ;  /* 0x000000ffff160224 */ /* 0x000fe200078e0218 */
[C---:B------:R-:W-:Y:S02]  /*6dd0*/  ISETP.GE.AND P1, PT, R23.reuse, UR6, PT ;  /* 0x0000000617007c0c */ /* 0x040fe4000bf26270 */
        /* <DEDUP_REMOVED lines=15> */
.L_x_313:
[----:B------:R-:W-:Y:S05]  /*6ed0*/  BSYNC.RECONVERGENT B0 ;  /* 0x0000000000007941 */ /* 0x000fea0003800200 */
.L_x_312:
        /* <DEDUP_REMOVED lines=22> */
.L_x_315:
[----:B------:R-:W-:Y:S05]  /*7040*/  BSYNC.RECONVERGENT B0 ;  /* 0x0000000000007941 */ /* 0x000fea0003800200 */
.L_x_314:
[----:B------:R-:W-:Y:S01]  /*7050*/  VIADD R14, R24, 0x1 ;  /* 0x00000001180e7836 */ /* 0x000fe20000000000 */
[----:B-12---:R-:W-:Y:S01]  /*7060*/  SEL R23, R3, R2, P0 ;  /* 0x0000000203177207 */ /* 0x006fe20000000000 */
[----:B------:R-:W-:Y:S01]  /*7070*/  @P0 IMAD.MOV R14, RZ, RZ, R24 ;  /* 0x000000ffff0e0224 */ /* 0x000fe200078e0218 */
[----:B------:R-:W-:Y:S01]  /*7080*/  BSSY.RECONVERGENT B0, `(.L_x_316) ;  /* 0x0000014000007945 */ /* 0x000fe20003800200 */
[----:B0-----:R-:W-:Y:S02]  /*7090*/  VIADD R12, R26, 0x1 ;  /* 0x000000011a0c7836 */ /* 0x001fe40000000000 */
[----:B------:R-:W-:Y:S01]  /*70a0*/  @!P0 IMAD.MOV R12, RZ, RZ, R26 ;  /* 0x000000ffff0c8224 */ /* 0x000fe200078e021a */
[----:B------:R-:W-:-:S04]  /*70b0*/  @!P0 LEA R13, R14, UR4, 0x2 ;  /* 0x000000040e0d8c11 */ /* 0x000fc8000f8e10ff */
[C---:B------:R-:W-:Y:S01]  /*70c0*/  ISETP.GE.AND P1, PT, R12.reuse, UR6, PT ;  /* 0x000000060c007c0c */ /* 0x040fe2000bf26270 */
[----:B------:R-:W0:Y:S01]  /*70d0*/  @!P0 LDS R2, [R13] ;  /* 0x000000000d028984 */ /* 0x000e220000000800 */
[----:B------:R-:W-:-:S05]  /*70e0*/  @P0 LEA R12, R12, UR4, 0x2 ;  /* 0x000000040c0c0c11 */ /* 0x000fca000f8e10ff */
[----:B------:R1:W2:Y:S01]  /*70f0*/  @P0 LDS R3, [R12] ;  /* 0x000000000c030984 */ /* 0x0002a20000000800 */
[----:B0-----:R-:W-:-:S05]  /*7100*/  IMAD.MOV.U32 R24, RZ, RZ, R2 ;  /* 0x000000ffff187224 */ /* 0x001fca00078e0002 */
        /* <DEDUP_REMOVED lines=11> */
.L_x_317:
[----:B------:R-:W-:Y:S05]  /*71c0*/  BSYNC.RECONVERGENT B0 ;  /* 0x0000000000007941 */ /* 0x000fea0003800200 */
.L_x_316:
[----:B------:R-:W-:Y:S01]  /*71d0*/  BAR.SYNC.DEFER_BLOCKING 0x0 ;  /* 0x0000000000007b1d */ /* 0x000fe20000010000 */
[----:B------:R-:W-:-:S05]  /*71e0*/  UIMAD UR7, UR7, 0x1100, URZ ;  /* 0x00001100070778a4 */ /* 0x000fca000f8e02ff */
[----:B------:R-:W-:Y:S07]  /*71f0*/  BRA.U !UP0, `(.L_x_318) ;  /* 0x0000000508ac7547 */ /* 0x000fee000b800000 */
[----:B------:R-:W0:Y:S01]  /*7200*/  S2R R2, SR_LANEID ;  /* 0x0000000000027919 */ /* 0x000e220000000000 */
[----:B--2---:R-:W-:Y:S01]  /*7210*/  SHF.R.U32.HI R3, RZ, 0x5, R0 ;  /* 0x00000005ff037819 */ /* 0x004fe20000011600 */
[----:B------:R-:W-:Y:S01]  /*7220*/  IMAD.U32 R26, RZ, RZ, UR6 ;  /* 0x00000006ff1a7e24 */ /* 0x000fe2000f8e00ff */
[----:B------:R-:W-:Y:S01]  /*7230*/  ISETP.NE.AND P0, PT, R0, RZ, PT ;  /* 0x000000ff0000720c */ /* 0x000fe20003f05270 */
[----:B------:R-:W1:Y:S02]  /*7240*/  LDCU.64 UR8, c[0x0][0x3a0] ;  /* 0x00007400ff0877ac */ /* 0x000e640008000a00 */
[----:B0-----:R-:W-:-:S04]  /*7250*/  IMAD R3, R3, 0x20, R2 ;  /* 0x0000002003037824 */ /* 0x001fc800078e0202 */
[----:B------:R-:W-:-:S04]  /*7260*/  IMAD R3, R3, 0x11, RZ ;  /* 0x0000001103037824 */ /* 0x000fc800078e02ff */
[----:B------:R-:W-:Y:S01]  /*7270*/  IMAD R2, R2, -0x10, R3 ;  /* 0xfffffff002027824 */ /* 0x000fe200078e0203 */
[----:B------:R-:W-:Y:S02]  /*7280*/  LEA R13, R3, UR4, 0x2 ;  /* 0x00000004030d7c11 */ /* 0x000fe4000f8e10ff */
[----:B------:R-:W-:Y:S02]  /*7290*/  LOP3.LUT R3, R0, 0x3e0, RZ, 0xc0, !PT ;  /* 0x000003e000037812 */ /* 0x000fe400078ec0ff */
[----:B------:R-:W-:Y:S01]  /*72a0*/  LEA R14, R2, UR4, 0x2 ;  /* 0x00000004020e7c11 */ /* 0x000fe2000f8e10ff */
[----:B------:R-:W-:Y:S01]  /*72b0*/  STS [R13], R4 ;  /* 0x000000040d007388 */ /* 0x000fe20000000800 */
[----:B------:R-:W-:-:S03]  /*72c0*/  LOP3.LUT R0, R0, 0x1f, RZ, 0xc0, !PT ;  /* 0x0000001f00007812 */ /* 0x000fc600078ec0ff */
[----:B------:R-:W-:Y:S02]  /*72d0*/  STS [R13+0x4], R5 ;  /* 0x000004050d007388 */ /* 0x000fe40000000800 */
[----:B------:R-:W-:Y:S02]  /*72e0*/  IMAD R0, R3, 0x11, R0 ;  /* 0x0000001103007824 */ /* 0x000fe400078e0200 */
        /* <DEDUP_REMOVED lines=9> */
[----:B0-----:R-:W-:-:S03]  /*7380*/  VIADD R16, R0, 0x40 ;  /* 0x0000004000107836 */ /* 0x001fc60000000000 */
[----:B------:R-:W-:Y:S04]  /*7390*/  STS [R13+0x2c], R19 ;  /* 0x00002c130d007388 */ /* 0x000fe80000000800 */
[----:B------:R0:W-:Y:S04]  /*73a0*/  STS [R13+0x30], R20 ;  /* 0x000030140d007388 */ /* 0x0001e80000000800 */
[----:B------:R-:W-:Y:S04]  /*73b0*/  STS [R13+0x34], R21 ;  /* 0x000034150d007388 */ /* 0x000fe80000000800 */
[----:B------:R-:W-:Y:S01]  /*73c0*/  STS [R13+0x38], R22 ;  /* 0x000038160d007388 */ /* 0x000fe20000000800 */
[----:B0-----:R-:W-:-:S03]  /*73d0*/  VIADD R20, R0, 0xc0 ;  /* 0x000000c000147836 */ /* 0x001fc60000000000 */
        /* <DEDUP_REMOVED lines=20> */
[----:B------:R-:W-:Y:S01]  /*7520*/  @!P0 STS [UR4+0x4400], R26 ;  /* 0x0044001aff008988 */ /* 0x000fe20008000804 */
[----:B------:R-:W-:Y:S01]  /*7530*/  BAR.SYNC.DEFER_BLOCKING 0x0 ;  /* 0x0000000000007b1d */ /* 0x000fe20000010000 */
[C---:B------:R-:W-:Y:S01]  /*7540*/  IADD3 R3, P0, PT, R0.reuse, UR7, RZ ;  /* 0x0000000700037c10 */ /* 0x040fe2000ff1e0ff */
[----:B0-----:R-:W-:-:S04]  /*7550*/  VIADD R14, R0, 0x20 ;  /* 0x00000020000e7836 */ /* 0x001fc80000000000 */
[----:B------:R-:W-:Y:S01]  /*7560*/  IMAD.X R18, RZ, RZ, RZ, P0 ;  /* 0x000000ffff127224 */ /* 0x000fe200000e06ff */
[----:B-1----:R-:W-:-:S04]  /*7570*/  LEA R2, P0, R3, UR8, 0x2 ;  /* 0x0000000803027c11 */ /* 0x002fc8000f8010ff */
[----:B------:R-:W-:Y:S01]  /*7580*/  LEA.HI.X R3, R3, UR9, R18, 0x2, P0 ;  /* 0x0000000903037c11 */ /* 0x000fe200080f1412 */
[C---:B------:R-:W-:Y:S01]  /*7590*/  VIADD R18, R0.reuse, 0xa0 ;  /* 0x000000a000127836 */ /* 0x040fe20000000000 */
[----:B------:R-:W0:Y:S02]  /*75a0*/  LDS R4, [UR4+0x4400] ;  /* 0x00440004ff047984 */ /* 0x000e240008000800 */
[-C--:B0-----:R-:W-:Y:S02]  /*75b0*/  ISETP.GE.AND P2, PT, R0, R4.reuse, PT ;  /* 0x000000040000720c */ /* 0x081fe40003f46270 */
[-C--:B------:R-:W-:Y:S01]  /*75c0*/  ISETP.GE.AND P1, PT, R14, R4.reuse, PT ;  /* 0x000000040e00720c */ /* 0x080fe20003f26270 */
[----:B------:R-:W-:Y:S01]  /*75d0*/  VIADD R14, R0, 0x60 ;  /* 0x00000060000e7836 */ /* 0x000fe20000000000 */
[-C--:B------:R-:W-:Y:S01]  /*75e0*/  ISETP.GE.AND P0, PT, R16, R4.reuse, PT ;  /* 0x000000041000720c */ /* 0x080fe20003f06270 */
[----:B------:R-:W-:Y:S01]  /*75f0*/  VIADD R16, R0, 0x80 ;  /* 0x0000008000107836 */ /* 0x000fe20000000000 */
[----:B------:R-:W-:-:S02]  /*7600*/  ISETP.GE.AND P5, PT, R18, R4, PT ;  /* 0x000000041200720c */ /* 0x000fc40003fa6270 */
[-C--:B------:R-:W-:Y:S01]  /*7610*/  ISETP.GE.AND P4, PT, R14, R4.reuse, PT ;  /* 0x000000040e00720c */ /* 0x080fe20003f86270 */
[----:B------:R-:W-:Y:S01]  /*7620*/  VIADD R14, R0, 0xe0 ;  /* 0x000000e0000e7836 */ /* 0x000fe20000000000 */
[-C--:B------:R-:W-:Y:S01]  /*7630*/  ISETP.GE.AND P6, PT, R16, R4.reuse, PT ;  /* 0x000000041000720c */ /* 0x080fe20003fc6270 */
[----:B------:R-:W-:Y:S01]  /*7640*/  VIADD R16, R0, 0x100 ;  /* 0x0000010000107836 */ /* 0x000fe20000000000 */
[-C--:B------:R-:W-:Y:S01]  /*7650*/  ISETP.GE.AND P3, PT, R20, R4.reuse, PT ;  /* 0x000000041400720c */ /* 0x080fe20003f66270 */
        /* <DEDUP_REMOVED lines=8> */
[C---:B------:R-:W-:Y:S02]  /*76e0*/  VIADD R14, R0.reuse, 0x160 ;  /* 0x00000160000e7836 */ /* 0x040fe40000000000 */
[----:B------:R3:W-:Y:S01]  /*76f0*/  @!P4 STG.E desc[UR10][R2.64+0x180], R6 ;  /* 0x000180060200c986 */ /* 0x0007e2000c10190a */
[----:B0-----:R-:W-:Y:S01]  /*7700*/  VIADD R12, R0, 0x180 ;  /* 0x00000180000c7836 */ /* 0x001fe20000000000 */
[----:B------:R-:W-:Y:S01]  /*7710*/  ISETP.GE.AND P4, PT, R16, R4, PT ;  /* 0x000000041000720c */ /* 0x000fe20003f86270 */
[C---:B-1----:R-:W-:Y:S01]  /*7720*/  VIADD R10, R0.reuse, 0x1a0 ;  /* 0x000001a0000a7836 */ /* 0x042fe20000000000 */
[----:B------:R0:W-:Y:S01]  /*7730*/  @!P2 STG.E desc[UR10][R2.64+0x380], R21 ;  /* 0x000380150200a986 */ /* 0x0001e2000c10190a */
[----:B--2---:R-:W-:-:S03]  /*7740*/  VIADD R8, R0, 0x1c0 ;  /* 0x000001c000087836 */ /* 0x004fc60000000000 */
[----:B------:R1:W-:Y:S01]  /*7750*/  @!P6 STG.E desc[UR10][R2.64+0x200], R29 ;  /* 0x0002001d0200e986 */ /* 0x0003e2000c10190a */
[-C--:B------:R-:W-:Y:S01]  /*7760*/  ISETP.GE.AND P6, PT, R14, R4.reuse, PT ;  /* 0x000000040e00720c */ /* 0x080fe20003fc6270 */
[----:B---3--:R-:W-:Y:S02]  /*7770*/  VIADD R6, R0, 0x1e0 ;  /* 0x000001e000067836 */ /* 0x008fe40000000000 */
[----:B------:R1:W-:Y:S01]  /*7780*/  @!P5 STG.E desc[UR10][R2.64+0x280], R27 ;  /* 0x0002801b0200d986 */ /* 0x0003e2000c10190a */
[-C--:B------:R-:W-:Y:S02]  /*7790*/  ISETP.GE.AND P5, PT, R12, R4.reuse, PT ;  /* 0x000000040c00720c */ /* 0x080fe40003fa6270 */
[-C--:B------:R-:W-:Y:S01]  /*77a0*/  ISETP.GE.AND P2, PT, R8, R4.reuse, PT ;  /* 0x000000040800720c */ /* 0x080fe20003f46270 */
[----:B0-----:R-:W-:Y:S01]  /*77b0*/  VIADD R21, R0, 0x200 ;  /* 0x0000020000157836 */ /* 0x001fe20000000000 */
        /* <DEDUP_REMOVED lines=15> */
.L_x_318:
[----:B------:R-:W0:Y:S01]  /*78b0*/  S2R R2, SR_LANEID ;  /* 0x0000000000027919 */ /* 0x000e220000000000 */
[----:B--2---:R-:W-:Y:S01]  /*78c0*/  SHF.R.U32.HI R3, RZ, 0x5, R0 ;  /* 0x00000005ff037819 */ /* 0x004fe20000011600 */
[----:B------:R-:W-:Y:S01]  /*78d0*/  IMAD.U32 R26, RZ, RZ, UR6 ;  /* 0x00000006ff1a7e24 */ /* 0x000fe2000f8e00ff */
[C---:B------:R-:W-:Y:S01]  /*78e0*/  ISETP.NE.AND P0, PT, R0.reuse, RZ, PT ;  /* 0x000000ff0000720c */ /* 0x040fe20003f05270 */
[----:B------:R-:W1:Y:S01]  /*78f0*/  LDCU.64 UR8, c[0x0][0x388] ;  /* 0x00007100ff0877ac */ /* 0x000e620008000a00 */
[----:B------:R-:W-:-:S05]  /*7900*/  LOP3.LUT R14, R0, 0x3e0, RZ, 0xc0, !PT ;  /* 0x000003e0000e7812 */ /* 0x000fca00078ec0ff */
[----:B------:R-:W-:Y:S02]  /*7910*/  IMAD R14, R14, 0x11, RZ ;  /* 0x000000110e0e7824 */ /* 0x000fe400078e02ff */
[----:B0-----:R-:W-:-:S04]  /*7920*/  IMAD R3, R3, 0x20, R2 ;  /* 0x0000002003037824 */ /* 0x001fc800078e0202 */
[----:B------:R-:W-:-:S04]  /*7930*/  IMAD R3, R3, 0x11, RZ ;  /* 0x0000001103037824 */ /* 0x000fc800078e02ff */
[----:B------:R-:W-:Y:S01]  /*7940*/  IMAD R2, R2, -0x10, R3 ;  /* 0xfffffff002027824 */ /* 0x000fe200078e0203 */
[----:B------:R-:W-:Y:S02]  /*7950*/  LEA R13, R3, UR4, 0x2 ;  /* 0x00000004030d7c11 */ /* 0x000fe4000f8e10ff */
[----:B------:R-:W-:Y:S02]  /*7960*/  LOP3.LUT R3, R0, 0x1f, RZ, 0xc0, !PT ;  /* 0x0000001f00037812 */ /* 0x000fe400078ec0ff */
[----:B------:R-:W-:Y:S01]  /*7970*/  LEA R2, R2, UR4, 0x2 ;  /* 0x0000000402027c11 */ /* 0x000fe2000f8e10ff */
[----:B------:R-:W-:Y:S01]  /*7980*/  STS [R13], R4 ;  /* 0x000000040d007388 */ /* 0x000fe20000000800 */
[----:B------:R-:W-:Y:S01]  /*7990*/  LOP3.LUT R0, R14, 0x1f, R0, 0xf8, !PT ;  /* 0x0000001f0e007812 */ /* 0x000fe200078ef800 */
[----:B------:R-:W-:Y:S02]  /*79a0*/  VIADD R3, R3, UR7 ;  /* 0x0000000703037c36 */ /* 0x000fe40008000000 */
        /* <DEDUP_REMOVED lines=38> */
[----:B------:R-:W-:Y:S01]  /*7c10*/  IADD3 R3, P0, PT, R14, R3, RZ ;  /* 0x000000030e037210 */ /* 0x000fe20007f1e0ff */
[----:B------:R-:W-:-:S04]  /*7c20*/  VIADD R14, R0, 0x20 ;  /* 0x00000020000e7836 */ /* 0x000fc80000000000 */
        /* <DEDUP_REMOVED lines=27> */
[-C--:B------:R-:W-:Y:S02]  /*7de0*/  ISETP.GE.AND P5, PT, R16, R4.reuse, PT ;  /* 0x000000041000720c */ /* 0x080fe40003fa6270 */
[----:B------:R0:W-:Y:S01]  /*7df0*/  @!P0 STG.E desc[UR10][R2.64+0x280], R27 ;  /* 0x0002801b02008986 */ /* 0x0001e2000c10190a */
[----:B-1----:R-:W-:Y:S01]  /*7e00*/  VIADD R10, R0, 0x1a0 ;  /* 0x000001a0000a7836 */ /* 0x002fe20000000000 */
[-C--:B------:R-:W-:Y:S01]  /*7e10*/  ISETP.GE.AND P0, PT, R12, R4.reuse, PT ;  /* 0x000000040c00720c */ /* 0x080fe20003f06270 */
[----:B--2---:R-:W-:Y:S01]  /*7e20*/  VIADD R8, R0, 0x1c0 ;  /* 0x000001c000087836 */ /* 0x004fe20000000000 */
[----:B------:R1:W-:Y:S01]  /*7e30*/  @!P6 STG.E desc[UR10][R2.64+0x200], R29 ;  /* 0x0002001d0200e986 */ /* 0x0003e2000c10190a */
[----:B------:R-:W-:Y:S01]  /*7e40*/  ISETP.GE.AND P6, PT, R14, R4, PT ;  /* 0x000000040e00720c */ /* 0x000fe20003fc6270 */
[----:B---3--:R-:W-:-:S02]  /*7e50*/  VIADD R6, R0, 0x1e0 ;  /* 0x000001e000067836 */ /* 0x008fc40000000000 */
[----:B------:R1:W-:Y:S01]  /*7e60*/  @!P1 STG.E desc[UR10][R2.64+0x300], R25 ;  /* 0x0003001902009986 */ /* 0x0003e2000c10190a */
[-C--:B------:R-:W-:Y:S01]  /*7e70*/  ISETP.GE.AND P1, PT, R10, R4.reuse, PT ;  /* 0x000000040a00720c */ /* 0x080fe20003f26270 */
[----:B0-----:R-:W-:Y:S02]  /*7e80*/  VIADD R27, R0, 0x200 ;  /* 0x00000200001b7836 */ /* 0x001fe40000000000 */
        /* <DEDUP_REMOVED lines=15> */
.L_x_319:
        /* <DEDUP_REMOVED lines=16> */
.L_x_447:


//--------------------- .text._ZN3cub18CUB_300001_SM_10006detail10merge_sort30DeviceMergeSortPartitionKernelIN6thrust24THRUST_300001_SM_1000_NS6detail15normal_iteratorINS5_10device_ptrIiEEEEj18CompareIndicesByMtiEEvbT_PT2_T0_SF_PSF_T1_SF_i --------------------------
	.section	.text._ZN3cub18CUB_300001_SM_10006detail10merge_sort30DeviceMergeSortPartitionKernelIN6thrust24THRUST_300001_SM_1000_NS6detail15normal_iteratorINS5_10device_ptrIiEEEEj18CompareIndicesByMtiEEvbT_PT2_T0_SF_PSF_T1_SF_i,"ax",@progbits
	.align	128
        .global         _ZN3cub18CUB_300001_SM_10006detail10merge_sort30DeviceMergeSortPartitionKernelIN6thrust24THRUST_300001_SM_1000_NS6detail15normal_iteratorINS5_10device_ptrIiEEEEj18CompareIndicesByMtiEEvbT_PT2_T0_SF_PSF_T1_SF_i
        .type           _ZN3cub18CUB_300001_SM_10006detail10merge_sort30DeviceMergeSortPartitionKernelIN6thrust24THRUST_300001_SM_1000_NS6detail15normal_iteratorINS5_10device_ptrIiEEEEj18CompareIndicesByMtiEEvbT_PT2_T0_SF_PSF_T1_SF_i,@function
        .size           _ZN3cub18CUB_300001_SM_10006detail10merge_sort30DeviceMergeSortPartitionKernelIN6thrust24THRUST_300001_SM_1000_NS6detail15normal_iteratorINS5_10device_ptrIiEEEEj18CompareIndicesByMtiEEvbT_PT2_T0_SF_PSF_T1_SF_i,(.L_x_448 - _ZN3cub18CUB_300001_SM_10006detail10merge_sort30DeviceMergeSortPartitionKernelIN6thrust24THRUST_300001_SM_1000_NS6detail15normal_iteratorINS5_10device_ptrIiEEEEj18CompareIndicesByMtiEEvbT_PT2_T0_SF_PSF_T1_SF_i)
        .other          _ZN3cub18CUB_300001_SM_10006detail10merge_sort30DeviceMergeSortPartitionKernelIN6thrust24THRUST_300001_SM_1000_NS6detail15normal_iteratorINS5_10device_ptrIiEEEEj18CompareIndicesByMtiEEvbT_PT2_T0_SF_PSF_T1_SF_i,@"STO_CUDA_ENTRY STV_DEFAULT"
_ZN3cub18CUB_300001_SM_10006detail10merge_sort30DeviceMergeSortPartitionKernelIN6thrust24THRUST_300001_SM_1000_NS6detail15normal_iteratorINS5_10device_ptrIiEEEEj18CompareIndicesByMtiEEvbT_PT2_T0_SF_PSF_T1_SF_i:
.text._ZN3cub18CUB_300001_SM_10006detail10merge_sort30DeviceMergeSortPartitionKernelIN6thrust24THRUST_300001_SM_1000_NS6detail15normal_iteratorINS5_10device_ptrIiEEEEj18CompareIndicesByMtiEEvbT_PT2_T0_SF_PSF_T1_SF_i:
[----:B------:R-:W-:Y:S01]  /*0000*/  LDC R1, c[0x0][0x37c] ;  /* 0x0000df00ff017b82 */ /* 0x000fe20000000800 */
[----:B------:R-:W0:Y:S01]  /*0010*/  S2R R0, SR_CTAID.X ;  /* 0x0000000000007919 */ /* 0x000e220000002500 */
[----:B------:R-:W0:Y:S01]  /*0020*/  LDCU UR4, c[0x0][0x360] ;  /* 0x00006c00ff0477ac */ /* 0x000e220008000800 */
[----:B------:R-:W0:Y:S01]  /*0030*/  S2R R3, SR_TID.X ;  /* 0x0000000000037919 */ /* 0x000e220000002100 */
[----:B------:R-:W1:Y:S01]  /*0040*/  LDCU UR5, c[0x0][0x39c] ;  /* 0x00007380ff0577ac */ /* 0x000e620008000800 */
[----:B0-----:R-:W-:-:S05]  /*0050*/  IMAD R0, R0, UR4, R3 ;  /* 0x0000000400007c24 */ /* 0x001fca000f8e0203 */
[----:B-1----:R-:W-:-:S13]  /*0060*/  ISETP.GE.U32.AND P0, PT, R0, UR5, PT ;  /* 0x0000000500007c0c */ /* 0x002fda000bf06070 */
[----:B------:R-:W-:Y:S05]  /*0070*/  @P0 EXIT ;  /* 0x000000000000094d */ /* 0x000fea0003800000 */
[----:B------:R-:W0:Y:S01]  /*0080*/  LDCU.64 UR6, c[0x0][0x3b0] ;  /* 0x00007600ff0677ac */ /* 0x000e220008000a00 */
[----:B------:R-:W-:Y:S01]  /*0090*/  VIADD R2, R0, 0x1 ;  /* 0x0000000100027836 */ /* 0x000fe20000000000 */
[----:B------:R-:W-:Y:S01]  /*00a0*/  ACQBULK ;  /* 0x000000000000782e */ /* 0x000fe20000000000 */
[----:B------:R-:W1:Y:S03]  /*00b0*/  LDCU UR10, c[0x0][0x398] ;  /* 0x00007300ff0a77ac */ /* 0x000e660008000800 */
[----:B------:R-:W-:Y:S01]  /*00c0*/  ISETP.NE.AND P0, PT, R2, UR5, PT ;  /* 0x0000000502007c0c */ /* 0x000fe2000bf05270 */
[----:B------:R-:W2:Y:S01]  /*00d0*/  LDCU.64 UR8, c[0x0][0x358] ;  /* 0x00006b00ff0877ac */ /* 0x000ea20008000a00 */
[----:B0-----:R-:W-:-:S11]  /*00e0*/  UIADD3 UR4, UPT, UPT, -UR6, URZ, URZ ;  /* 0x000000ff06047290 */ /* 0x001fd6000fffe1ff */
[----:B------:R-:W0:Y:S01]  /*00f0*/  @!P0 LDC.64 R4, c[0x0][0x3a0] ;  /* 0x0000e800ff048b82 */ /* 0x000e220000000a00 */
[----:B------:R-:W-:Y:S01]  /*0100*/  LOP3.LUT R2, R0, UR4, RZ, 0xc0, !PT ;  /* 0x0000000400027c12 */ /* 0x000fe2000f8ec0ff */
[----:B------:R-:W-:-:S04]  /*0110*/  USHF.R.U32.HI UR4, URZ, 0x1, UR6 ;  /* 0x00000001ff047899 */ /* 0x000fc80008011606 */
[----:B------:R-:W-:Y:S01]  /*0120*/  IMAD R3, R2, UR7, RZ ;  /* 0x0000000702037c24 */ /* 0x000fe2000f8e02ff */
[----:B------:R-:W-:-:S04]  /*0130*/  UIMAD UR4, UR4, UR7, URZ ;  /* 0x00000007040472a4 */ /* 0x000fc8000f8e02ff */
[----:B------:R-:W-:-:S04]  /*0140*/  LOP3.LUT R2, RZ, R3, RZ, 0x33, !PT ;  /* 0x00000003ff027212 */ /* 0x000fc800078e33ff */
[----:B------:R-:W-:-:S04]  /*0150*/  VIMNMX.U32 R2, PT, PT, R2, UR4, PT ;  /* 0x0000000402027c48 */ /* 0x000fc8000bfe0000 */
[----:B-1----:R-:W-:Y:S01]  /*0160*/  VIADDMNMX.U32 R2, R2, R3, UR10, PT ;  /* 0x0000000a02027e46 */ /* 0x002fe2000b800003 */
[----:B0-----:R-:W-:Y:S01]  /*0170*/  @!P0 IMAD.WIDE.U32 R4, R0, 0x4, R4 ;  /* 0x0000000400048825 */ /* 0x001fe200078e0004 */
[----:B------:R-:W-:Y:S02]  /*0180*/  VIMNMX.U32 R3, PT, PT, R3, UR10, PT ;  /* 0x0000000a03037c48 */ /* 0x000fe4000bfe0000 */
[----:B------:R-:W-:Y:S02]  /*0190*/  LOP3.LUT R6, RZ, R2, RZ, 0x33, !PT ;  /* 0x00000002ff067212 */ /* 0x000fe400078e33ff */
[----:B--2---:R0:W-:Y:S02]  /*01a0*/  @!P0 STG.E desc[UR8][R4.64], R2 ;  /* 0x0000000204008986 */ /* 0x0041e4000c101908 */
[----:B------:R-:W-:-:S04]  /*01b0*/  VIMNMX.U32 R7, PT, PT, R6, UR4, PT ;  /* 0x0000000406077c48 */ /* 0x000fc8000bfe0000 */
[----:B------:R-:W-:Y:S01]  /*01c0*/  VIADDMNMX.U32 R7, R7, R2, UR10, PT ;  /* 0x0000000a07077e46 */ /* 0x000fe2000b800002 */
[----:B------:R-:W-:Y:S06]  /*01d0*/  @!P0 EXIT ;  /* 0x000000000000894d */ /* 0x000fec0003800000 */
[----:B------:R-:W1:Y:S01]  /*01e0*/  LDCU.U8 UR5, c[0x0][0x380] ;  /* 0x00007000ff0577ac */ /* 0x000e620008000000 */
[----:B------:R-:W-:Y:S01]  /*01f0*/  BSSY.RECONVERGENT B0, `(.L_x_320) ;  /* 0x000004a000007945 */ /* 0x000fe20003800200 */
[----:B------:R-:W-:-:S06]  /*0200*/  UIADD3 UR4, UPT, UPT, UR6, -0x1, URZ ;  /* 0xffffffff06047890 */ /* 0x000fcc000fffe0ff */
[----:B0-----:R-:W-:-:S05]  /*0210*/  LOP3.LUT R4, R0, UR4, RZ, 0xc0, !PT ;  /* 0x0000000400047c12 */ /* 0x001fca000f8ec0ff */
[----:B------:R-:W-:Y:S01]  /*0220*/  IMAD R4, R4, UR7, RZ ;  /* 0x0000000704047c24 */ /* 0x000fe2000f8e02ff */
[----:B-1----:R-:W-:-:S04]  /*0230*/  UPRMT UR5, UR5, 0x8880, URZ ;  /* 0x0000888005057896 */ /* 0x002fc800080000ff */
[----:B------:R-:W-:-:S03]  /*0240*/  VIADDMNMX.U32 R4, R7, -R3, R4, PT ;  /* 0x8000000307047246 */ /* 0x000fc60003800004 */
[----:B------:R-:W-:Y:S02]  /*0250*/  UMOV UR4, UR5 ;  /* 0x0000000500047c82 */ /* 0x000fe40008000000 */
[----:B------:R-:W-:-:S09]  /*0260*/  UISETP.NE.AND UP0, UPT, UR4, URZ, UPT ;  /* 0x000000ff0400728c */ /* 0x000fd2000bf05270 */
[----:B------:R-:W-:Y:S05]  /*0270*/  BRA.U !UP0, `(.L_x_321) ;  /* 0x0000000108887547 */ /* 0x000fea000b800000 */
[----:B------:R-:W-:Y:S01]  /*0280*/  IMAD.IADD R7, R7, 0x1, -R2 ;  /* 0x0000000107077824 */ /* 0x000fe200078e0a02 */
[----:B------:R-:W-:Y:S01]  /*0290*/  VIADDMNMX.U32 R5, R2, -R3, R4, PT ;  /* 0x8000000302057246 */ /* 0x000fe20003800004 */
[----:B------:R-:W0:Y:S01]  /*02a0*/  LDCU.64 UR4, c[0x0][0x388] ;  /* 0x00007100ff0477ac */ /* 0x000e220008000a00 */
[----:B------:R-:W-:Y:S02]  /*02b0*/  BSSY.RECONVERGENT B1, `(.L_x_322) ;  /* 0x000001d000017945 */ /* 0x000fe40003800200 */
[----:B------:R-:W-:-:S05]  /*02c0*/  VIMNMX.U32 R6, PT, PT, R4, R7, !PT ;  /* 0x0000000704067248 */ /* 0x000fca0007fe0000 */
[----:B------:R-:W-:-:S05]  /*02d0*/  IMAD.IADD R6, R6, 0x1, -R7 ;  /* 0x0000000106067824 */ /* 0x000fca00078e0a07 */
[----:B------:R-:W-:-:S13]  /*02e0*/  ISETP.GE.U32.AND P0, PT, R6, R5, PT ;  /* 0x000000050600720c */ /* 0x000fda0003f06070 */
[----:B0-----:R-:W-:Y:S05]  /*02f0*/  @P0 BRA `(.L_x_323) ;  /* 0x0000000000600947 */ /* 0x001fea0003800000 */
[----:B------:R-:W0:Y:S02]  /*0300*/  LDC.64 R8, c[0x0][0x3a8] ;  /* 0x0000ea00ff087b82 */ /* 0x000e240000000a00 */
.L_x_324:
[----:B------:R-:W-:-:S05]  /*0310*/  IMAD.IADD R7, R5, 0x1, -R6 ;  /* 0x0000000105077824 */ /* 0x000fca00078e0a06 */
[----:B------:R-:W-:-:S04]  /*0320*/  LEA.HI R18, R7, R6, RZ, 0x1f ;  /* 0x0000000607127211 */ /* 0x000fc800078ff8ff */
[-C--:B------:R-:W-:Y:S02]  /*0330*/  LOP3.LUT R7, RZ, R18.reuse, RZ, 0x33, !PT ;  /* 0x00000012ff077212 */ /* 0x080fe400078e33ff */
[----:B------:R-:W-:-:S03]  /*0340*/  IADD3 R11, P1, PT, R3, R18, RZ ;  /* 0x00000012030b7210 */ /* 0x000fc60007f3e0ff */
[----:B------:R-:W-:Y:S02]  /*0350*/  IMAD.IADD R7, R4, 0x1, R7 ;  /* 0x0000000104077824 */ /* 0x000fe400078e0207 */
[----:B------:R-:W-:Y:S01]  /*0360*/  IMAD.X R14, RZ, RZ, RZ, P1 ;  /* 0x000000ffff0e7224 */ /* 0x000fe200008e06ff */
[C---:B------:R-:W-:Y:S02]  /*0370*/  LEA R16, P1, R11.reuse, UR4, 0x2 ;  /* 0x000000040b107c11 */ /* 0x040fe4000f8210ff */
[----:B------:R-:W-:Y:S02]  /*0380*/  IADD3 R7, P0, PT, R2, R7, RZ ;  /* 0x0000000702077210 */ /* 0x000fe40007f1e0ff */
[----:B------:R-:W-:-:S03]  /*0390*/  LEA.HI.X R17, R11, UR5, R14, 0x2, P1 ;  /* 0x000000050b117c11 */ /* 0x000fc600088f140e */
[----:B------:R-:W-:Y:S01]  /*03a0*/  IMAD.X R12, RZ, RZ, RZ, P0 ;  /* 0x000000ffff0c7224 */ /* 0x000fe200000e06ff */
[C---:B------:R-:W-:Y:S01]  /*03b0*/  LEA R10, P0, R7.reuse, UR4, 0x2 ;  /* 0x00000004070a7c11 */ /* 0x040fe2000f8010ff */
[----:B------:R-:W0:Y:S03]  /*03c0*/  LDG.E R15, desc[UR8][R16.64] ;  /* 0x00000008100f7981 */ /* 0x000e26000c1e1900 */
[----:B------:R-:W-:-:S06]  /*03d0*/  LEA.HI.X R11, R7, UR5, R12, 0x2, P0 ;  /* 0x00000005070b7c11 */ /* 0x000fcc00080f140c */
[----:B------:R-:W2:Y:S01]  /*03e0*/  LDG.E R11, desc[UR8][R10.64] ;  /* 0x000000080a0b7981 */ /* 0x000ea2000c1e1900 */
[----:B0-----:R-:W-:-:S06]  /*03f0*/  IMAD.WIDE R14, R15, 0x10, R8 ;  /* 0x000000100f0e7825 */ /* 0x001fcc00078e0208 */
[----:B------:R-:W3:Y:S01]  /*0400*/  LDG.E R15, desc[UR8][R14.64] ;  /* 0x000000080e0f7981 */ /* 0x000ee2000c1e1900 */
[----:B--2---:R-:W-:-:S06]  /*0410*/  IMAD.WIDE R12, R11, 0x10, R8 ;  /* 0x000000100b0c7825 */ /* 0x004fcc00078e0208 */
[----:B------:R-:W3:Y:S02]  /*0420*/  LDG.E R12, desc[UR8][R12.64] ;  /* 0x000000080c0c7981 */ /* 0x000ee4000c1e1900 */
[----:B---3--:R-:W-:-:S04]  /*0430*/  ISETP.GE.AND P0, PT, R12, R15, PT ;  /* 0x0000000f0c00720c */ /* 0x008fc80003f06270 */
[----:B------:R-:W-:-:S09]  /*0440*/  SEL R5, R18, R5, !P0 ;  /* 0x0000000512057207 */ /* 0x000fd20004000000 */
[----:B------:R-:W-:-:S05]  /*0450*/  @P0 VIADD R6, R18, 0x1 ;  /* 0x0000000112060836 */ /* 0x000fca0000000000 */
[----:B------:R-:W-:-:S13]  /*0460*/  ISETP.GE.U32.AND P0, PT, R6, R5, PT ;  /* 0x000000050600720c */ /* 0x000fda0003f06070 */
[----:B------:R-:W-:Y:S05]  /*0470*/  @!P0 BRA `(.L_x_324) ;  /* 0xfffffffc00a48947 */ /* 0x000fea000383ffff */
.L_x_323:
[----:B------:R-:W-:Y:S05]  /*0480*/  BSYNC.RECONVERGENT B1 ;  /* 0x0000000000017941 */ /* 0x000fea0003800200 */
.L_x_322:
[----:B------:R-:W-:Y:S05]  /*0490*/  BRA `(.L_x_325) ;  /* 0x00000000007c7947 */ /* 0x000fea0003800000 */
.L_x_321:
[----:B------:R-:W-:Y:S01]  /*04a0*/  IMAD.IADD R7, R7, 0x1, -R2 ;  /* 0x0000000107077824 */ /* 0x000fe200078e0a02 */
[----:B------:R-:W-:Y:S01]  /*04b0*/  VIADDMNMX.U32 R5, R2, -R3, R4, PT ;  /* 0x8000000302057246 */ /* 0x000fe20003800004 */
[----:B------:R-:W0:Y:S03]  /*04c0*/  LDCU.64 UR4, c[0x0][0x390] ;  /* 0x00007200ff0477ac */ /* 0x000e260008000a00 */
[----:B------:R-:W-:-:S05]  /*04d0*/  VIMNMX.U32 R6, PT, PT, R4, R7, !PT ;  /* 0x0000000704067248 */ /* 0x000fca0007fe0000 */
[----:B------:R-:W-:-:S05]  /*04e0*/  IMAD.IADD R6, R6, 0x1, -R7 ;  /* 0x0000000106067824 */ /* 0x000fca00078e0a07 */
[----:B------:R-:W-:-:S13]  /*04f0*/  ISETP.GE.U32.AND P0, PT, R6, R5, PT ;  /* 0x000000050600720c */ /* 0x000fda0003f06070 */
[----:B0-----:R-:W-:Y:S05]  /*0500*/  @P0 BRA `(.L_x_325) ;  /* 0x0000000000600947 */ /* 0x001fea0003800000 */
[----:B------:R-:W0:Y:S02]  /*0510*/  LDC.64 R8, c[0x0][0x3a8] ;  /* 0x0000ea00ff087b82 */ /* 0x000e240000000a00 */
.L_x_326:
        /* <DEDUP_REMOVED lines=23> */
.L_x_325:
[----:B------:R-:W-:Y:S05]  /*0690*/  BSYNC.RECONVERGENT B0 ;  /* 0x0000000000007941 */ /* 0x000fea0003800200 */
.L_x_320:
[----:B------:R-:W0:Y:S01]  /*06a0*/  LDC.64 R4, c[0x0][0x3a0] ;  /* 0x0000e800ff047b82 */ /* 0x000e220000000a00 */
[----:B------:R-:W-:Y:S02]  /*06b0*/  IMAD.IADD R3, R3, 0x1, R6 ;  /* 0x0000000103037824 */ /* 0x000fe400078e0206 */
[----:B0-----:R-:W-:-:S05]  /*06c0*/  IMAD.WIDE.U32 R4, R0, 0x4, R4 ;  /* 0x0000000400047825 */ /* 0x001fca00078e0004 */
[----:B------:R-:W-:Y:S01]  /*06d0*/  STG.E desc[UR8][R4.64], R3 ;  /* 0x0000000304007986 */ /* 0x000fe2000c101908 */
[----:B------:R-:W-:Y:S05]  /*06e0*/  EXIT ;  /* 0x000000000000794d */ /* 0x000fea0003800000 */
.L_x_327:
        /* <DEDUP_REMOVED lines=9> */
.L_x_448:


//--------------------- .text._ZN3cub18CUB_300001_SM_10006detail10merge_sort30DeviceMergeSortBlockSortKernelINS2_10policy_hubIN6thrust24THRUST_300001_SM_1000_NS6detail15normal_iteratorINS6_10device_ptrIiEEEEE9Policy600ESB_PNS0_8NullTypeESB_SF_j18CompareIndicesByMtiSE_EEvbT0_T1_T2_T3_T4_PT6_PT7_T5_NS1_7vsmem_tE --------------------------
	.section	.text._ZN3cub18CUB_300001_SM_10006detail10merge_sort30DeviceMergeSortBlockSortKernelINS2_10policy_hubIN6thrust24THRUST_300001_SM_1000_NS6detail15normal_iteratorINS6_10device_ptrIiEEEEE9Policy600ESB_PNS0_8NullTypeESB_SF_j18CompareIndicesByMtiSE_EEvbT0_T1_T2_T3_T4_PT6_PT7_T5_NS1_7vsmem_tE,"ax",@progbits
	.align	128
        .global         _ZN3cub18CUB_300001_SM_10006detail10merge_sort30DeviceMergeSortBlockSortKernelINS2_10policy_hubIN6thrust24THRUST_300001_SM_1000_NS6detail15normal_iteratorINS6_10device_ptrIiEEEEE9Policy600ESB_PNS0_8NullTypeESB_SF_j18CompareIndicesByMtiSE_EEvbT0_T1_T2_T3_T4_PT6_PT7_T5_NS1_7vsmem_tE
        .type           _ZN3cub18CUB_300001_SM_10006detail10merge_sort30DeviceMergeSortBlockSortKernelINS2_10policy_hubIN6thrust24THRUST_300001_SM_1000_NS6detail15normal_iteratorINS6_10device_ptrIiEEEEE9Policy600ESB_PNS0_8NullTypeESB_SF_j18CompareIndicesByMtiSE_EEvbT0_T1_T2_T3_T4_PT6_PT7_T5_NS1_7vsmem_tE,@function
        .size           _ZN3cub18CUB_300001_SM_10006detail10merge_sort30DeviceMergeSortBlockSortKernelINS2_10policy_hubIN6thrust24THRUST_300001_SM_1000_NS6detail15normal_iteratorINS6_10device_ptrIiEEEEE9Policy600ESB_PNS0_8NullTypeESB_SF_j18CompareIndicesByMtiSE_EEvbT0_T1_T2_T3_T4_PT6_PT7_T5_NS1_7vsmem_tE,(.L_x_449 - _ZN3cub18CUB_300001_SM_10006detail10merge_sort30DeviceMergeSortBlockSortKernelINS2_10policy_hubIN6thrust24THRUST_300001_SM_1000_NS6detail15normal_iteratorINS6_10device_ptrIiEEEEE9Policy600ESB_PNS0_8NullTypeESB_SF_j18CompareIndicesByMtiSE_EEvbT0_T1_T2_T3_T4_PT6_PT7_T5_NS1_7vsmem_tE)
        .other          _ZN3cub18CUB_300001_SM_10006detail10merge_sort30DeviceMergeSortBlockSortKernelINS2_10policy_hubIN6thrust24THRUST_300001_SM_1000_NS6detail15normal_iteratorINS6_10device_ptrIiEEEEE9Policy600ESB_PNS0_8NullTypeESB_SF_j18CompareIndicesByMtiSE_EEvbT0_T1_T2_T3_T4_PT6_PT7_T5_NS1_7vsmem_tE,@"STO_CUDA_ENTRY STV_DEFAULT"
_ZN3cub18CUB_300001_SM_10006detail10merge_sort30DeviceMergeSortBlockSortKernelINS2_10policy_hubIN6thrust24THRUST_300001_SM_1000_NS6detail15normal_iteratorINS6_10device_ptrIiEEEEE9Policy600ESB_PNS0_8NullTypeESB_SF_j18CompareIndicesByMtiSE_EEvbT0_T1_T2_T3_T4_PT6_PT7_T5_NS1_7vsmem_tE:
.text._ZN3cub18CUB_300001_SM_10006detail10merge_sort30DeviceMergeSortBlockSortKernelINS2_10policy_hubIN6thrust24THRUST_300001_SM_1000_NS6detail15normal_iteratorINS6_10device_ptrIiEEEEE9Policy600ESB_PNS0_8NullTypeESB_SF_j18CompareIndicesByMtiSE_EEvbT0_T1_T2_T3_T4_PT6_PT7_T5_NS1_7vsmem_tE:
[----:B------:R-:W0:Y:S01]  /*0000*/  LDC R1, c[0x0][0x37c] ;  /* 0x0000df00ff017b82 */ /* 0x000e220000000800 */
[----:B------:R-:W1:Y:S01]  /*0010*/  S2R R0, SR_CTAID.X ;  /* 0x0000000000007919 */ /* 0x000e620000002500 */
[----:B------:R-:W2:Y:S01]  /*0020*/  LDCU UR4, c[0x0][0x370] ;  /* 0x00006e00ff0477ac */ /* 0x000ea20008000800 */
[----:B0-----:R-:W-:Y:S01]  /*0030*/  VIADD R1, R1, 0xfffffff8 ;  /* 0xfffffff801017836 */ /* 0x001fe20000000000 */
[----:B------:R-:W0:Y:S01]  /*0040*/  LDCU.64 UR8, c[0x0][0x358] ;  /* 0x00006b00ff0877ac */ /* 0x000e220008000a00 */
[----:B--2---:R-:W-:-:S06]  /*0050*/  UIADD3 UR4, UPT, UPT, UR4, -0x1, URZ ;  /* 0xffffffff04047890 */ /* 0x004fcc000fffe0ff */
[C---:B-1----:R-:W-:Y:S01]  /*0060*/  ISETP.GE.U32.AND P0, PT, R0.reuse, UR4, PT ;  /* 0x0000000400007c0c */ /* 0x042fe2000bf06070 */
[----:B------:R-:W-:-:S12]  /*0070*/  IMAD R2, R0, 0x1100, RZ ;  /* 0x0000110000027824 */ /* 0x000fd800078e02ff */
[----:B0-----:R-:W-:Y:S05]  /*0080*/  @P0 BRA `(.L_x_328) ;  /* 0x0000006400800947 */ /* 0x001fea0003800000 */
[----:B------:R-:W0:Y:S01]  /*0090*/  S2R R18, SR_TID.X ;  /* 0x0000000000127919 */ /* 0x000e220000002100 */
[----:B------:R-:W1:Y:S01]  /*00a0*/  LDCU.64 UR4, c[0x0][0x388] ;  /* 0x00007100ff0477ac */ /* 0x000e620008000a00 */
[----:B------:R-:W-:Y:S01]  /*00b0*/  ACQBULK ;  /* 0x000000000000782e */ /* 0x000fe20000000000 */
[----:B0-----:R-:W-:-:S05]  /*00c0*/  LOP3.LUT R0, R18, 0x3e0, RZ, 0xc0, !PT ;  /* 0x000003e012007812 */ /* 0x001fca00078ec0ff */
[----:B------:R-:W-:-:S05]  /*00d0*/  IMAD R0, R0, 0x11, RZ ;  /* 0x0000001100007824 */ /* 0x000fca00078e02ff */
[----:B------:R-:W-:-:S04]  /*00e0*/  LOP3.LUT R0, R0, 0x1f, R18, 0xf8, !PT ;  /* 0x0000001f00007812 */ /* 0x000fc800078ef812 */
[----:B------:R-:W-:-:S05]  /*00f0*/  IADD3 R0, P0, PT, R2, R0, RZ ;  /* 0x0000000002007210 */ /* 0x000fca0007f1e0ff */
[----:B------:R-:W-:Y:S02]  /*0100*/  IMAD.SHL.U32 R2, R0, 0x4, RZ ;  /* 0x0000000400027824 */ /* 0x000fe400078e00ff */
[----:B------:R-:W-:-:S03]  /*0110*/  IMAD.X R3, RZ, RZ, RZ, P0 ;  /* 0x000000ffff037224 */ /* 0x000fc600000e06ff */
[----:B------:R1:W-:Y:S02]  /*0120*/  STL [R1+0x4], R2 ;  /* 0x0000040201007387 */ /* 0x0003e40000100800 */
[----:B------:R-:W-:-:S05]  /*0130*/  SHF.L.U64.HI R4, R0, 0x2, R3 ;  /* 0x0000000200047819 */ /* 0x000fca0000010203 */
[----:B------:R0:W-:Y:S01]  /*0140*/  STL [R1], R4 ;  /* 0x0000000401007387 */ /* 0x0001e20000100800 */
[----:B-1----:R-:W-:-:S04]  /*0150*/  IADD3 R2, P0, PT, R2, UR4, RZ ;  /* 0x0000000402027c10 */ /* 0x002fc8000ff1e0ff */
[----:B------:R-:W-:-:S05]  /*0160*/  IADD3.X R3, PT, PT, R4, UR5, RZ, P0, !PT ;  /* 0x0000000504037c10 */ /* 0x000fca00087fe4ff */
[----:B------:R-:W2:Y:S04]  /*0170*/  LDG.E R0, desc[UR8][R2.64] ;  /* 0x0000000802007981 */ /* 0x000ea8000c1e1900 */
[----:B0-----:R-:W3:Y:S04]  /*0180*/  LDG.E R4, desc[UR8][R2.64+0x80] ;  /* 0x0000800802047981 */ /* 0x001ee8000c1e1900 */
        /* <DEDUP_REMOVED lines=14> */
[----:B------:R0:W5:Y:S01]  /*0270*/  LDG.E R20, desc[UR8][R2.64+0x800] ;  /* 0x0008000802147981 */ /* 0x000162000c1e1900 */
[----:B------:R-:W1:Y:S01]  /*0280*/  S2UR UR5, SR_CgaCtaId ;  /* 0x00000000000579c3 */ /* 0x000e620000008800 */
[----:B------:R-:W-:Y:S01]  /*0290*/  SHF.R.U32.HI R18, RZ, 0x5, R18 ;  /* 0x00000005ff127819 */ /* 0x000fe20000011612 */
[----:B------:R-:W-:Y:S01]  /*02a0*/  UMOV UR4, 0x400 ;  /* 0x0000040000047882 */ /* 0x000fe20000000000 */
[----:B------:R-:W0:Y:S01]  /*02b0*/  S2R R21, SR_LANEID ;  /* 0x0000000000157919 */ /* 0x000e220000000000 */
[----:B-1----:R-:W-:-:S02]  /*02c0*/  ULEA UR4, UR5, UR4, 0x18 ;  /* 0x0000000405047291 */ /* 0x002fc4000f8ec0ff */
[----:B0-----:R-:W-:-:S05]  /*02d0*/  IMAD R18, R18, 0x220, R21 ;  /* 0x0000022012127824 */ /* 0x001fca00078e0215 */
[----:B------:R-:W-:-:S05]  /*02e0*/  LEA R23, R18, UR4, 0x2 ;  /* 0x0000000412177c11 */ /* 0x000fca000f8e10ff */
        /* <DEDUP_REMOVED lines=20> */
[----:B------:R-:W0:Y:S04]  /*0430*/  LDS R11, [R3+0x4] ;  /* 0x00000400030b7984 */ /* 0x000e280000000800 */
[----:B------:R-:W-:Y:S04]  /*0440*/  LDS R2, [R3+0x8] ;  /* 0x0000080003027984 */ /* 0x000fe80000000800 */
[----:B------:R-:W1:Y:S04]  /*0450*/  LDS R18, [R3+0xc] ;  /* 0x00000c0003127984 */ /* 0x000e680000000800 */
[----:B------:R-:W-:Y:S04]  /*0460*/  LDS R22, [R3+0x10] ;  /* 0x0000100003167984 */ /* 0x000fe80000000800 */
[----:B------:R-:W2:Y:S04]  /*0470*/  LDS R14, [R3+0x14] ;  /* 0x00001400030e7984 */ /* 0x000ea80000000800 */
[----:B------:R-:W-:Y:S04]  /*0480*/  LDS R21, [R3+0x18] ;  /* 0x0000180003157984 */ /* 0x000fe80000000800 */
[----:B------:R-:W3:Y:S04]  /*0490*/  LDS R7, [R3+0x1c] ;  /* 0x00001c0003077984 */ /* 0x000ee80000000800 */
[----:B------:R-:W4:Y:S04]  /*04a0*/  LDS R0, [R3+0x20] ;  /* 0x0000200003007984 */ /* 0x000f280000000800 */
        /* <DEDUP_REMOVED lines=9> */
[----:B------:R-:W0:Y:S08]  /*0540*/  LDC.64 R36, c[0x0][0x3c0] ;  /* 0x0000f000ff247b82 */ /* 0x000e300000000a00 */
[----:B------:R-:W-:Y:S01]  /*0550*/  PREEXIT ;  /* 0x000000000000782d */ /* 0x000fe20000000000 */
[----:B0-----:R-:W-:-:S04]  /*0560*/  IMAD.WIDE R12, R11, 0x10, R36 ;  /* 0x000000100b0c7825 */ /* 0x001fc800078e0224 */
[--C-:B------:R-:W-:Y:S01]  /*0570*/  IMAD.WIDE R4, R27, 0x10, R36.reuse ;  /* 0x000000101b047825 */ /* 0x100fe200078e0224 */
[----:B------:R1:W5:Y:S04]  /*0580*/  LDG.E R17, desc[UR8][R12.64] ;  /* 0x000000080c117981 */ /* 0x000368000c1e1900 */
[----:B------:R0:W5:Y:S01]  /*0590*/  LDG.E R24, desc[UR8][R4.64] ;  /* 0x0000000804187981 */ /* 0x000162000c1e1900 */
[----:B-1----:R-:W-:-:S04]  /*05a0*/  IMAD.WIDE R12, R18, 0x10, R36 ;  /* 0x00000010120c7825 */ /* 0x002fc800078e0224 */
[--C-:B0-----:R-:W-:Y:S01]  /*05b0*/  IMAD.WIDE R4, R2, 0x10, R36.reuse ;  /* 0x0000001002047825 */ /* 0x101fe200078e0224 */
[----:B------:R2:W5:Y:S04]  /*05c0*/  LDG.E R23, desc[UR8][R12.64] ;  /* 0x000000080c177981 */ /* 0x000568000c1e1900 */
[----:B------:R0:W5:Y:S01]  /*05d0*/  LDG.E R26, desc[UR8][R4.64] ;  /* 0x00000008041a7981 */ /* 0x000162000c1e1900 */
[----:B--2---:R-:W-:-:S04]  /*05e0*/  IMAD.WIDE R12, R14, 0x10, R36 ;  /* 0x000000100e0c7825 */ /* 0x004fc800078e0224 */
[--C-:B0-----:R-:W-:Y:S01]  /*05f0*/  IMAD.WIDE R4, R22, 0x10, R36.reuse ;  /* 0x0000001016047825 */ /* 0x101fe200078e0224 */
[----:B------:R3:W2:Y:S04]  /*0600*/  LDG.E R8, desc[UR8][R12.64] ;  /* 0x000000080c087981 */ /* 0x0006a8000c1e1900 */
[----:B------:R0:W2:Y:S01]  /*0610*/  LDG.E R10, desc[UR8][R4.64] ;  /* 0x00000008040a7981 */ /* 0x0000a2000c1e1900 */
[----:B---3--:R-:W-:-:S04]  /*0620*/  IMAD.WIDE R12, R7, 0x10, R36 ;  /* 0x00000010070c7825 */ /* 0x008fc800078e0224 */
[--C-:B0-----:R-:W-:Y:S01]  /*0630*/  IMAD.WIDE R4, R21, 0x10, R36.reuse ;  /* 0x0000001015047825 */ /* 0x101fe200078e0224 */
[----:B------:R0:W3:Y:S04]  /*0640*/  LDG.E R6, desc[UR8][R12.64] ;  /* 0x000000080c067981 */ /* 0x0000e8000c1e1900 */
[----:B----4-:R5:W3:Y:S01]  /*0650*/  LDG.E R3, desc[UR8][R4.64] ;  /* 0x0000000804037981 */ /* 0x010ae2000c1e1900 */
[----:B0-----:R-:W-:-:S04]  /*0660*/  IMAD.WIDE R12, R0, 0x10, R36 ;  /* 0x00000010000c7825 */ /* 0x001fc800078e0224 */
[----:B-----5:R-:W-:Y:S01]  /*0670*/  IMAD.WIDE R4, R25, 0x10, R36 ;  /* 0x0000001019047825 */ /* 0x020fe200078e0224 */
[----:B------:R-:W-:-:S04]  /*0680*/  ISETP.GE.AND P0, PT, R17, R24, PT ;  /* 0x000000181100720c */ /* 0x000fc80003f06270 */
[----:B------:R0:W4:Y:S04]  /*0690*/  LDG.E R17, desc[UR8][R4.64] ;  /* 0x0000000804117981 */ /* 0x000128000c1e1900 */
[----:B------:R1:W4:Y:S01]  /*06a0*/  LDG.E R24, desc[UR8][R12.64] ;  /* 0x000000080c187981 */ /* 0x000322000c1e1900 */
[----:B0-----:R-:W-:Y:S01]  /*06b0*/  IMAD.WIDE R4, R9, 0x10, R36 ;  /* 0x0000001009047825 */ /* 0x001fe200078e0224 */
[----:B------:R-:W-:-:S03]  /*06c0*/  ISETP.GE.AND P1, PT, R23, R26, PT ;  /* 0x0000001a1700720c */ /* 0x000fc60003f26270 */
[--C-:B-1----:R-:W-:Y:S01]  /*06d0*/  IMAD.WIDE R12, R15, 0x10, R36.reuse ;  /* 0x000000100f0c7825 */ /* 0x102fe200078e0224 */
[----:B------:R0:W5:Y:S04]  /*06e0*/  LDG.E R28, desc[UR8][R4.64] ;  /* 0x00000008041c7981 */ /* 0x000168000c1e1900 */
[----:B------:R1:W5:Y:S01]  /*06f0*/  LDG.E R30, desc[UR8][R12.64] ;  /* 0x000000080c1e7981 */ /* 0x000362000c1e1900 */
[----:B0-----:R-:W-:Y:S01]  /*0700*/  IMAD.WIDE R4, R16, 0x10, R36 ;  /* 0x0000001010047825 */ /* 0x001fe200078e0224 */
[----:B--2---:R-:W-:-:S03]  /*0710*/  ISETP.GE.AND P5, PT, R8, R10, PT ;  /* 0x0000000a0800720c */ /* 0x004fc60003fa6270 */
[--C-:B-1----:R-:W-:Y:S01]  /*0720*/  IMAD.WIDE R12, R19, 0x10, R36.reuse ;  /* 0x00000010130c7825 */ /* 0x102fe200078e0224 */
[----:B------:R0:W2:Y:S05]  /*0730*/  LDG.E R23, desc[UR8][R4.64] ;  /* 0x0000000804177981 */ /* 0x0000aa000c1e1900 */
[----:B------:R-:W2:Y:S01]  /*0740*/  LDG.E R12, desc[UR8][R12.64] ;  /* 0x000000080c0c7981 */ /* 0x000ea2000c1e1900 */
[----:B0-----:R-:W-:-:S05]  /*0750*/  IMAD.WIDE R4, R20, 0x10, R36 ;  /* 0x0000001014047825 */ /* 0x001fca00078e0224 */
[----:B------:R0:W2:Y:S02]  /*0760*/  LDG.E R8, desc[UR8][R4.64] ;  /* 0x0000000804087981 */ /* 0x0000a4000c1e1900 */
[----:B0-----:R-:W-:-:S05]  /*0770*/  IMAD.WIDE R4, R29, 0x10, R36 ;  /* 0x000000101d047825 */ /* 0x001fca00078e0224 */
[----:B------:R0:W2:Y:S01]  /*0780*/  LDG.E R10, desc[UR8][R4.64] ;  /* 0x00000008040a7981 */ /* 0x0000a2000c1e1900 */
[----:B------:R-:W-:Y:S02]  /*0790*/  SEL R26, R27, R11, !P0 ;  /* 0x0000000b1b1a7207 */ /* 0x000fe40004000000 */
[----:B---3--:R-:W-:Y:S02]  /*07a0*/  ISETP.GE.AND P6, PT, R6, R3, PT ;  /* 0x000000030600720c */ /* 0x008fe40003fc6270 */
[----:B------:R-:W-:Y:S02]  /*07b0*/  SEL R6, R18, R2, !P1 ;  /* 0x0000000212067207 */ /* 0x000fe40004800000 */
[----:B------:R-:W-:Y:S01]  /*07c0*/  SEL R18, R2, R18, !P1 ;  /* 0x0000001202127207 */ /* 0x000fe20004800000 */
[----:B0-----:R-:W-:-:S04]  /*07d0*/  IMAD.WIDE R4, R26, 0x10, R36 ;  /* 0x000000101a047825 */ /* 0x001fc800078e0224 */
[----:B------:R-:W-:Y:S01]  /*07e0*/  IMAD.WIDE R2, R6, 0x10, R36 ;  /* 0x0000001006027825 */ /* 0x000fe200078e0224 */
[----:B----4-:R-:W-:Y:S02]  /*07f0*/  ISETP.GE.AND P4, PT, R17, R24, PT ;  /* 0x000000181100720c */ /* 0x010fe40003f86270 */
[----:B------:R0:W3:Y:S04]  /*0800*/  LDG.E R24, desc[UR8][R4.64] ;  /* 0x0000000804187981 */ /* 0x0000e8000c1e1900 */
[----:B------:R1:W3:Y:S01]  /*0810*/  LDG.E R17, desc[UR8][R2.64] ;  /* 0x0000000802117981 */ /* 0x0002e2000c1e1900 */
[----:B0-----:R-:W-:Y:S02]  /*0820*/  SEL R5, R14, R22, !P5 ;  /* 0x000000160e057207 */ /* 0x001fe40006800000 */
[----:B------:R-:W-:-:S02]  /*0830*/  SEL R4, R22, R14, !P5 ;  /* 0x0000000e16047207 */ /* 0x000fc40006800000 */
[----:B------:R-:W-:Y:S01]  /*0840*/  SEL R14, R7, R21, !P6 ;  /* 0x00000015070e7207 */ /* 0x000fe20007000000 */
[--C-:B-1----:R-:W-:Y:S01]  /*0850*/  IMAD.WIDE R2, R5, 0x10, R36.reuse ;  /* 0x0000001005027825 */ /* 0x102fe200078e0224 */
[----:B-----5:R-:W-:Y:S02]  /*0860*/  ISETP.GE.AND P2, PT, R28, R30, PT ;  /* 0x0000001e1c00720c */ /* 0x020fe40003f46270 */
[----:B------:R-:W-:Y:S02]  /*0870*/  SEL R7, R21, R7, !P6 ;  /* 0x0000000715077207 */ /* 0x000fe40007000000 */
[----:B------:R0:W4:Y:S01]  /*0880*/  LDG.E R31, desc[UR8][R2.64] ;  /* 0x00000008021f7981 */ /* 0x000122000c1e1900 */
[----:B--2---:R-:W-:Y:S01]  /*0890*/  ISETP.GE.AND P3, PT, R23, R12, PT ;  /* 0x0000000c1700720c */ /* 0x004fe20003f66270 */
[----:B------:R-:W-:-:S04]  /*08a0*/  IMAD.WIDE R12, R18, 0x10, R36 ;  /* 0x00000010120c7825 */ /* 0x000fc800078e0224 */
[--C-:B0-----:R-:W-:Y:S01]  /*08b0*/  IMAD.WIDE R2, R14, 0x10, R36.reuse ;  /* 0x000000100e027825 */ /* 0x101fe200078e0224 */
[----:B------:R0:W4:Y:S03]  /*08c0*/  LDG.E R30, desc[UR8][R12.64] ;  /* 0x000000080c1e7981 */ /* 0x000126000c1e1900 */
[--C-:B------:R-:W-:Y:S01]  /*08d0*/  IMAD.WIDE R22, R7, 0x10, R36.reuse ;  /* 0x0000001007167825 */ /* 0x100fe200078e0224 */
[----:B------:R1:W2:Y:S05]  /*08e0*/  LDG.E R28, desc[UR8][R2.64] ;  /* 0x00000008021c7981 */ /* 0x0002aa000c1e1900 */
[----:B------:R-:W5:Y:S01]  /*08f0*/  LDG.E R22, desc[UR8][R22.64] ;  /* 0x0000000816167981 */ /* 0x000f62000c1e1900 */
[----:B0-----:R-:W-:Y:S01]  /*0900*/  IMAD.WIDE R12, R4, 0x10, R36 ;  /* 0x00000010040c7825 */ /* 0x001fe200078e0224 */
[----:B------:R-:W-:-:S02]  /*0910*/  ISETP.GE.AND P1, PT, R8, R10, PT ;  /* 0x0000000a0800720c */ /* 0x000fc40003f26270 */
[----:B------:R-:W-:Y:S02]  /*0920*/  SEL R10, R25, R0, !P4 ;  /* 0x00000000190a7207 */ /* 0x000fe40006000000 */
[----:B------:R0:W2:Y:S03]  /*0930*/  LDG.E R8, desc[UR8][R12.64] ;  /* 0x000000080c087981 */ /* 0x0000a6000c1e1900 */
[----:B-1----:R-:W-:-:S05]  /*0940*/  IMAD.WIDE R2, R10, 0x10, R36 ;  /* 0x000000100a027825 */ /* 0x002fca00078e0224 */
[----:B------:R1:W5:Y:S01]  /*0950*/  LDG.E R21, desc[UR8][R2.64] ;  /* 0x0000000802157981 */ /* 0x000362000c1e1900 */
[----:B------:R-:W-:Y:S02]  /*0960*/  SEL R0, R0, R25, !P4 ;  /* 0x0000001900007207 */ /* 0x000fe40006000000 */
[----:B------:R-:W-:Y:S02]  /*0970*/  SEL R25, R9, R15, !P2 ;  /* 0x0000000f09197207 */ /* 0x000fe40005000000 */
[----:B------:R-:W-:-:S03]  /*0980*/  SEL R15, R15, R9, !P2 ;  /* 0x000000090f0f7207 */ /* 0x000fc60005000000 */
[----:B0-----:R-:W-:-:S04]  /*0990*/  IMAD.WIDE R12, R25, 0x10, R36 ;  /* 0x00000010190c7825 */ /* 0x001fc800078e0224 */
[----:B-1----:R-:W-:-:S06]  /*09a0*/  IMAD.WIDE R2, R0, 0x10, R36 ;  /* 0x0000001000027825 */ /* 0x002fcc00078e0224 */
[----:B------:R-:W4:Y:S04]  /*09b0*/  LDG.E R3, desc[UR8][R2.64] ;  /* 0x0000000802037981 */ /* 0x000f28000c1e1900 */
[----:B------:R0:W4:Y:S01]  /*09c0*/  LDG.E R2, desc[UR8][R12.64] ;  /* 0x000000080c027981 */ /* 0x000122000c1e1900 */
[----:B---3--:R-:W-:Y:S02]  /*09d0*/  ISETP.GE.AND P5, PT, R17, R24, PT ;  /* 0x000000181100720c */ /* 0x008fe40003fa6270 */
[----:B------:R-:W-:Y:S02]  /*09e0*/  SEL R24, R16, R19, !P3 ;  /* 0x0000001310187207 */ /* 0x000fe40005800000 */
[----:B------:R-:W-:-:S03]  /*09f0*/  SEL R19, R19, R16, !P3 ;  /* 0x0000001013137207 */ /* 0x000fc60005800000 */
[----:B------:R-:W-:-:S04]  /*0a00*/  IMAD.WIDE R16, R24, 0x10, R36 ;  /* 0x0000001018107825 */ /* 0x000fc800078e0224 */
[----:B0-----:R-:W-:-:S06]  /*0a10*/  IMAD.WIDE R12, R19, 0x10, R36 ;  /* 0x00000010130c7825 */ /* 0x001fcc00078e0224 */
[----:B------:R-:W3:Y:S01]  /*0a20*/  LDG.E R13, desc[UR8][R12.64] ;  /* 0x000000080c0d7981 */ /* 0x000ee2000c1e1900 */
[----:B--2---:R-:W-:Y:S01]  /*0a30*/  ISETP.GE.AND P6, PT, R28, R8, PT ;  /* 0x000000081c00720c */ /* 0x004fe20003fc6270 */
[----:B------:R-:W-:Y:S01]  /*0a40*/  IMAD.WIDE R8, R15, 0x10, R36 ;  /* 0x000000100f087825 */ /* 0x000fe200078e0224 */
[----:B------:R-:W-:Y:S02]  /*0a50*/  SEL R28, R20, R29, !P1 ;  /* 0x0000001d141c7207 */ /* 0x000fe40004800000 */
[----:B------:R-:W-:-:S03]  /*0a60*/  SEL R29, R29, R20, !P1 ;  /* 0x000000141d1d7207 */ /* 0x000fc60004800000 */
[----:B------:R-:W2:Y:S01]  /*0a70*/  LDG.E R9, desc[UR8][R8.64] ;  /* 0x0000000808097981 */ /* 0x000ea2000c1e1900 */
[----:B-----5:R-:W-:Y:S01]  /*0a80*/  ISETP.GE.AND P2, PT, R21, R22, PT ;  /* 0x000000161500720c */ /* 0x020fe20003f46270 */
[--C-:B------:R-:W-:Y:S02]  /*0a90*/  IMAD.WIDE R20, R28, 0x10, R36.reuse ;  /* 0x000000101c147825 */ /* 0x100fe400078e0224 */
[----:B------:R0:W2:Y:S02]  /*0aa0*/  LDG.E R8, desc[UR8][R16.64] ;  /* 0x0000000810087981 */ /* 0x0000a4000c1e1900 */
[--C-:B------:R-:W-:Y:S02]  /*0ab0*/  IMAD.WIDE R22, R29, 0x10, R36.reuse ;  /* 0x000000101d167825 */ /* 0x100fe400078e0224 */
[----:B------:R1:W3:Y:S04]  /*0ac0*/  LDG.E R12, desc[UR8][R20.64] ;  /* 0x00000008140c7981 */ /* 0x0002e8000c1e1900 */
[----:B------:R-:W5:Y:S01]  /*0ad0*/  LDG.E R22, desc[UR8][R22.64] ;  /* 0x0000000816167981 */ /* 0x000f62000c1e1900 */
[----:B0-----:R-:W-:-:S05]  /*0ae0*/  IMAD.WIDE R16, R32, 0x10, R36 ;  /* 0x0000001020107825 */ /* 0x001fca00078e0224 */
[----:B------:R0:W5:Y:S01]  /*0af0*/  LDG.E R21, desc[UR8][R16.64] ;  /* 0x0000000810157981 */ /* 0x000162000c1e1900 */
[----:B----4-:R-:W-:Y:S02]  /*0b00*/  ISETP.GE.AND P4, PT, R31, R30, PT ;  /* 0x0000001e1f00720c */ /* 0x010fe40003f86270 */
[----:B-1----:R-:W-:Y:S02]  /*0b10*/  SEL R20, R4, R14, !P6 ;  /* 0x0000000e04147207 */ /* 0x002fe40007000000 */
[----:B------:R-:W-:Y:S02]  /*0b20*/  ISETP.GE.AND P1, PT, R2, R3, PT ;  /* 0x000000030200720c */ /* 0x000fe40003f26270 */
[----:B0-----:R-:W-:Y:S02]  /*0b30*/  SEL R17, R11, R27, !P0 ;  /* 0x0000001b0b117207 */ /* 0x001fe40004000000 */
[----:B------:R-:W-:Y:S02]  /*0b40*/  SEL R16, R6, R26, !P5 ;  /* 0x0000001a06107207 */ /* 0x000fe40006800000 */
[----:B------:R-:W-:Y:S01]  /*0b50*/  SEL R11, R26, R6, !P5 ;  /* 0x000000061a0b7207 */ /* 0x000fe20006800000 */
[----:B------:R-:W-:Y:S01]  /*0b60*/  IMAD.WIDE R2, R17, 0x10, R36 ;  /* 0x0000001011027825 */ /* 0x000fe200078e0224 */
[----:B------:R-:W-:-:S02]  /*0b70*/  SEL R6, R18, R5, !P4 ;  /* 0x0000000512067207 */ /* 0x000fc40006000000 */
[----:B------:R-:W-:Y:S02]  /*0b80*/  SEL R18, R5, R18, !P4 ;  /* 0x0000001205127207 */ /* 0x000fe40006000000 */
[----:B------:R-:W-:Y:S01]  /*0b90*/  SEL R14, R14, R4, !P6 ;  /* 0x000000040e0e7207 */ /* 0x000fe20007000000 */
[--C-:B------:R-:W-:Y:S01]  /*0ba0*/  IMAD.WIDE R4, R16, 0x10, R36.reuse ;  /* 0x0000001010047825 */ /* 0x100fe200078e0224 */
[----:B------:R-:W4:Y:S04]  /*0bb0*/  LDG.E R2, desc[UR8][R2.64] ;  /* 0x0000000802027981 */ /* 0x000f28000c1e1900 */
[----:B------:R0:W4:Y:S02]  /*0bc0*/  LDG.E R3, desc[UR8][R4.64] ;  /* 0x0000000804037981 */ /* 0x000124000c1e1900 */
[----:B0-----:R-:W-:-:S06]  /*0bd0*/  IMAD.WIDE R4, R11, 0x10, R36 ;  /* 0x000000100b047825 */ /* 0x001fcc00078e0224 */
[----:B------:R-:W4:Y:S01]  /*0be0*/  LDG.E R4, desc[UR8][R4.64] ;  /* 0x0000000804047981 */ /* 0x000f22000c1e1900 */
[----:B--2---:R-:W-:Y:S01]  /*0bf0*/  ISETP.GE.AND P3, PT, R8, R9, PT ;  /* 0x000000090800720c */ /* 0x004fe20003f66270 */
[----:B------:R-:W-:Y:S01]  /*0c00*/  IMAD.WIDE R8, R18, 0x10, R36 ;  /* 0x0000001012087825 */ /* 0x000fe200078e0224 */
[----:B---3--:R-:W-:-:S03]  /*0c10*/  ISETP.GE.AND P4, PT, R12, R13, PT ;  /* 0x0000000d0c00720c */ /* 0x008fc60003f86270 */
[--C-:B------:R-:W-:Y:S01]  /*0c20*/  IMAD.WIDE R12, R6, 0x10, R36.reuse ;  /* 0x00000010060c7825 */ /* 0x100fe200078e0224 */
[----:B------:R0:W2:Y:S05]  /*0c30*/  LDG.E R5, desc[UR8][R8.64] ;  /* 0x0000000808057981 */ /* 0x0000aa000c1e1900 */
[----:B------:R-:W3:Y:S01]  /*0c40*/  LDG.E R13, desc[UR8][R12.64] ;  /* 0x000000080c0d7981 */ /* 0x000ee2000c1e1900 */
[----:B0-----:R-:W-:Y:S01]  /*0c50*/  IMAD.WIDE R8, R14, 0x10, R36 ;  /* 0x000000100e087825 */ /* 0x001fe200078e0224 */
[----:B-----5:R-:W-:-:S03]  /*0c60*/  ISETP.GE.AND P0, PT, R21, R22, PT ;  /* 0x000000161500720c */ /* 0x020fc60003f06270 */
[--C-:B------:R-:W-:Y:S01]  /*0c70*/  IMAD.WIDE R22, R20, 0x10, R36.reuse ;  /* 0x0000001014167825 */ /* 0x100fe200078e0224 */
[----:B------:R0:W3:Y:S02]  /*0c80*/  LDG.E R12, desc[UR8][R8.64] ;  /* 0x00000008080c7981 */ /* 0x0000e4000c1e1900 */
[----:B0-----:R-:W-:Y:S02]  /*0c90*/  SEL R9, R10, R7, !P2 ;  /* 0x000000070a097207 */ /* 0x001fe40005000000 */
[----:B------:R0:W5:Y:S03]  /*0ca0*/  LDG.E R8, desc[UR8][R22.64] ;  /* 0x0000000816087981 */ /* 0x000166000c1e1900 */
[----:B0-----:R-:W-:-:S05]  /*0cb0*/  IMAD.WIDE R22, R9, 0x10, R36 ;  /* 0x0000001009167825 */ /* 0x001fca00078e0224 */
[----:B------:R0:W5:Y:S01]  /*0cc0*/  LDG.E R21, desc[UR8][R22.64] ;  /* 0x0000000816157981 */ /* 0x000162000c1e1900 */
[----:B------:R-:W-:Y:S02]  /*0cd0*/  SEL R10, R7, R10, !P2 ;  /* 0x0000000a070a7207 */ /* 0x000fe40005000000 */
[----:B------:R-:W-:Y:S02]  /*0ce0*/  SEL R7, R0, R25, !P1 ;  /* 0x0000001900077207 */ /* 0x000fe40004800000 */
[----:B------:R-:W-:Y:S02]  /*0cf0*/  SEL R0, R25, R0, !P1 ;  /* 0x0000000019007207 */ /* 0x000fe40004800000 */
[----:B----4-:R-:W-:Y:S01]  /*0d00*/  ISETP.GE.AND P1, PT, R3, R2, PT ;  /* 0x000000020300720c */ /* 0x010fe20003f26270 */
[--C-:B------:R-:W-:Y:S01]  /*0d10*/  IMAD.WIDE R2, R10, 0x10, R36.reuse ;  /* 0x000000100a027825 */ /* 0x100fe200078e0224 */
[----:B------:R-:W-:Y:S02]  /*0d20*/  SEL R25, R15, R24, !P3 ;  /* 0x000000180f197207 */ /* 0x000fe40005800000 */
[----:B0-----:R-:W-:Y:S01]  /*0d30*/  SEL R22, R24, R15, !P3 ;  /* 0x0000000f18167207 */ /* 0x001fe20005800000 */
[----:B------:R-:W-:Y:S01]  /*0d40*/  IMAD.WIDE R26, R0, 0x10, R36 ;  /* 0x00000010001a7825 */ /* 0x000fe200078e0224 */
[----:B------:R-:W-:-:S02]  /*0d50*/  SEL R15, R19, R28, !P4 ;  /* 0x0000001c130f7207 */ /* 0x000fc40006000000 */
[----:B------:R-:W-:Y:S02]  /*0d60*/  SEL R28, R28, R19, !P4 ;  /* 0x000000131c1c7207 */ /* 0x000fe40006000000 */
[----:B------:R0:W4:Y:S04]  /*0d70*/  LDG.E R19, desc[UR8][R2.64] ;  /* 0x0000000802137981 */ /* 0x000128000c1e1900 */
[----:B------:R-:W4:Y:S01]  /*0d80*/  LDG.E R26, desc[UR8][R26.64] ;  /* 0x000000081a1a7981 */ /* 0x000f22000c1e1900 */
[----:B0-----:R-:W-:Y:S01]  /*0d90*/  IMAD.WIDE R2, R22, 0x10, R36 ;  /* 0x0000001016027825 */ /* 0x001fe200078e0224 */
[----:B--2---:R-:W-:-:S03]  /*0da0*/  ISETP.GE.AND P2, PT, R5, R4, PT ;  /* 0x000000040500720c */ /* 0x004fc60003f46270 */
[----:B------:R-:W-:-:S06]  /*0db0*/  IMAD.WIDE R4, R7, 0x10, R36 ;  /* 0x0000001007047825 */ /* 0x000fcc00078e0224 */
[----:B------:R-:W2:Y:S01]  /*0dc0*/  LDG.E R4, desc[UR8][R4.64] ;  /* 0x0000000804047981 */ /* 0x000ea2000c1e1900 */
[----:B---3--:R-:W-:-:S03]  /*0dd0*/  ISETP.GE.AND P3, PT, R12, R13, PT ;  /* 0x0000000d0c00720c */ /* 0x008fc60003f66270 */
[----:B------:R0:W2:Y:S01]  /*0de0*/  LDG.E R5, desc[UR8][R2.64] ;  /* 0x0000000802057981 */ /* 0x0000a2000c1e1900 */
[----:B------:R-:W-:-:S05]  /*0df0*/  IMAD.WIDE R12, R25, 0x10, R36 ;  /* 0x00000010190c7825 */ /* 0x000fca00078e0224 */
[----:B------:R-:W3:Y:S01]  /*0e00*/  LDG.E R23, desc[UR8][R12.64] ;  /* 0x000000080c177981 */ /* 0x000ee2000c1e1900 */
[----:B0-----:R-:W-:-:S05]  /*0e10*/  IMAD.WIDE R2, R28, 0x10, R36 ;  /* 0x000000101c027825 */ /* 0x001fca00078e0224 */
[----:B------:R0:W3:Y:S01]  /*0e20*/  LDG.E R24, desc[UR8][R2.64] ;  /* 0x0000000802187981 */ /* 0x0000e2000c1e1900 */
[----:B-----5:R-:W-:Y:S02]  /*0e30*/  ISETP.GE.AND P6, PT, R21, R8, PT ;  /* 0x000000081500720c */ /* 0x020fe40003fc6270 */
[----:B------:R-:W-:Y:S01]  /*0e40*/  SEL R8, R32, R29, !P0 ;  /* 0x0000001d20087207 */ /* 0x000fe20004000000 */
[----:B0-----:R-:W-:-:S04]  /*0e50*/  IMAD.WIDE R2, R15, 0x10, R36 ;  /* 0x000000100f027825 */ /* 0x001fc800078e0224 */
[----:B------:R-:W-:Y:S02]  /*0e60*/  IMAD.WIDE R12, R8, 0x10, R36 ;  /* 0x00000010080c7825 */ /* 0x000fe400078e0224 */
[----:B------:R0:W5:Y:S04]  /*0e70*/  LDG.E R2, desc[UR8][R2.64] ;  /* 0x0000000802027981 */ /* 0x000168000c1e1900 */
[----:B------:R1:W5:Y:S01]  /*0e80*/  LDG.E R21, desc[UR8][R12.64] ;  /* 0x000000080c157981 */ /* 0x000362000c1e1900 */
[----:B0-----:R-:W-:Y:S02]  /*0e90*/  SEL R3, R11, R18, !P2 ;  /* 0x000000120b037207 */ /* 0x001fe40005000000 */
[----:B-1----:R-:W-:Y:S02]  /*0ea0*/  SEL R12, R17, R16, !P1 ;  /* 0x00000010110c7207 */ /* 0x002fe40004800000 */
[----:B------:R-:W-:-:S02]  /*0eb0*/  SEL R13, R18, R11, !P2 ;  /* 0x0000000b120d7207 */ /* 0x000fc40005000000 */
[----:B----4-:R-:W-:Y:S01]  /*0ec0*/  ISETP.GE.AND P5, PT, R26, R19, PT ;  /* 0x000000131a00720c */ /* 0x010fe20003fa6270 */
[--C-:B------:R-:W-:Y:S01]  /*0ed0*/  IMAD.WIDE R18, R12, 0x10, R36.reuse ;  /* 0x000000100c127825 */ /* 0x100fe200078e0224 */
[----:B------:R-:W-:Y:S02]  /*0ee0*/  SEL R11, R6, R14, !P3 ;  /* 0x0000000e060b7207 */ /* 0x000fe40005800000 */
[----:B------:R-:W-:Y:S02]  /*0ef0*/  SEL R6, R14, R6, !P3 ;  /* 0x000000060e067207 */ /* 0x000fe40005800000 */
[----:B------:R-:W4:Y:S03]  /*0f00*/  LDG.E R14, desc[UR8][R18.64] ;  /* 0x00000008120e7981 */ /* 0x000f26000c1e1900 */
[----:B------:R-:W-:-:S06]  /*0f10*/  IMAD.WIDE R26, R6, 0x10, R36 ;  /* 0x00000010061a7825 */ /* 0x000fcc00078e0224 */
[----:B------:R-:W4:Y:S01]  /*0f20*/  LDG.E R26, desc[UR8][R26.64] ;  /* 0x000000081a1a7981 */ /* 0x000f22000c1e1900 */
[----:B--2---:R-:W-:Y:S01]  /*0f30*/  ISETP.GE.AND P2, PT, R5, R4, PT ;  /* 0x000000040500720c */ /* 0x004fe20003f46270 */
[----:B------:R-:W-:-:S05]  /*0f40*/  IMAD.WIDE R4, R13, 0x10, R36 ;  /* 0x000000100d047825 */ /* 0x000fca00078e0224 */
[----:B------:R0:W4:Y:S02]  /*0f50*/  LDG.E R18, desc[UR8][R4.64] ;  /* 0x0000000804127981 */ /* 0x000124000c1e1900 */
[----:B0-----:R-:W-:Y:S01]  /*0f60*/  IMAD.WIDE R4, R3, 0x10, R36 ;  /* 0x0000001003047825 */ /* 0x001fe200078e0224 */
[----:B---3--:R-:W-:-:S04]  /*0f70*/  ISETP.GE.AND P4, PT, R24, R23, PT ;  /* 0x000000171800720c */ /* 0x008fc80003f86270 */
[----:B------:R0:W2:Y:S02]  /*0f80*/  LDG.E R23, desc[UR8][R4.64] ;  /* 0x0000000804177981 */ /* 0x0000a4000c1e1900 */
[----:B0-----:R-:W-:-:S05]  /*0f90*/  IMAD.WIDE R4, R11, 0x10, R36 ;  /* 0x000000100b047825 */ /* 0x001fca00078e0224 */
[----:B------:R0:W3:Y:S01]  /*0fa0*/  LDG.E R24, desc[UR8][R4.64] ;  /* 0x0000000804187981 */ /* 0x0000e2000c1e1900 */
[----:B-----5:R-:W-:Y:S02]  /*0fb0*/  ISETP.GE.AND P3, PT, R21, R2, PT ;  /* 0x000000021500720c */ /* 0x020fe40003f66270 */
[----:B------:R-:W-:-:S05]  /*0fc0*/  SEL R2, R9, R20, !P6 ;  /* 0x0000001409027207 */ /* 0x000fca0007000000 */
[----:B0-----:R-:W-:-:S05]  /*0fd0*/  IMAD.WIDE R4, R2, 0x10, R36 ;  /* 0x0000001002047825 */ /* 0x001fca00078e0224 */
[----:B------:R0:W3:Y:S01]  /*0fe0*/  LDG.E R27, desc[UR8][R4.64] ;  /* 0x00000008041b7981 */ /* 0x0000e2000c1e1900 */
[----:B------:R-:W-:Y:S02]  /*0ff0*/  SEL R29, R29, R32, !P0 ;  /* 0x000000201d1d7207 */ /* 0x000fe40004000000 */
[----:B0-----:R-:W-:Y:S02]  /*1000*/  SEL R5, R20, R9, !P6 ;  /* 0x0000000914057207 */ /* 0x001fe40007000000 */
[----:B------:R-:W-:Y:S02]  /*1010*/  SEL R9, R0, R10, !P5 ;  /* 0x0000000a00097207 */ /* 0x000fe40006800000 */
[----:B------:R-:W-:Y:S01]  /*1020*/  SEL R4, R10, R0, !P5 ;  /* 0x000000000a047207 */ /* 0x000fe20006800000 */
[----:B------:R-:W-:Y:S01]  /*1030*/  IMAD.WIDE R20, R5, 0x10, R36 ;  /* 0x0000001005147825 */ /* 0x000fe200078e0224 */
[----:B------:R-:W-:Y:S02]  /*1040*/  SEL R0, R22, R7, !P2 ;  /* 0x0000000716007207 */ /* 0x000fe40005000000 */
[----:B------:R-:W-:-:S02]  /*1050*/  SEL R7, R7, R22, !P2 ;  /* 0x0000001607077207 */ /* 0x000fc40005000000 */
[----:B------:R0:W5:Y:S02]  /*1060*/  LDG.E R10, desc[UR8][R20.64] ;  /* 0x00000008140a7981 */ /* 0x000164000c1e1900 */
[----:B0-----:R-:W-:Y:S01]  /*1070*/  IMAD.WIDE R20, R0, 0x10, R36 ;  /* 0x0000001000147825 */ /* 0x001fe200078e0224 */
[----:B----4-:R-:W-:-:S03]  /*1080*/  ISETP.GE.AND P0, PT, R18, R14, PT ;  /* 0x0000000e1200720c */ /* 0x010fc60003f06270 */
[----:B------:R-:W-:-:S05]  /*1090*/  IMAD.WIDE R18, R9, 0x10, R36 ;  /* 0x0000001009127825 */ /* 0x000fca00078e0224 */
[----:B------:R0:W5:Y:S02]  /*10a0*/  LDG.E R14, desc[UR8][R18.64] ;  /* 0x00000008120e7981 */ /* 0x000164000c1e1900 */
[--C-:B0-----:R-:W-:Y:S01]  /*10b0*/  IMAD.WIDE R18, R4, 0x10, R36.reuse ;  /* 0x0000001004127825 */ /* 0x101fe200078e0224 */
[----:B--2---:R-:W-:Y:S02]  /*10c0*/  ISETP.GE.AND P5, PT, R26, R23, PT ;  /* 0x000000171a00720c */ /* 0x004fe40003fa6270 */
[----:B------:R-:W-:Y:S01]  /*10d0*/  SEL R23, R28, R25, !P4 ;  /* 0x000000191c177207 */ /* 0x000fe20006000000 */
[----:B------:R0:W2:Y:S04]  /*10e0*/  LDG.E R26, desc[UR8][R20.64] ;  /* 0x00000008141a7981 */ /* 0x0000a8000c1e1900 */
[----:B------:R1:W2:Y:S01]  /*10f0*/  LDG.E R22, desc[UR8][R18.64] ;  /* 0x0000000812167981 */ /* 0x0002a2000c1e1900 */
[----:B------:R-:W-:Y:S01]  /*1100*/  SEL R25, R25, R28, !P4 ;  /* 0x0000001c19197207 */ /* 0x000fe20006000000 */
[----:B0-----:R-:W-:-:S04]  /*1110*/  IMAD.WIDE R20, R23, 0x10, R36 ;  /* 0x0000001017147825 */ /* 0x001fc800078e0224 */
[--C-:B-1----:R-:W-:Y:S02]  /*1120*/  IMAD.WIDE R18, R7, 0x10, R36.reuse ;  /* 0x0000001007127825 */ /* 0x102fe400078e0224 */
[----:B------:R-:W4:Y:S01]  /*1130*/  LDG.E R20, desc[UR8][R20.64] ;  /* 0x0000000814147981 */ /* 0x000f22000c1e1900 */
[----:B---3--:R-:W-:Y:S02]  /*1140*/  ISETP.GE.AND P2, PT, R27, R24, PT ;  /* 0x000000181b00720c */ /* 0x008fe40003f46270 */
[----:B------:R-:W-:Y:S01]  /*1150*/  SEL R24, R8, R15, !P3 ;  /* 0x0000000f08187207 */ /* 0x000fe20005800000 */
[----:B------:R0:W4:Y:S04]  /*1160*/  LDG.E R27, desc[UR8][R18.64] ;  /* 0x00000008121b7981 */ /* 0x000128000c1e1900 */
[----:B0-----:R-:W-:-:S05]  /*1170*/  IMAD.WIDE R18, R24, 0x10, R36 ;  /* 0x0000001018127825 */ /* 0x001fca00078e0224 */
[----:B------:R0:W3:Y:S02]  /*1180*/  LDG.E R21, desc[UR8][R18.64] ;  /* 0x0000000812157981 */ /* 0x0000e4000c1e1900 */
[----:B0-----:R-:W-:-:S06]  /*1190*/  IMAD.WIDE R18, R25, 0x10, R36 ;  /* 0x0000001019127825 */ /* 0x001fcc00078e0224 */
[----:B------:R-:W3:Y:S01]  /*11a0*/  LDG.E R18, desc[UR8][R18.64] ;  /* 0x0000000812127981 */ /* 0x000ee2000c1e1900 */
[----:B------:R-:W-:Y:S02]  /*11b0*/  SEL R31, R16, R17, !P1 ;  /* 0x00000011101f7207 */ /* 0x000fe40004800000 */
[----:B------:R-:W-:Y:S02]  /*11c0*/  SEL R16, R15, R8, !P3 ;  /* 0x000000080f107207 */ /* 0x000fe40005800000 */
[----:B------:R-:W-:Y:S02]  /*11d0*/  SEL R8, R12, R13, !P0 ;  /* 0x0000000d0c087207 */ /* 0x000fe40004000000 */
[----:B------:R-:W-:Y:S01]  /*11e0*/  SEL R30, R13, R12, !P0 ;  /* 0x0000000c0d1e7207 */ /* 0x000fe20004000000 */
[----:B------:R-:W-:Y:S01]  /*11f0*/  IMAD.WIDE R12, R29, 0x10, R36 ;  /* 0x000000101d0c7825 */ /* 0x000fe200078e0224 */
[----:B------:R-:W-:Y:S02]  /*1200*/  SEL R17, R3, R6, !P5 ;  /* 0x0000000603117207 */ /* 0x000fe40006800000 */
[----:B------:R-:W-:-:S02]  /*1210*/  SEL R3, R6, R3, !P5 ;  /* 0x0000000306037207 */ /* 0x000fc40006800000 */
[----:B------:R0:W3:Y:S02]  /*1220*/  LDG.E R6, desc[UR8][R12.64] ;  /* 0x000000080c067981 */ /* 0x0000e4000c1e1900 */
[----:B0-----:R-:W-:-:S05]  /*1230*/  IMAD.WIDE R12, R31, 0x10, R36 ;  /* 0x000000101f0c7825 */ /* 0x001fca00078e0224 */
[----:B------:R0:W3:Y:S02]  /*1240*/  LDG.E R19, desc[UR8][R12.64] ;  /* 0x000000080c137981 */ /* 0x0000e4000c1e1900 */
[----:B0-----:R-:W-:Y:S01]  /*1250*/  IMAD.WIDE R12, R8, 0x10, R36 ;  /* 0x00000010080c7825 */ /* 0x001fe200078e0224 */
[----:B-----5:R-:W-:-:S03]  /*1260*/  ISETP.GE.AND P0, PT, R14, R10, PT ;  /* 0x0000000a0e00720c */ /* 0x020fc60003f06270 */
[----:B------:R-:W-:-:S05]  /*1270*/  IMAD.WIDE R14, R16, 0x10, R36 ;  /* 0x00000010100e7825 */ /* 0x000fca00078e0224 */
[----:B------:R0:W5:Y:S02]  /*1280*/  LDG.E R10, desc[UR8][R14.64] ;  /* 0x000000080e0a7981 */ /* 0x000164000c1e1900 */
[----:B0-----:R-:W-:Y:S01]  /*1290*/  IMAD.WIDE R14, R30, 0x10, R36 ;  /* 0x000000101e0e7825 */ /* 0x001fe200078e0224 */
[----:B--2---:R-:W-:-:S04]  /*12a0*/  ISETP.GE.AND P1, PT, R26, R22, PT ;  /* 0x000000161a00720c */ /* 0x004fc80003f26270 */
[----:B------:R0:W2:Y:S02]  /*12b0*/  LDG.E R22, desc[UR8][R14.64] ;  /* 0x000000080e167981 */ /* 0x0000a4000c1e1900 */
[----:B0-----:R-:W-:-:S06]  /*12c0*/  IMAD.WIDE R14, R3, 0x10, R36 ;  /* 0x00000010030e7825 */ /* 0x001fcc00078e0224 */
[----:B------:R0:W2:Y:S01]  /*12d0*/  LDG.E R14, desc[UR8][R14.64] ;  /* 0x000000080e0e7981 */ /* 0x0000a2000c1e1900 */
[----:B----4-:R-:W-:-:S03]  /*12e0*/  ISETP.GE.AND P4, PT, R20, R27, PT ;  /* 0x0000001b1400720c */ /* 0x010fc60003f86270 */
[----:B------:R1:W4:Y:S01]  /*12f0*/  LDG.E R20, desc[UR8][R12.64] ;  /* 0x000000080c147981 */ /* 0x000322000c1e1900 */
[----:B0-----:R-:W-:Y:S01]  /*1300*/  SEL R15, R2, R11, !P2 ;  /* 0x0000000b020f7207 */ /* 0x001fe20005000000 */
[----:B-1----:R-:W-:Y:S01]  /*1310*/  IMAD.WIDE R12, R17, 0x10, R36 ;  /* 0x00000010110c7825 */ /* 0x002fe200078e0224 */
[----:B---3--:R-:W-:-:S04]  /*1320*/  ISETP.GE.AND P3, PT, R21, R18, PT ;  /* 0x000000121500720c */ /* 0x008fc80003f66270 */
[----:B------:R0:W3:Y:S02]  /*1330*/  LDG.E R18, desc[UR8][R12.64] ;  /* 0x000000080c127981 */ /* 0x0000e4000c1e1900 */
[----:B0-----:R-:W-:-:S06]  /*1340*/  IMAD.WIDE R12, R15, 0x10, R36 ;  /* 0x000000100f0c7825 */ /* 0x001fcc00078e0224 */
[----:B------:R0:W3:Y:S01]  /*1350*/  LDG.E R12, desc[UR8][R12.64] ;  /* 0x000000080c0c7981 */ /* 0x0000e2000c1e1900 */
[----:B------:R-:W-:Y:S02]  /*1360*/  SEL R11, R11, R2, !P2 ;  /* 0x000000020b0b7207 */ /* 0x000fe40005000000 */
[----:B------:R-:W-:Y:S02]  /*1370*/  SEL R2, R5, R9, !P0 ;  /* 0x0000000905027207 */ /* 0x000fe40004000000 */
[----:B------:R-:W-:Y:S02]  /*1380*/  SEL R5, R9, R5, !P0 ;  /* 0x0000000509057207 */ /* 0x000fe40004000000 */
[----:B------:R-:W-:Y:S02]  /*1390*/  SEL R9, R4, R0, !P1 ;  /* 0x0000000004097207 */ /* 0x000fe40004800000 */
[----:B------:R-:W-:Y:S02]  /*13a0*/  SEL R0, R0, R4, !P1 ;  /* 0x0000000400007207 */ /* 0x000fe40004800000 */
[----:B------:R-:W-:-:S02]  /*13b0*/  SEL R4, R7, R23, !P4 ;  /* 0x0000001707047207 */ /* 0x000fc40006000000 */
[----:B0-----:R-:W-:Y:S01]  /*13c0*/  SEL R13, R23, R7, !P4 ;  /* 0x00000007170d7207 */ /* 0x001fe20006000000 */
[----:B------:R-:W-:-:S06]  /*13d0*/  IMAD.WIDE R26, R5, 0x10, R36 ;  /* 0x00000010051a7825 */ /* 0x000fcc00078e0224 */
[----:B------:R-:W3:Y:S01]  /*13e0*/  LDG.E R26, desc[UR8][R26.64] ;  /* 0x000000081a1a7981 */ /* 0x000ee2000c1e1900 */
[----:B-----5:R-:W-:Y:S01]  /*13f0*/  ISETP.GE.AND P0, PT, R6, R10, PT ;  /* 0x0000000a0600720c */ /* 0x020fe20003f06270 */
[----:B------:R-:W-:-:S05]  /*1400*/  IMAD.WIDE R6, R11, 0x10, R36 ;  /* 0x000000100b067825 */ /* 0x000fca00078e0224 */
[----:B------:R0:W5:Y:S02]  /*1410*/  LDG.E R10, desc[UR8][R6.64] ;  /* 0x00000008060a7981 */ /* 0x000164000c1e1900 */
[----:B0-----:R-:W-:Y:S01]  /*1420*/  IMAD.WIDE R6, R2, 0x10, R36 ;  /* 0x0000001002067825 */ /* 0x001fe200078e0224 */
[----:B--2---:R-:W-:-:S04]  /*1430*/  ISETP.GE.AND P1, PT, R22, R19, PT ;  /* 0x000000131600720c */ /* 0x004fc80003f26270 */
[----:B------:R0:W2:Y:S01]  /*1440*/  LDG.E R28, desc[UR8][R6.64] ;  /* 0x00000008061c7981 */ /* 0x0000a2000c1e1900 */
[----:B------:R-:W-:-:S06]  /*1450*/  IMAD.WIDE R22, R0, 0x10, R36 ;  /* 0x0000001000167825 */ /* 0x000fcc00078e0224 */
[----:B------:R-:W2:Y:S01]  /*1460*/  LDG.E R22, desc[UR8][R22.64] ;  /* 0x0000000816167981 */ /* 0x000ea2000c1e1900 */
[----:B0-----:R-:W-:Y:S01]  /*1470*/  IMAD.WIDE R6, R9, 0x10, R36 ;  /* 0x0000001009067825 */ /* 0x001fe200078e0224 */
[----:B----4-:R-:W-:-:S04]  /*1480*/  ISETP.GE.AND P4, PT, R14, R20, PT ;  /* 0x000000140e00720c */ /* 0x010fc80003f86270 */
[----:B------:R0:W4:Y:S01]  /*1490*/  LDG.E R14, desc[UR8][R6.64] ;  /* 0x00000008060e7981 */ /* 0x000122000c1e1900 */
[----:B------:R-:W-:-:S05]  /*14a0*/  IMAD.WIDE R20, R13, 0x10, R36 ;  /* 0x000000100d147825 */ /* 0x000fca00078e0224 */
[----:B------:R-:W4:Y:S01]  /*14b0*/  LDG.E R23, desc[UR8][R20.64] ;  /* 0x0000000814177981 */ /* 0x000f22000c1e1900 */
[----:B0-----:R-:W-:Y:S02]  /*14c0*/  SEL R6, R24, R25, !P3 ;  /* 0x0000001918067207 */ /* 0x001fe40005800000 */
[----:B---3--:R-:W-:Y:S01]  /*14d0*/  ISETP.GE.AND P2, PT, R12, R18, PT ;  /* 0x000000120c00720c */ /* 0x008fe20003f46270 */
[----:B------:R-:W-:-:S05]  /*14e0*/  IMAD.WIDE R18, R4, 0x10, R36 ;  /* 0x0000001004127825 */ /* 0x000fca00078e0224 */
[----:B------:R0:W3:Y:S02]  /*14f0*/  LDG.E R12, desc[UR8][R18.64] ;  /* 0x00000008120c7981 */ /* 0x0000e4000c1e1900 */
[----:B0-----:R-:W-:-:S05]  /*1500*/  IMAD.WIDE R18, R6, 0x10, R36 ;  /* 0x0000001006127825 */ /* 0x001fca00078e0224 */
[----:B------:R0:W3:Y:S01]  /*1510*/  LDG.E R27, desc[UR8][R18.64] ;  /* 0x00000008121b7981 */ /* 0x0000e2000c1e1900 */
[----:B------:R-:W-:Y:S02]  /*1520*/  SEL R24, R25, R24, !P3 ;  /* 0x0000001819187207 */ /* 0x000fe40005800000 */
[----:B------:R-:W-:-:S03]  /*1530*/  SEL R7, R29, R16, !P0 ;  /* 0x000000101d077207 */ /* 0x000fc60004000000 */
[----:B0-----:R-:W-:-:S04]  /*1540*/  IMAD.WIDE R18, R24, 0x10, R36 ;  /* 0x0000001018127825 */ /* 0x001fc800078e0224 */
[--C-:B------:R-:W-:Y:S01]  /*1550*/  IMAD.WIDE R20, R7, 0x10, R36.reuse ;  /* 0x0000001007147825 */ /* 0x100fe200078e0224 */
[----:B-----5:R-:W-:Y:S02]  /*1560*/  ISETP.GE.AND P6, PT, R26, R10, PT ;  /* 0x0000000a1a00720c */ /* 0x020fe40003fc6270 */
[----:B------:R-:W-:Y:S02]  /*1570*/  SEL R10, R8, R3, !P4 ;  /* 0x00000003080a7207 */ /* 0x000fe40006000000 */
[----:B------:R-:W-:Y:S02]  /*1580*/  SEL R3, R3, R8, !P4 ;  /* 0x0000000803037207 */ /* 0x000fe40006000000 */
[----:B------:R-:W-:Y:S02]  /*1590*/  SEL R8, R31, R30, !P1 ;  /* 0x0000001e1f087207 */ /* 0x000fe40004800000 */
[----:B--2---:R-:W-:Y:S02]  /*15a0*/  ISETP.GE.AND P3, PT, R22, R28, PT ;  /* 0x0000001c1600720c */ /* 0x004fe40003f66270 */
[----:B------:R0:W2:Y:S04]  /*15b0*/  LDG.E R22, desc[UR8][R18.64] ;  /* 0x0000000812167981 */ /* 0x0000a8000c1e1900 */
[----:B------:R1:W2:Y:S01]  /*15c0*/  LDG.E R28, desc[UR8][R20.64] ;  /* 0x00000008141c7981 */ /* 0x0002a2000c1e1900 */
[----:B0-----:R-:W-:-:S05]  /*15d0*/  IMAD.WIDE R18, R3, 0x10, R36 ;  /* 0x0000001003127825 */ /* 0x001fca00078e0224 */
[----:B------:R0:W5:Y:S01]  /*15e0*/  LDG.E R26, desc[UR8][R18.64] ;  /* 0x00000008121a7981 */ /* 0x000162000c1e1900 */
[----:B----4-:R-:W-:Y:S01]  /*15f0*/  ISETP.GE.AND P5, PT, R23, R14, PT ;  /* 0x0000000e1700720c */ /* 0x010fe20003fa6270 */
[----:B-1----:R-:W-:-:S05]  /*1600*/  IMAD.WIDE R20, R8, 0x10, R36 ;  /* 0x0000001008147825 */ /* 0x002fca00078e0224 */
[----:B------:R-:W5:Y:S01]  /*1610*/  LDG.E R25, desc[UR8][R20.64] ;  /* 0x0000000814197981 */ /* 0x000f62000c1e1900 */
[----:B0-----:R-:W-:-:S05]  /*1620*/  IMAD.WIDE R18, R10, 0x10, R36 ;  /* 0x000000100a127825 */ /* 0x001fca00078e0224 */
[----:B------:R0:W4:Y:S01]  /*1630*/  LDG.E R14, desc[UR8][R18.64] ;  /* 0x00000008120e7981 */ /* 0x000122000c1e1900 */
[----:B---3--:R-:W-:Y:S02]  /*1640*/  ISETP.GE.AND P4, PT, R27, R12, PT ;  /* 0x0000000c1b00720c */ /* 0x008fe40003f86270 */
[----:B------:R-:W-:-:S05]  /*1650*/  SEL R12, R15, R17, !P2 ;  /* 0x000000110f0c7207 */ /* 0x000fca0005000000 */
[----:B0-----:R-:W-:-:S06]  /*1660*/  IMAD.WIDE R18, R12, 0x10, R36 ;  /* 0x000000100c127825 */ /* 0x001fcc00078e0224 */
[----:B------:R0:W4:Y:S01]  /*1670*/  LDG.E R18, desc[UR8][R18.64] ;  /* 0x0000000812127981 */ /* 0x000122000c1e1900 */
[----:B------:R-:W-:Y:S02]  /*1680*/  SEL R15, R17, R15, !P2 ;  /* 0x0000000f110f7207 */ /* 0x000fe40005000000 */
[----:B------:R-:W-:-:S03]  /*1690*/  SEL R29, R16, R29, !P0 ;  /* 0x0000001d101d7207 */ /* 0x000fc60004000000 */
[--C-:B------:R-:W-:Y:S01]  /*16a0*/  IMAD.WIDE R16, R15, 0x10, R36.reuse ;  /* 0x000000100f107825 */ /* 0x100fe200078e0224 */
[----:B0-----:R-:W-:Y:S02]  /*16b0*/  SEL R19, R5, R11, !P6 ;  /* 0x0000000b05137207 */ /* 0x001fe40007000000 */
[----:B------:R-:W-:Y:S02]  /*16c0*/  SEL R5, R11, R5, !P6 ;  /* 0x000000050b057207 */ /* 0x000fe40007000000 */
[----:B------:R-:W-:Y:S01]  /*16d0*/  SEL R11, R0, R2, !P3 ;  /* 0x00000002000b7207 */ /* 0x000fe20005800000 */
[----:B------:R-:W-:Y:S01]  /*16e0*/  IMAD.WIDE R20, R19, 0x10, R36 ;  /* 0x0000001013147825 */ /* 0x000fe200078e0224 */
[----:B------:R-:W-:-:S04]  /*16f0*/  SEL R0, R2, R0, !P3 ;  /* 0x0000000002007207 */ /* 0x000fc80005800000 */
[----:B------:R0:W3:Y:S01]  /*1700*/  LDG.E R23, desc[UR8][R20.64] ;  /* 0x0000000814177981 */ /* 0x0000e2000c1e1900 */
[----:B------:R-:W-:Y:S02]  /*1710*/  SEL R2, R13, R9, !P5 ;  /* 0x000000090d027207 */ /* 0x000fe40006800000 */
[----:B------:R-:W-:Y:S01]  /*1720*/  SEL R9, R9, R13, !P5 ;  /* 0x0000000d09097207 */ /* 0x000fe20006800000 */
[--C-:B0-----:R-:W-:Y:S01]  /*1730*/  IMAD.WIDE R20, R11, 0x10, R36.reuse ;  /* 0x000000100b147825 */ /* 0x101fe200078e0224 */
[----:B------:R-:W-:Y:S02]  /*1740*/  SEL R13, R6, R4, !P4 ;  /* 0x00000004060d7207 */ /* 0x000fe40006000000 */
[----:B--2---:R-:W-:Y:S02]  /*1750*/  ISETP.GE.AND P0, PT, R28, R22, PT ;  /* 0x000000161c00720c */ /* 0x004fe40003f06270 */
[----:B------:R0:W3:Y:S02]  /*1760*/  LDG.E R22, desc[UR8][R16.64] ;  /* 0x0000000810167981 */ /* 0x0000e4000c1e1900 */
[----:B0-----:R-:W-:-:S06]  /*1770*/  IMAD.WIDE R16, R5, 0x10, R36 ;  /* 0x0000001005107825 */ /* 0x001fcc00078e0224 */
[----:B------:R-:W2:Y:S01]  /*1780*/  LDG.E R16, desc[UR8][R16.64] ;  /* 0x0000000810107981 */ /* 0x000ea2000c1e1900 */
[----:B-----5:R-:W-:Y:S01]  /*1790*/  ISETP.GE.AND P6, PT, R26, R25, PT ;  /* 0x000000191a00720c */ /* 0x020fe20003fc6270 */
[----:B------:R-:W-:-:S06]  /*17a0*/  IMAD.WIDE R26, R2, 0x10, R36 ;  /* 0x00000010021a7825 */ /* 0x000fcc00078e0224 */
[----:B------:R-:W5:Y:S04]  /*17b0*/  LDG.E R26, desc[UR8][R26.64] ;  /* 0x000000081a1a7981 */ /* 0x000f68000c1e1900 */
[----:B------:R0:W2:Y:S02]  /*17c0*/  LDG.E R17, desc[UR8][R20.64] ;  /* 0x0000000814117981 */ /* 0x0000a4000c1e1900 */
[----:B0-----:R-:W-:Y:S01]  /*17d0*/  IMAD.WIDE R20, R0, 0x10, R36 ;  /* 0x0000001000147825 */ /* 0x001fe200078e0224 */
[----:B----4-:R-:W-:-:S04]  /*17e0*/  ISETP.GE.AND P2, PT, R18, R14, PT ;  /* 0x0000000e1200720c */ /* 0x010fc80003f46270 */
[----:B------:R0:W5:Y:S02]  /*17f0*/  LDG.E R14, desc[UR8][R20.64] ;  /* 0x00000008140e7981 */ /* 0x000164000c1e1900 */
[----:B0-----:R-:W-:-:S05]  /*1800*/  IMAD.WIDE R20, R13, 0x10, R36 ;  /* 0x000000100d147825 */ /* 0x001fca00078e0224 */
[----:B------:R0:W4:Y:S02]  /*1810*/  LDG.E R18, desc[UR8][R20.64] ;  /* 0x0000000814127981 */ /* 0x000124000c1e1900 */
[----:B0-----:R-:W-:-:S06]  /*1820*/  IMAD.WIDE R20, R9, 0x10, R36 ;  /* 0x0000001009147825 */ /* 0x001fcc00078e0224 */
[----:B------:R0:W4:Y:S01]  /*1830*/  LDG.E R20, desc[UR8][R20.64] ;  /* 0x0000000814147981 */ /* 0x000122000c1e1900 */
[----:B------:R-:W-:Y:S02]  /*1840*/  SEL R4, R4, R6, !P4 ;  /* 0x0000000604047207 */ /* 0x000fe40006000000 */
[----:B------:R-:W-:Y:S02]  /*1850*/  SEL R28, R30, R31, !P1 ;  /* 0x0000001f1e1c7207 */ /* 0x000fe40004800000 */
[----:B0-----:R-:W-:Y:S02]  /*1860*/  SEL R21, R24, R7, !P0 ;  /* 0x0000000718157207 */ /* 0x001fe40004000000 */
[----:B------:R-:W-:Y:S01]  /*1870*/  SEL R24, R7, R24, !P0 ;  /* 0x0000001807187207 */ /* 0x000fe20004000000 */
[----:B------:R-:W-:Y:S01]  /*1880*/  IMAD.WIDE R6, R4, 0x10, R36 ;  /* 0x0000001004067825 */ /* 0x000fe200078e0224 */
[----:B------:R-:W-:Y:S02]  /*1890*/  SEL R25, R8, R3, !P6 ;  /* 0x0000000308197207 */ /* 0x000fe40007000000 */
[----:B------:R-:W-:-:S02]  /*18a0*/  SEL R33, R3, R8, !P6 ;  /* 0x0000000803217207 */ /* 0x000fc40007000000 */
[----:B------:R0:W4:Y:S02]  /*18b0*/  LDG.E R3, desc[UR8][R6.64] ;  /* 0x0000000806037981 */ /* 0x000124000c1e1900 */
[----:B0-----:R-:W-:-:S05]  /*18c0*/  IMAD.WIDE R6, R29, 0x10, R36 ;  /* 0x000000101d067825 */ /* 0x001fca00078e0224 */
[----:B------:R0:W4:Y:S02]  /*18d0*/  LDG.E R8, desc[UR8][R6.64] ;  /* 0x0000000806087981 */ /* 0x000124000c1e1900 */
[----:B0-----:R-:W-:Y:S01]  /*18e0*/  IMAD.WIDE R6, R28, 0x10, R36 ;  /* 0x000000101c067825 */ /* 0x001fe200078e0224 */
[----:B---3--:R-:W-:-:S03]  /*18f0*/  ISETP.GE.AND P1, PT, R23, R22, PT ;  /* 0x000000161700720c */ /* 0x008fc60003f26270 */
[----:B------:R-:W-:-:S06]  /*1900*/  IMAD.WIDE R22, R24, 0x10, R36 ;  /* 0x0000001018167825 */ /* 0x000fcc00078e0224 */
[----:B------:R-:W3:Y:S01]  /*1910*/  LDG.E R22, desc[UR8][R22.64] ;  /* 0x0000000816167981 */ /* 0x000ee2000c1e1900 */
[----:B--2---:R-:W-:Y:S01]  /*1920*/  ISETP.GE.AND P3, PT, R17, R16, PT ;  /* 0x000000101100720c */ /* 0x004fe20003f66270 */
[----:B------:R-:W-:-:S05]  /*1930*/  IMAD.WIDE R16, R21, 0x10, R36 ;  /* 0x0000001015107825 */ /* 0x000fca00078e0224 */
[----:B------:R0:W2:Y:S02]  /*1940*/  LDG.E R23, desc[UR8][R16.64] ;  /* 0x0000000810177981 */ /* 0x0000a4000c1e1900 */
[----:B0-----:R-:W-:-:S06]  /*1950*/  IMAD.WIDE R16, R33, 0x10, R36 ;  /* 0x0000001021107825 */ /* 0x001fcc00078e0224 */
[----:B------:R0:W2:Y:S02]  /*1960*/  LDG.E R16, desc[UR8][R16.64] ;  /* 0x0000000810107981 */ /* 0x0000a4000c1e1900 */
[----:B0-----:R-:W-:Y:S02]  /*1970*/  SEL R17, R12, R10, !P2 ;  /* 0x0000000a0c117207 */ /* 0x001fe40005000000 */
[----:B-----5:R-:W-:Y:S02]  /*1980*/  ISETP.GE.AND P4, PT, R26, R14, PT ;  /* 0x0000000e1a00720c */ /* 0x020fe40003f86270 */
[----:B------:R0:W5:Y:S02]  /*1990*/  LDG.E R14, desc[UR8][R6.64] ;  /* 0x00000008060e7981 */ /* 0x000164000c1e1900 */
[----:B0-----:R-:W-:Y:S01]  /*19a0*/  IMAD.WIDE R6, R25, 0x10, R36 ;  /* 0x0000001019067825 */ /* 0x001fe200078e0224 */
[----:B----4-:R-:W-:-:S04]  /*19b0*/  ISETP.GE.AND P0, PT, R18, R20, PT ;  /* 0x000000141200720c */ /* 0x010fc80003f06270 */
[----:B------:R0:W4:Y:S02]  /*19c0*/  LDG.E R18, desc[UR8][R6.64] ;  /* 0x0000000806127981 */ /* 0x000124000c1e1900 */
[----:B0-----:R-:W-:-:S06]  /*19d0*/  IMAD.WIDE R6, R17, 0x10, R36 ;  /* 0x0000001011067825 */ /* 0x001fcc00078e0224 */
[----:B------:R0:W4:Y:S01]  /*19e0*/  LDG.E R6, desc[UR8][R6.64] ;  /* 0x0000000806067981 */ /* 0x000122000c1e1900 */
[----:B------:R-:W-:Y:S02]  /*19f0*/  SEL R10, R10, R12, !P2 ;  /* 0x0000000c0a0a7207 */ /* 0x000fe40005000000 */
[----:B------:R-:W-:Y:S02]  /*1a00*/  SEL R12, R5, R11, !P3 ;  /* 0x0000000b050c7207 */ /* 0x000fe40005800000 */
[----:B------:R-:W-:Y:S02]  /*1a10*/  SEL R11, R11, R5, !P3 ;  /* 0x000000050b0b7207 */ /* 0x000fe40005800000 */
[----:B------:R-:W-:Y:S02]  /*1a20*/  SEL R5, R0, R2, !P4 ;  /* 0x0000000200057207 */ /* 0x000fe40006000000 */
[----:B------:R-:W-:Y:S02]  /*1a30*/  SEL R0, R2, R0, !P4 ;  /* 0x0000000002007207 */ /* 0x000fe40006000000 */
[----:B0-----:R-:W-:-:S02]  /*1a40*/  SEL R7, R15, R19, !P1 ;  /* 0x000000130f077207 */ /* 0x001fc40004800000 */
[----:B------:R-:W-:-:S05]  /*1a50*/  SEL R15, R19, R15, !P1 ;  /* 0x0000000f130f7207 */ /* 0x000fca0004800000 */
[----:B------:R-:W-:-:S06]  /*1a60*/  IMAD.WIDE R26, R15, 0x10, R36 ;  /* 0x000000100f1a7825 */ /* 0x000fcc00078e0224 */
[----:B------:R-:W4:Y:S01]  /*1a70*/  LDG.E R26, desc[UR8][R26.64] ;  /* 0x000000081a1a7981 */ /* 0x000f22000c1e1900 */
[----:B---3--:R-:W-:Y:S01]  /*1a80*/  ISETP.GE.AND P3, PT, R22, R3, PT ;  /* 0x000000031600720c */ /* 0x008fe20003f66270 */
[----:B------:R-:W-:-:S05]  /*1a90*/  IMAD.WIDE R2, R10, 0x10, R36 ;  /* 0x000000100a027825 */ /* 0x000fca00078e0224 */
[----:B------:R0:W3:Y:S02]  /*1aa0*/  LDG.E R19, desc[UR8][R2.64] ;  /* 0x0000000802137981 */ /* 0x0000e4000c1e1900 */
[----:B0-----:R-:W-:Y:S01]  /*1ab0*/  IMAD.WIDE R2, R7, 0x10, R36 ;  /* 0x0000001007027825 */ /* 0x001fe200078e0224 */
[----:B--2---:R-:W-:-:S03]  /*1ac0*/  ISETP.GE.AND P4, PT, R8, R23, PT ;  /* 0x000000170800720c */ /* 0x004fc60003f86270 */
[--C-:B------:R-:W-:Y:S01]  /*1ad0*/  IMAD.WIDE R22, R11, 0x10, R36.reuse ;  /* 0x000000100b167825 */ /* 0x100fe200078e0224 */
[----:B------:R0:W2:Y:S04]  /*1ae0*/  LDG.E R8, desc[UR8][R2.64] ;  /* 0x0000000802087981 */ /* 0x0000a8000c1e1900 */
[----:B------:R-:W2:Y:S01]  /*1af0*/  LDG.E R27, desc[UR8][R22.64] ;  /* 0x00000008161b7981 */ /* 0x000ea2000c1e1900 */
[----:B0-----:R-:W-:-:S05]  /*1b00*/  IMAD.WIDE R2, R12, 0x10, R36 ;  /* 0x000000100c027825 */ /* 0x001fca00078e0224 */
[----:B------:R0:W2:Y:S02]  /*1b10*/  LDG.E R31, desc[UR8][R2.64] ;  /* 0x00000008021f7981 */ /* 0x0000a4000c1e1900 */
[----:B0-----:R-:W-:-:S04]  /*1b20*/  IMAD.WIDE R2, R5, 0x10, R36 ;  /* 0x0000001005027825 */ /* 0x001fc800078e0224 */
[----:B------:R-:W-:-:S06]  /*1b30*/  IMAD.WIDE R22, R0, 0x10, R36 ;  /* 0x0000001000167825 */ /* 0x000fcc00078e0224 */
[----:B------:R-:W2:Y:S01]  /*1b40*/  LDG.E R22, desc[UR8][R22.64] ;  /* 0x0000000816167981 */ /* 0x000ea2000c1e1900 */
[----:B-----5:R-:W-:Y:S02]  /*1b50*/  ISETP.GE.AND P2, PT, R16, R14, PT ;  /* 0x0000000e1000720c */ /* 0x020fe40003f46270 */
[----:B------:R-:W-:Y:S02]  /*1b60*/  SEL R14, R13, R9, !P0 ;  /* 0x000000090d0e7207 */ /* 0x000fe40004000000 */
[----:B----4-:R-:W-:Y:S02]  /*1b70*/  ISETP.GE.AND P1, PT, R6, R18, PT ;  /* 0x000000120600720c */ /* 0x010fe40003f26270 */
[----:B------:R0:W4:Y:S02]  /*1b80*/  LDG.E R6, desc[UR8][R2.64] ;  /* 0x0000000802067981 */ /* 0x000124000c1e1900 */
[----:B0-----:R-:W-:-:S05]  /*1b90*/  IMAD.WIDE R2, R14, 0x10, R36 ;  /* 0x000000100e027825 */ /* 0x001fca00078e0224 */
[----:B------:R0:W4:Y:S01]  /*1ba0*/  LDG.E R20, desc[UR8][R2.64] ;  /* 0x0000000802147981 */ /* 0x000122000c1e1900 */
[----:B------:R-:W-:Y:S02]  /*1bb0*/  SEL R30, R4, R24, !P3 ;  /* 0x00000018041e7207 */ /* 0x000fe40005800000 */
[----:B------:R-:W-:Y:S02]  /*1bc0*/  SEL R16, R9, R13, !P0 ;  /* 0x0000000d09107207 */ /* 0x000fe40004000000 */
[----:B------:R-:W-:Y:S02]  /*1bd0*/  SEL R24, R24, R4, !P3 ;  /* 0x0000000418187207 */ /* 0x000fe40005800000 */
[----:B------:R-:W-:-:S03]  /*1be0*/  SEL R23, R29, R21, !P4 ;  /* 0x000000151d177207 */ /* 0x000fc60006000000 */
[----:B0-----:R-:W-:-:S05]  /*1bf0*/  IMAD.WIDE R2, R24, 0x10, R36 ;  /* 0x0000001018027825 */ /* 0x001fca00078e0224 */
[----:B------:R0:W5:Y:S02]  /*1c00*/  LDG.E R18, desc[UR8][R2.64] ;  /* 0x0000000802127981 */ /* 0x000164000c1e1900 */
[----:B0-----:R-:W-:Y:S02]  /*1c10*/  SEL R3, R28, R33, !P2 ;  /* 0x000000211c037207 */ /* 0x001fe40005000000 */
[----:B------:R-:W-:Y:S02]  /*1c20*/  SEL R2, R17, R25, !P1 ;  /* 0x0000001911027207 */ /* 0x000fe40004800000 */
[----:B---3--:R-:W-:Y:S02]  /*1c30*/  ISETP.GE.AND P0, PT, R26, R19, PT ;  /* 0x000000131a00720c */ /* 0x008fe40003f06270 */
[----:B--2---:R-:W-:Y:S01]  /*1c40*/  ISETP.GE.AND P3, PT, R27, R8, PT ;  /* 0x000000081b00720c */ /* 0x004fe20003f66270 */
[----:B------:R-:W-:-:S04]  /*1c50*/  IMAD.WIDE R8, R16, 0x10, R36 ;  /* 0x0000001010087825 */ /* 0x000fc800078e0224 */
[--C-:B------:R-:W-:Y:S01]  /*1c60*/  IMAD.WIDE R26, R30, 0x10, R36.reuse ;  /* 0x000000101e1a7825 */ /* 0x100fe200078e0224 */
[----:B------:R0:W5:Y:S05]  /*1c70*/  LDG.E R13, desc[UR8][R8.64] ;  /* 0x00000008080d7981 */ /* 0x00016a000c1e1900 */
[----:B------:R-:W2:Y:S01]  /*1c80*/  LDG.E R26, desc[UR8][R26.64] ;  /* 0x000000081a1a7981 */ /* 0x000ea2000c1e1900 */
[----:B0-----:R-:W-:-:S05]  /*1c90*/  IMAD.WIDE R8, R23, 0x10, R36 ;  /* 0x0000001017087825 */ /* 0x001fca00078e0224 */
[----:B------:R0:W2:Y:S02]  /*1ca0*/  LDG.E R27, desc[UR8][R8.64] ;  /* 0x00000008081b7981 */ /* 0x0000a4000c1e1900 */
[--C-:B0-----:R-:W-:Y:S01]  /*1cb0*/  IMAD.WIDE R8, R3, 0x10, R36.reuse ;  /* 0x0000001003087825 */ /* 0x101fe200078e0224 */
[----:B------:R-:W-:Y:S02]  /*1cc0*/  ISETP.GE.AND P5, PT, R22, R31, PT ;  /* 0x0000001f1600720c */ /* 0x000fe40003fa6270 */
[----:B----4-:R-:W-:Y:S02]  /*1cd0*/  ISETP.GE.AND P6, PT, R20, R6, PT ;  /* 0x000000061400720c */ /* 0x010fe40003fc6270 */
        /* <DEDUP_REMOVED lines=9> */
[----:B------:R0:W4:Y:S01]  /*1d70*/  LDG.E R15, desc[UR8][R8.64] ;  /* 0x00000008080f7981 */ /* 0x000122000c1e1900 */
[----:B------:R-:W-:Y:S01]  /*1d80*/  SEL R7, R0, R12, !P5 ;  /* 0x0000000c00077207 */ /* 0x000fe20006800000 */
[----:B0-----:R-:W-:Y:S01]  /*1d90*/  IMAD.WIDE R8, R11, 0x10, R36 ;  /* 0x000000100b087825 */ /* 0x001fe200078e0224 */
[----:B-----5:R-:W-:-:S03]  /*1da0*/  ISETP.GE.AND P3, PT, R18, R13, PT ;  /* 0x0000000d1200720c */ /* 0x020fc60003f66270 */
[----:B------:R-:W-:-:S05]  /*1db0*/  IMAD.WIDE R18, R17, 0x10, R36 ;  /* 0x0000001011127825 */ /* 0x000fca00078e0224 */
[----:B------:R0:W4:Y:S02]  /*1dc0*/  LDG.E R13, desc[UR8][R18.64] ;  /* 0x00000008120d7981 */ /* 0x000124000c1e1900 */
[----:B0-----:R-:W-:-:S06]  /*1dd0*/  IMAD.WIDE R18, R4, 0x10, R36 ;  /* 0x0000001004127825 */ /* 0x001fcc00078e0224 */
[----:B------:R-:W5:Y:S04]  /*1de0*/  LDG.E R18, desc[UR8][R18.64] ;  /* 0x0000000812127981 */ /* 0x000f68000c1e1900 */
[----:B------:R0:W5:Y:S02]  /*1df0*/  LDG.E R19, desc[UR8][R8.64] ;  /* 0x0000000808137981 */ /* 0x000164000c1e1900 */
[----:B0-----:R-:W-:Y:S01]  /*1e00*/  IMAD.WIDE R8, R6, 0x10, R36 ;  /* 0x0000001006087825 */ /* 0x001fe200078e0224 */
[----:B---3--:R-:W-:-:S04]  /*1e10*/  ISETP.GE.AND P1, PT, R22, R20, PT ;  /* 0x000000141600720c */ /* 0x008fc80003f26270 */
[----:B------:R0:W3:Y:S02]  /*1e20*/  LDG.E R22, desc[UR8][R8.64] ;  /* 0x0000000808167981 */ /* 0x0000e4000c1e1900 */
[----:B0-----:R-:W-:-:S05]  /*1e30*/  IMAD.WIDE R8, R7, 0x10, R36 ;  /* 0x0000001007087825 */ /* 0x001fca00078e0224 */
[----:B------:R0:W3:Y:S01]  /*1e40*/  LDG.E R25, desc[UR8][R8.64] ;  /* 0x0000000808197981 */ /* 0x0000e2000c1e1900 */
[----:B------:R-:W-:Y:S02]  /*1e50*/  SEL R0, R12, R0, !P5 ;  /* 0x000000000c007207 */ /* 0x000fe40006800000 */
[----:B0-----:R-:W-:Y:S02]  /*1e60*/  SEL R8, R14, R5, !P6 ;  /* 0x000000050e087207 */ /* 0x001fe40007000000 */
[----:B------:R-:W-:Y:S02]  /*1e70*/  SEL R9, R5, R14, !P6 ;  /* 0x0000000e05097207 */ /* 0x000fe40007000000 */
[----:B------:R-:W-:Y:S02]  /*1e80*/  SEL R31, R21, R29, !P4 ;  /* 0x0000001d151f7207 */ /* 0x000fe40006000000 */
[----:B------:R-:W-:Y:S02]  /*1e90*/  SEL R5, R16, R24, !P3 ;  /* 0x0000001810057207 */ /* 0x000fe40005800000 */
[----:B--2---:R-:W-:-:S02]  /*1ea0*/  ISETP.GE.AND P0, PT, R27, R26, PT ;  /* 0x0000001a1b00720c */ /* 0x004fc40003f06270 */
[----:B----4-:R-:W-:Y:S01]  /*1eb0*/  ISETP.GE.AND P6, PT, R15, R13, PT ;  /* 0x0000000d0f00720c */ /* 0x010fe20003fc6270 */
[----:B------:R-:W-:-:S04]  /*1ec0*/  IMAD.WIDE R14, R0, 0x10, R36 ;  /* 0x00000010000e7825 */ /* 0x000fc800078e0224 */
[--C-:B------:R-:W-:Y:S02]  /*1ed0*/  IMAD.WIDE R12, R8, 0x10, R36.reuse ;  /* 0x00000010080c7825 */ /* 0x100fe400078e0224 */
[----:B------:R-:W2:Y:S04]  /*1ee0*/  LDG.E R14, desc[UR8][R14.64] ;  /* 0x000000080e0e7981 */ /* 0x000ea8000c1e1900 */
[----:B------:R0:W2:Y:S02]  /*1ef0*/  LDG.E R15, desc[UR8][R12.64] ;  /* 0x000000080c0f7981 */ /* 0x0000a4000c1e1900 */
[----:B0-----:R-:W-:Y:S02]  /*1f00*/  SEL R13, R24, R16, !P3 ;  /* 0x00000010180d7207 */ /* 0x001fe40005800000 */
[----:B-----5:R-:W-:Y:S01]  /*1f10*/  ISETP.GE.AND P5, PT, R19, R18, PT ;  /* 0x000000121300720c */ /* 0x020fe20003fa6270 */
[----:B------:R-:W-:-:S04]  /*1f20*/  IMAD.WIDE R18, R9, 0x10, R36 ;  /* 0x0000001009127825 */ /* 0x000fc800078e0224 */
[--C-:B------:R-:W-:Y:S01]  /*1f30*/  IMAD.WIDE R20, R13, 0x10, R36.reuse ;  /* 0x000000100d147825 */ /* 0x100fe200078e0224 */
[----:B------:R0:W4:Y:S01]  /*1f40*/  LDG.E R16, desc[UR8][R18.64] ;  /* 0x0000000812107981 */ /* 0x000122000c1e1900 */
[----:B------:R-:W-:Y:S02]  /*1f50*/  SEL R12, R23, R30, !P0 ;  /* 0x0000001e170c7207 */ /* 0x000fe40004000000 */
[----:B------:R-:W-:Y:S01]  /*1f60*/  SEL R30, R30, R23, !P0 ;  /* 0x000000171e1e7207 */ /* 0x000fe20004000000 */
[----:B0-----:R-:W-:-:S05]  /*1f70*/  IMAD.WIDE R18, R5, 0x10, R36 ;  /* 0x0000001005127825 */ /* 0x001fca00078e0224 */
[----:B------:R-:W5:Y:S01]  /*1f80*/  LDG.E R23, desc[UR8][R18.64] ;  /* 0x0000000812177981 */ /* 0x000f62000c1e1900 */
[----:B---3--:R-:W-:-:S03]  /*1f90*/  ISETP.GE.AND P3, PT, R25, R22, PT ;  /* 0x000000161900720c */ /* 0x008fc60003f66270 */
[----:B------:R0:W4:Y:S02]  /*1fa0*/  LDG.E R22, desc[UR8][R20.64] ;  /* 0x0000000814167981 */ /* 0x000124000c1e1900 */
[----:B0-----:R-:W-:-:S06]  /*1fb0*/  IMAD.WIDE R20, R12, 0x10, R36 ;  /* 0x000000100c147825 */ /* 0x001fcc00078e0224 */
[----:B------:R-:W5:Y:S01]  /*1fc0*/  LDG.E R20, desc[UR8][R20.64] ;  /* 0x0000000814147981 */ /* 0x000f62000c1e1900 */
[----:B------:R-:W-:-:S05]  /*1fd0*/  IMAD.WIDE R18, R31, 0x10, R36 ;  /* 0x000000101f127825 */ /* 0x000fca00078e0224 */
[----:B------:R0:W3:Y:S01]  /*1fe0*/  LDG.E R24, desc[UR8][R18.64] ;  /* 0x0000000812187981 */ /* 0x0000e2000c1e1900 */
[----:B------:R-:W-:Y:S02]  /*1ff0*/  SEL R33, R33, R28, !P2 ;  /* 0x0000001c21217207 */ /* 0x000fe40005000000 */
[----:B------:R-:W-:Y:S01]  /*2000*/  SEL R32, R2, R3, !P1 ;  /* 0x0000000302207207 */ /* 0x000fe20004800000 */
[----:B0-----:R-:W-:Y:S01]  /*2010*/  IMAD.WIDE R18, R30, 0x10, R36 ;  /* 0x000000101e127825 */ /* 0x001fe200078e0224 */
[----:B------:R-:W-:Y:S02]  /*2020*/  SEL R21, R3, R2, !P1 ;  /* 0x0000000203157207 */ /* 0x000fe40004800000 */
[----:B------:R-:W-:-:S03]  /*2030*/  SEL R2, R4, R11, !P5 ;  /* 0x0000000b04027207 */ /* 0x000fc60006800000 */
[----:B------:R0:W3:Y:S01]  /*2040*/  LDG.E R18, desc[UR8][R18.64] ;  /* 0x0000000812127981 */ /* 0x0000e2000c1e1900 */
[----:B------:R-:W-:Y:S02]  /*2050*/  SEL R3, R10, R17, !P6 ;  /* 0x000000110a037207 */ /* 0x000fe40007000000 */
[----:B------:R-:W-:Y:S02]  /*2060*/  SEL R4, R11, R4, !P5 ;  /* 0x000000040b047207 */ /* 0x000fe40006800000 */
[----:B0-----:R-:W-:Y:S01]  /*2070*/  SEL R19, R17, R10, !P6 ;  /* 0x0000000a11137207 */ /* 0x001fe20007000000 */
[----:B------:R-:W-:-:S05]  /*2080*/  IMAD.WIDE R10, R33, 0x10, R36 ;  /* 0x00000010210a7825 */ /* 0x000fca00078e0224 */
[----:B------:R0:W3:Y:S02]  /*2090*/  LDG.E R17, desc[UR8][R10.64] ;  /* 0x000000080a117981 */ /* 0x0000e4000c1e1900 */
[----:B0-----:R-:W-:Y:S01]  /*20a0*/  IMAD.WIDE R10, R21, 0x10, R36 ;  /* 0x00000010150a7825 */ /* 0x001fe200078e0224 */
[----:B--2---:R-:W-:-:S03]  /*20b0*/  ISETP.GE.AND P1, PT, R15, R14, PT ;  /* 0x0000000e0f00720c */ /* 0x004fc60003f26270 */
[----:B------:R-:W-:-:S05]  /*20c0*/  IMAD.WIDE R14, R32, 0x10, R36 ;  /* 0x00000010200e7825 */ /* 0x000fca00078e0224 */
[----:B------:R0:W2:Y:S02]  /*20d0*/  LDG.E R25, desc[UR8][R14.64] ;  /* 0x000000080e197981 */ /* 0x0000a4000c1e1900 */
[--C-:B0-----:R-:W-:Y:S01]  /*20e0*/  IMAD.WIDE R14, R3, 0x10, R36.reuse ;  /* 0x00000010030e7825 */ /* 0x101fe200078e0224 */
[----:B----4-:R-:W-:Y:S02]  /*20f0*/  ISETP.GE.AND P2, PT, R22, R16, PT ;  /* 0x000000101600720c */ /* 0x010fe40003f46270 */
[----:B------:R0:W4:Y:S04]  /*2100*/  LDG.E R16, desc[UR8][R10.64] ;  /* 0x000000080a107981 */ /* 0x000128000c1e1900 */
[----:B------:R1:W4:Y:S01]  /*2110*/  LDG.E R22, desc[UR8][R14.64] ;  /* 0x000000080e167981 */ /* 0x000322000c1e1900 */
[----:B0-----:R-:W-:-:S04]  /*2120*/  IMAD.WIDE R10, R19, 0x10, R36 ;  /* 0x00000010130a7825 */ /* 0x001fc800078e0224 */
[--C-:B-1----:R-:W-:Y:S01]  /*2130*/  IMAD.WIDE R14, R4, 0x10, R36.reuse ;  /* 0x00000010040e7825 */ /* 0x102fe200078e0224 */
[----:B-----5:R-:W-:Y:S02]  /*2140*/  ISETP.GE.AND P4, PT, R20, R23, PT ;  /* 0x000000171400720c */ /* 0x020fe40003f86270 */
[----:B------:R0:W5:Y:S04]  /*2150*/  LDG.E R20, desc[UR8][R10.64] ;  /* 0x000000080a147981 */ /* 0x000168000c1e1900 */
[----:B------:R1:W5:Y:S01]  /*2160*/  LDG.E R15, desc[UR8][R14.64] ;  /* 0x000000080e0f7981 */ /* 0x000362000c1e1900 */
[----:B0-----:R-:W-:Y:S01]  /*2170*/  IMAD.WIDE R10, R2, 0x10, R36 ;  /* 0x00000010020a7825 */ /* 0x001fe200078e0224 */
[----:B-1----:R-:W-:-:S04]  /*2180*/  SEL R14, R7, R6, !P3 ;  /* 0x00000006070e7207 */ /* 0x002fc80005800000 */
[----:B------:R0:W5:Y:S02]  /*2190*/  LDG.E R23, desc[UR8][R10.64] ;  /* 0x000000080a177981 */ /* 0x000164000c1e1900 */
[----:B0-----:R-:W-:-:S06]  /*21a0*/  IMAD.WIDE R10, R14, 0x10, R36 ;  /* 0x000000100e0a7825 */ /* 0x001fcc00078e0224 */
[----:B------:R0:W5:Y:S01]  /*21b0*/  LDG.E R11, desc[UR8][R10.64] ;  /* 0x000000080a0b7981 */ /* 0x000162000c1e1900 */
[----:B---3--:R-:W-:Y:S02]  /*21c0*/  ISETP.GE.AND P0, PT, R24, R18, PT ;  /* 0x000000121800720c */ /* 0x008fe40003f06270 */
[----:B------:R-:W-:Y:S02]  /*21d0*/  SEL R18, R6, R7, !P3 ;  /* 0x0000000706127207 */ /* 0x000fe40005800000 */
[----:B------:R-:W-:Y:S02]  /*21e0*/  SEL R7, R0, R8, !P1 ;  /* 0x0000000800077207 */ /* 0x000fe40004800000 */
[----:B------:R-:W-:Y:S02]  /*21f0*/  SEL R8, R8, R0, !P1 ;  /* 0x0000000008087207 */ /* 0x000fe40004800000 */
[----:B------:R-:W-:Y:S02]  /*2200*/  SEL R24, R5, R12, !P4 ;  /* 0x0000000c05187207 */ /* 0x000fe40006000000 */
[----:B0-----:R-:W-:Y:S01]  /*2210*/  SEL R10, R9, R13, !P2 ;  /* 0x0000000d090a7207 */ /* 0x001fe20005000000 */
[----:B------:R-:W-:Y:S01]  /*2220*/  IMAD.WIDE R26, R8, 0x10, R36 ;  /* 0x00000010081a7825 */ /* 0x000fe200078e0224 */
[----:B------:R-:W-:-:S02]  /*2230*/  SEL R9, R13, R9, !P2 ;  /* 0x000000090d097207 */ /* 0x000fc40005000000 */
[----:B------:R-:W-:Y:S01]  /*2240*/  SEL R0, R12, R5, !P4 ;  /* 0x000000050c007207 */ /* 0x000fe20006000000 */
[--C-:B------:R-:W-:Y:S02]  /*2250*/  IMAD.WIDE R12, R18, 0x10, R36.reuse ;  /* 0x00000010120c7825 */ /* 0x100fe400078e0224 */
[----:B------:R-:W3:Y:S04]  /*2260*/  LDG.E R26, desc[UR8][R26.64] ;  /* 0x000000081a1a7981 */ /* 0x000ee8000c1e1900 */
[----:B------:R0:W3:Y:S02]  /*2270*/  LDG.E R5, desc[UR8][R12.64] ;  /* 0x000000080c057981 */ /* 0x0000e4000c1e1900 */
[----:B0-----:R-:W-:-:S05]  /*2280*/  IMAD.WIDE R12, R7, 0x10, R36 ;  /* 0x00000010070c7825 */ /* 0x001fca00078e0224 */
[----:B------:R0:W3:Y:S02]  /*2290*/  LDG.E R6, desc[UR8][R12.64] ;  /* 0x000000080c067981 */ /* 0x0000e4000c1e1900 */
[--C-:B0-----:R-:W-:Y:S01]  /*22a0*/  IMAD.WIDE R12, R10, 0x10, R36.reuse ;  /* 0x000000100a0c7825 */ /* 0x101fe200078e0224 */
[----:B--2---:R-:W-:Y:S02]  /*22b0*/  ISETP.GE.AND P1, PT, R25, R17, PT ;  /* 0x000000111900720c */ /* 0x004fe40003f26270 */
[----:B------:R-:W-:Y:S02]  /*22c0*/  SEL R25, R31, R30, !P0 ;  /* 0x0000001e1f197207 */ /* 0x000fe40004000000 */
[----:B----4-:R-:W-:Y:S01]  /*22d0*/  ISETP.GE.AND P2, PT, R22, R16, PT ;  /* 0x000000101600720c */ /* 0x010fe20003f46270 */
[----:B------:R-:W-:-:S05]  /*22e0*/  IMAD.WIDE R16, R9, 0x10, R36 ;  /* 0x0000001009107825 */ /* 0x000fca00078e0224 */
[----:B------:R0:W2:Y:S02]  /*22f0*/  LDG.E R22, desc[UR8][R16.64] ;  /* 0x0000000810167981 */ /* 0x0000a4000c1e1900 */
[--C-:B0-----:R-:W-:Y:S01]  /*2300*/  IMAD.WIDE R16, R0, 0x10, R36.reuse ;  /* 0x0000001000107825 */ /* 0x101fe200078e0224 */
[----:B-----5:R-:W-:Y:S02]  /*2310*/  ISETP.GE.AND P3, PT, R15, R20, PT ;  /* 0x000000140f00720c */ /* 0x020fe40003f66270 */
[----:B------:R0:W4:Y:S04]  /*2320*/  LDG.E R15, desc[UR8][R12.64] ;  /* 0x000000080c0f7981 */ /* 0x000128000c1e1900 */
[----:B------:R-:W4:Y:S01]  /*2330*/  LDG.E R16, desc[UR8][R16.64] ;  /* 0x0000000810107981 */ /* 0x000f22000c1e1900 */
[----:B0-----:R-:W-:Y:S01]  /*2340*/  IMAD.WIDE R12, R24, 0x10, R36 ;  /* 0x00000010180c7825 */ /* 0x001fe200078e0224 */
[----:B------:R-:W-:-:S04]  /*2350*/  ISETP.GE.AND P6, PT, R11, R23, PT ;  /* 0x000000170b00720c */ /* 0x000fc80003fc6270 */
[----:B------:R0:W5:Y:S02]  /*2360*/  LDG.E R11, desc[UR8][R12.64] ;  /* 0x000000080c0b7981 */ /* 0x000164000c1e1900 */
[----:B0-----:R-:W-:-:S05]  /*2370*/  IMAD.WIDE R12, R25, 0x10, R36 ;  /* 0x00000010190c7825 */ /* 0x001fca00078e0224 */
[----:B------:R0:W5:Y:S01]  /*2380*/  LDG.E R23, desc[UR8][R12.64] ;  /* 0x000000080c177981 */ /* 0x000162000c1e1900 */
[----:B------:R-:W-:Y:S02]  /*2390*/  SEL R17, R21, R3, !P2 ;  /* 0x0000000315117207 */ /* 0x000fe40005000000 */
[----:B------:R-:W-:Y:S02]  /*23a0*/  SEL R21, R3, R21, !P2 ;  /* 0x0000001503157207 */ /* 0x000fe40005000000 */
[----:B------:R-:W-:Y:S02]  /*23b0*/  SEL R20, R33, R32, !P1 ;  /* 0x0000002021147207 */ /* 0x000fe40004800000 */
[----:B---3--:R-:W-:Y:S02]  /*23c0*/  ISETP.GE.AND P5, PT, R26, R5, PT ;  /* 0x000000051a00720c */ /* 0x008fe40003fa6270 */
[----:B------:R-:W-:Y:S01]  /*23d0*/  SEL R26, R19, R4, !P3 ;  /* 0x00000004131a7207 */ /* 0x000fe20005800000 */
[----:B0-----:R-:W-:Y:S01]  /*23e0*/  IMAD.WIDE R12, R21, 0x10, R36 ;  /* 0x00000010150c7825 */ /* 0x001fe200078e0224 */
[----:B------:R-:W-:-:S03]  /*23f0*/  SEL R19, R4, R19, !P3 ;  /* 0x0000001304137207 */ /* 0x000fc60005800000 */
[----:B------:R-:W-:-:S05]  /*2400*/  IMAD.WIDE R4, R20, 0x10, R36 ;  /* 0x0000001014047825 */ /* 0x000fca00078e0224 */
[----:B------:R0:W3:Y:S01]  /*2410*/  LDG.E R3, desc[UR8][R4.64] ;  /* 0x0000000804037981 */ /* 0x0000e2000c1e1900 */
[----:B------:R-:W-:Y:S01]  /*2420*/  SEL R27, R14, R2, !P6 ;  /* 0x000000020e1b7207 */ /* 0x000fe20007000000 */
[----:B0-----:R-:W-:-:S04]  /*2430*/  IMAD.WIDE R4, R17, 0x10, R36 ;  /* 0x0000001011047825 */ /* 0x001fc800078e0224 */
[----:B------:R-:W-:-:S06]  /*2440*/  IMAD.WIDE R28, R27, 0x10, R36 ;  /* 0x000000101b1c7825 */ /* 0x000fcc00078e0224 */
[----:B------:R-:W3:Y:S01]  /*2450*/  LDG.E R28, desc[UR8][R28.64] ;  /* 0x000000081c1c7981 */ /* 0x000ee2000c1e1900 */
[----:B--2---:R-:W-:-:S03]  /*2460*/  ISETP.GE.AND P2, PT, R22, R6, PT ;  /* 0x000000061600720c */ /* 0x004fc60003f46270 */
[----:B------:R0:W3:Y:S02]  /*2470*/  LDG.E R22, desc[UR8][R12.64] ;  /* 0x000000080c167981 */ /* 0x0000e4000c1e1900 */
[----:B0-----:R-:W-:Y:S01]  /*2480*/  IMAD.WIDE R12, R19, 0x10, R36 ;  /* 0x00000010130c7825 */ /* 0x001fe200078e0224 */
[----:B----4-:R-:W-:-:S05]  /*2490*/  ISETP.GE.AND P4, PT, R16, R15, PT ;  /* 0x0000000f1000720c */ /* 0x010fca0003f86270 */
[----:B------:R-:W2:Y:S04]  /*24a0*/  LDG.E R12, desc[UR8][R12.64] ;  /* 0x000000080c0c7981 */ /* 0x000ea8000c1e1900 */
[----:B------:R0:W2:Y:S02]  /*24b0*/  LDG.E R15, desc[UR8][R4.64] ;  /* 0x00000008040f7981 */ /* 0x0000a4000c1e1900 */
[----:B0-----:R-:W-:Y:S01]  /*24c0*/  IMAD.WIDE R4, R26, 0x10, R36 ;  /* 0x000000101a047825 */ /* 0x001fe200078e0224 */
[----:B-----5:R-:W-:-:S04]  /*24d0*/  ISETP.GE.AND P3, PT, R23, R11, PT ;  /* 0x0000000b1700720c */ /* 0x020fc80003f66270 */
[----:B------:R0:W4:Y:S01]  /*24e0*/  LDG.E R11, desc[UR8][R4.64] ;  /* 0x00000008040b7981 */ /* 0x000122000c1e1900 */
[----:B------:R-:W-:Y:S02]  /*24f0*/  SEL R14, R2, R14, !P6 ;  /* 0x0000000e020e7207 */ /* 0x000fe40007000000 */
[----:B------:R-:W-:Y:S02]  /*2500*/  SEL R6, R8, R18, !P5 ;  /* 0x0000001208067207 */ /* 0x000fe40006800000 */
[----:B------:R-:W-:-:S03]  /*2510*/  SEL R30, R30, R31, !P0 ;  /* 0x0000001f1e1e7207 */ /* 0x000fc60004000000 */
[--C-:B0-----:R-:W-:Y:S01]  /*2520*/  IMAD.WIDE R4, R6, 0x10, R36.reuse ;  /* 0x0000001006047825 */ /* 0x101fe200078e0224 */
[----:B------:R-:W-:Y:S02]  /*2530*/  SEL R23, R9, R7, !P2 ;  /* 0x0000000709177207 */ /* 0x000fe40005000000 */
[----:B------:R-:W-:Y:S02]  /*2540*/  SEL R18, R18, R8, !P5 ;  /* 0x0000000812127207 */ /* 0x000fe40006800000 */
[----:B------:R-:W-:Y:S02]  /*2550*/  SEL R8, R25, R24, !P3 ;  /* 0x0000001819087207 */ /* 0x000fe40005800000 */
[----:B------:R-:W-:Y:S02]  /*2560*/  SEL R9, R7, R9, !P2 ;  /* 0x0000000907097207 */ /* 0x000fe40005000000 */
[----:B---3--:R-:W-:Y:S01]  /*2570*/  ISETP.GE.AND P0, PT, R22, R3, PT ;  /* 0x000000031600720c */ /* 0x008fe20003f06270 */
[----:B------:R-:W-:-:S06]  /*2580*/  IMAD.WIDE R2, R14, 0x10, R36 ;  /* 0x000000100e027825 */ /* 0x000fcc00078e0224 */
[----:B------:R-:W3:Y:S01]  /*2590*/  LDG.E R2, desc[UR8][R2.64] ;  /* 0x0000000802027981 */ /* 0x000ee2000c1e1900 */
[----:B------:R-:W-:-:S03]  /*25a0*/  SEL R22, R0, R10, !P4 ;  /* 0x0000000a00167207 */ /* 0x000fc60006000000 */
[----:B------:R0:W3:Y:S01]  /*25b0*/  LDG.E R3, desc[UR8][R4.64] ;  /* 0x0000000804037981 */ /* 0x0000e2000c1e1900 */
[----:B--2---:R-:W-:Y:S01]  /*25c0*/  ISETP.GE.AND P5, PT, R12, R15, PT ;  /* 0x0000000f0c00720c */ /* 0x004fe20003fa6270 */
[----:B0-----:R-:W-:-:S05]  /*25d0*/  IMAD.WIDE R4, R23, 0x10, R36 ;  /* 0x0000001017047825 */ /* 0x001fca00078e0224 */
[----:B------:R0:W2:Y:S01]  /*25e0*/  LDG.E R16, desc[UR8][R4.64] ;  /* 0x0000000804107981 */ /* 0x0000a2000c1e1900 */
[----:B------:R-:W-:Y:S01]  /*25f0*/  IMAD.WIDE R12, R18, 0x10, R36 ;  /* 0x00000010120c7825 */ /* 0x000fe200078e0224 */
[----:B------:R-:W-:-:S04]  /*2600*/  SEL R10, R10, R0, !P4 ;  /* 0x000000000a0a7207 */ /* 0x000fc80006000000 */
[----:B------:R1:W2:Y:S01]  /*2610*/  LDG.E R15, desc[UR8][R12.64] ;  /* 0x000000080c0f7981 */ /* 0x0002a2000c1e1900 */
[----:B0-----:R-:W-:-:S05]  /*2620*/  IMAD.WIDE R4, R22, 0x10, R36 ;  /* 0x0000001016047825 */ /* 0x001fca00078e0224 */
[----:B------:R0:W5:Y:S01]  /*2630*/  LDG.E R0, desc[UR8][R4.64] ;  /* 0x0000000804007981 */ /* 0x000162000c1e1900 */
[----:B-1----:R-:W-:-:S04]  /*2640*/  IMAD.WIDE R12, R9, 0x10, R36 ;  /* 0x00000010090c7825 */ /* 0x002fc800078e0224 */
[--C-:B0-----:R-:W-:Y:S01]  /*2650*/  IMAD.WIDE R4, R8, 0x10, R36.reuse ;  /* 0x0000001008047825 */ /* 0x101fe200078e0224 */
[----:B----4-:R-:W-:Y:S02]  /*2660*/  ISETP.GE.AND P2, PT, R28, R11, PT ;  /* 0x0000000b1c00720c */ /* 0x010fe40003f46270 */
[----:B------:R-:W5:Y:S04]  /*2670*/  LDG.E R11, desc[UR8][R12.64] ;  /* 0x000000080c0b7981 */ /* 0x000f68000c1e1900 */
[----:B------:R0:W4:Y:S02]  /*2680*/  LDG.E R7, desc[UR8][R4.64] ;  /* 0x0000000804077981 */ /* 0x000124000c1e1900 */
[----:B0-----:R-:W-:-:S05]  /*2690*/  IMAD.WIDE R4, R10, 0x10, R36 ;  /* 0x000000100a047825 */ /* 0x001fca00078e0224 */
[----:B------:R0:W4:Y:S01]  /*26a0*/  LDG.E R13, desc[UR8][R4.64] ;  /* 0x00000008040d7981 */ /* 0x000122000c1e1900 */
[----:B------:R-:W-:Y:S02]  /*26b0*/  SEL R29, R21, R20, !P0 ;  /* 0x00000014151d7207 */ /* 0x000fe40004000000 */
[----:B0-----:R-:W-:Y:S02]  /*26c0*/  SEL R4, R24, R25, !P3 ;  /* 0x0000001918047207 */ /* 0x001fe40005800000 */
[----:B------:R-:W-:Y:S01]  /*26d0*/  SEL R5, R20, R21, !P0 ;  /* 0x0000001514057207 */ /* 0x000fe20004000000 */
[----:B------:R-:W-:Y:S01]  /*26e0*/  IMAD.WIDE R20, R30, 0x10, R36 ;  /* 0x000000101e147825 */ /* 0x000fe200078e0224 */
[----:B------:R-:W-:-:S05]  /*26f0*/  SEL R32, R32, R33, !P1 ;  /* 0x0000002120207207 */ /* 0x000fca0004800000 */
[----:B------:R-:W4:Y:S01]  /*2700*/  LDG.E R20, desc[UR8][R20.64] ;  /* 0x0000000814147981 */ /* 0x000f22000c1e1900 */
[--C-:B------:R-:W-:Y:S01]  /*2710*/  IMAD.WIDE R24, R32, 0x10, R36.reuse ;  /* 0x0000001020187825 */ /* 0x100fe200078e0224 */
[----:B------:R-:W-:Y:S02]  /*2720*/  SEL R12, R17, R19, !P5 ;  /* 0x00000013110c7207 */ /* 0x000fe40006800000 */
[----:B------:R-:W-:Y:S02]  /*2730*/  SEL R17, R19, R17, !P5 ;  /* 0x0000001113117207 */ /* 0x000fe40006800000 */
[----:B---3--:R-:W-:Y:S01]  /*2740*/  ISETP.GE.AND P0, PT, R3, R2, PT ;  /* 0x000000020300720c */ /* 0x008fe20003f06270 */
[----:B------:R-:W-:-:S05]  /*2750*/  IMAD.WIDE R2, R4, 0x10, R36 ;  /* 0x0000001004027825 */ /* 0x000fca00078e0224 */
[----:B------:R0:W3:Y:S02]  /*2760*/  LDG.E R21, desc[UR8][R2.64] ;  /* 0x0000000802157981 */ /* 0x0000e4000c1e1900 */
[----:B0-----:R-:W-:Y:S01]  /*2770*/  IMAD.WIDE R2, R29, 0x10, R36 ;  /* 0x000000101d027825 */ /* 0x001fe200078e0224 */
[----:B--2---:R-:W-:-:S04]  /*2780*/  ISETP.GE.AND P1, PT, R16, R15, PT ;  /* 0x0000000f1000720c */ /* 0x004fc80003f26270 */
[----:B------:R0:W2:Y:S04]  /*2790*/  LDG.E R19, desc[UR8][R2.64] ;  /* 0x0000000802137981 */ /* 0x0000a8000c1e1900 */
[----:B------:R1:W2:Y:S01]  /*27a0*/  LDG.E R16, desc[UR8][R24.64] ;  /* 0x0000000818107981 */ /* 0x0002a2000c1e1900 */
[----:B0-----:R-:W-:-:S04]  /*27b0*/  IMAD.WIDE R2, R17, 0x10, R36 ;  /* 0x0000001011027825 */ /* 0x001fc800078e0224 */
[--C-:B-1----:R-:W-:Y:S01]  /*27c0*/  IMAD.WIDE R24, R5, 0x10, R36.reuse ;  /* 0x0000001005187825 */ /* 0x102fe200078e0224 */
[----:B-----5:R-:W-:Y:S02]  /*27d0*/  ISETP.GE.AND P4, PT, R0, R11, PT ;  /* 0x0000000b0000720c */ /* 0x020fe40003f86270 */
[----:B------:R0:W5:Y:S04]  /*27e0*/  LDG.E R11, desc[UR8][R2.64] ;  /* 0x00000008020b7981 */ /* 0x000168000c1e1900 */
[----:B------:R-:W5:Y:S01]  /*27f0*/  LDG.E R0, desc[UR8][R24.64] ;  /* 0x0000000818007981 */ /* 0x000f62000c1e1900 */
[----:B0-----:R-:W-:Y:S01]  /*2800*/  IMAD.WIDE R2, R12, 0x10, R36 ;  /* 0x000000100c027825 */ /* 0x001fe200078e0224 */
[----:B----4-:R-:W-:Y:S02]  /*2810*/  ISETP.GE.AND P3, PT, R7, R13, PT ;  /* 0x0000000d0700720c */ /* 0x010fe40003f66270 */
[----:B------:R-:W-:-:S02]  /*2820*/  SEL R7, R27, R26, !P2 ;  /* 0x0000001a1b077207 */ /* 0x000fc40005000000 */
[----:B------:R0:W4:Y:S03]  /*2830*/  LDG.E R13, desc[UR8][R2.64] ;  /* 0x00000008020d7981 */ /* 0x000126000c1e1900 */
[----:B0-----:R-:W-:-:S05]  /*2840*/  IMAD.WIDE R2, R7, 0x10, R36 ;  /* 0x0000001007027825 */ /* 0x001fca00078e0224 */
[----:B------:R0:W4:Y:S01]  /*2850*/  LDG.E R15, desc[UR8][R2.64] ;  /* 0x00000008020f7981 */ /* 0x000122000c1e1900 */
[----:B------:R-:W-:Y:S02]  /*2860*/  SEL R28, R9, R22, !P4 ;  /* 0x00000016091c7207 */ /* 0x000fe40006000000 */
[----:B------:R-:W-:Y:S02]  /*2870*/  SEL R9, R22, R9, !P4 ;  /* 0x0000000916097207 */ /* 0x000fe40006000000 */
[----:B0-----:R-:W-:Y:S02]  /*2880*/  SEL R2, R14, R6, !P0 ;  /* 0x000000060e027207 */ /* 0x001fe40004000000 */
[----:B------:R-:W-:Y:S02]  /*2890*/  SEL R3, R26, R27, !P2 ;  /* 0x0000001b1a037207 */ /* 0x000fe40005000000 */
[----:B------:R-:W-:Y:S02]  /*28a0*/  SEL R6, R6, R14, !P0 ;  /* 0x0000000e06067207 */ /* 0x000fe40004000000 */
[----:B------:R-:W-:-:S02]  /*28b0*/  SEL R14, R18, R23, !P1 ;  /* 0x00000017120e7207 */ /* 0x000fc40004800000 */
[----:B------:R-:W-:Y:S01]  /*28c0*/  SEL R18, R23, R18, !P1 ;  /* 0x0000001217127207 */ /* 0x000fe20004800000 */
[----:B------:R-:W-:-:S05]  /*28d0*/  IMAD.WIDE R22, R6, 0x10, R36 ;  /* 0x0000001006167825 */ /* 0x000fca00078e0224 */
[----:B------:R0:W4:Y:S02]  /*28e0*/  LDG.E R25, desc[UR8][R22.64] ;  /* 0x0000000816197981 */ /* 0x000124000c1e1900 */
[----:B0-----:R-:W-:Y:S01]  /*28f0*/  IMAD.WIDE R22, R18, 0x10, R36 ;  /* 0x0000001012167825 */ /* 0x001fe200078e0224 */
[----:B---3--:R-:W-:-:S03]  /*2900*/  ISETP.GE.AND P0, PT, R20, R21, PT ;  /* 0x000000151400720c */ /* 0x008fc60003f06270 */
[----:B------:R-:W-:-:S05]  /*2910*/  IMAD.WIDE R20, R3, 0x10, R36 ;  /* 0x0000001003147825 */ /* 0x000fca00078e0224 */
[----:B------:R0:W3:Y:S02]  /*2920*/  LDG.E R24, desc[UR8][R20.64] ;  /* 0x0000000814187981 */ /* 0x0000e4000c1e1900 */
[--C-:B0-----:R-:W-:Y:S01]  /*2930*/  IMAD.WIDE R20, R2, 0x10, R36.reuse ;  /* 0x0000001002147825 */ /* 0x101fe200078e0224 */
[----:B--2---:R-:W-:Y:S02]  /*2940*/  ISETP.GE.AND P1, PT, R19, R16, PT ;  /* 0x000000101300720c */ /* 0x004fe40003f26270 */
[----:B------:R0:W2:Y:S04]  /*2950*/  LDG.E R19, desc[UR8][R22.64] ;  /* 0x0000000816137981 */ /* 0x0000a8000c1e1900 */
[----:B------:R1:W2:Y:S01]  /*2960*/  LDG.E R16, desc[UR8][R20.64] ;  /* 0x0000000814107981 */ /* 0x0002a2000c1e1900 */
[----:B0-----:R-:W-:-:S04]  /*2970*/  IMAD.WIDE R22, R9, 0x10, R36 ;  /* 0x0000001009167825 */ /* 0x001fc800078e0224 */
[--C-:B-1----:R-:W-:Y:S02]  /*2980*/  IMAD.WIDE R20, R14, 0x10, R36.reuse ;  /* 0x000000100e147825 */ /* 0x102fe400078e0224 */
[----:B------:R-:W2:Y:S04]  /*2990*/  LDG.E R22, desc[UR8][R22.64] ;  /* 0x0000000816167981 */ /* 0x000ea8000c1e1900 */
[----:B------:R0:W2:Y:S01]  /*29a0*/  LDG.E R26, desc[UR8][R20.64] ;  /* 0x00000008141a7981 */ /* 0x0000a2000c1e1900 */
[----:B-----5:R-:W-:Y:S02]  /*29b0*/  ISETP.GE.AND P4, PT, R11, R0, PT ;  /* 0x000000000b00720c */ /* 0x020fe40003f86270 */
[----:B------:R-:W-:Y:S01]  /*29c0*/  SEL R0, R8, R10, !P3 ;  /* 0x0000000a08007207 */ /* 0x000fe20005800000 */
[----:B0-----:R-:W-:Y:S01]  /*29d0*/  IMAD.WIDE R20, R28, 0x10, R36 ;  /* 0x000000101c147825 */ /* 0x001fe200078e0224 */
[----:B----4-:R-:W-:-:S04]  /*29e0*/  ISETP.GE.AND P2, PT, R15, R13, PT ;  /* 0x0000000d0f00720c */ /* 0x010fc80003f46270 */
[----:B------:R0:W4:Y:S02]  /*29f0*/  LDG.E R13, desc[UR8][R20.64] ;  /* 0x00000008140d7981 */ /* 0x000124000c1e1900 */
[----:B0-----:R-:W-:-:S05]  /*2a00*/  IMAD.WIDE R20, R0, 0x10, R36 ;  /* 0x0000001000147825 */ /* 0x001fca00078e0224 */
[----:B------:R0:W4:Y:S01]  /*2a10*/  LDG.E R27, desc[UR8][R20.64] ;  /* 0x00000008141b7981 */ /* 0x000122000c1e1900 */
[----:B------:R-:W-:-:S05]  /*2a20*/  SEL R8, R10, R8, !P3 ;  /* 0x000000080a087207 */ /* 0x000fca0005800000 */
[----:B------:R-:W-:-:S05]  /*2a30*/  IMAD.WIDE R10, R8, 0x10, R36 ;  /* 0x00000010080a7825 */ /* 0x000fca00078e0224 */
[----:B------:R1:W5:Y:S01]  /*2a40*/  LDG.E R15, desc[UR8][R10.64] ;  /* 0x000000080a0f7981 */ /* 0x000362000c1e1900 */
[----:B---3--:R-:W-:Y:S02]  /*2a50*/  ISETP.GE.AND P6, PT, R25, R24, PT ;  /* 0x000000181900720c */ /* 0x008fe40003fc6270 */
[----:B------:R-:W-:-:S05]  /*2a60*/  SEL R25, R30, R4, !P0 ;  /* 0x000000041e197207 */ /* 0x000fca0004000000 */
[----:B0-----:R-:W-:-:S06]  /*2a70*/  IMAD.WIDE R20, R25, 0x10, R36 ;  /* 0x0000001019147825 */ /* 0x001fcc00078e0224 */
[----:B------:R-:W5:Y:S01]  /*2a80*/  LDG.E R20, desc[UR8][R20.64] ;  /* 0x0000000814147981 */ /* 0x000f62000c1e1900 */
[----:B--2---:R-:W-:Y:S02]  /*2a90*/  ISETP.GE.AND P3, PT, R19, R16, PT ;  /* 0x000000101300720c */ /* 0x004fe40003f66270 */
[----:B------:R-:W-:Y:S02]  /*2aa0*/  SEL R19, R5, R17, !P4 ;  /* 0x0000001105137207 */ /* 0x000fe40006000000 */
[----:B------:R-:W-:Y:S02]  /*2ab0*/  SEL R16, R32, R29, !P1 ;  /* 0x0000001d20107207 */ /* 0x000fe40004800000 */
[----:B------:R-:W-:-:S05]  /*2ac0*/  SEL R17, R17, R5, !P4 ;  /* 0x0000000511117207 */ /* 0x000fca0006000000 */
[----:B-1----:R-:W-:Y:S01]  /*2ad0*/  IMAD.WIDE R10, R17, 0x10, R36 ;  /* 0x00000010110a7825 */ /* 0x002fe200078e0224 */
[----:B------:R-:W-:-:S03]  /*2ae0*/  ISETP.GE.AND P5, PT, R22, R26, PT ;  /* 0x0000001a1600720c */ /* 0x000fc60003fa6270 */
[--C-:B------:R-:W-:Y:S01]  /*2af0*/  IMAD.WIDE R22, R16, 0x10, R36.reuse ;  /* 0x0000001010167825 */ /* 0x100fe200078e0224 */
[----:B------:R0:W2:Y:S05]  /*2b00*/  LDG.E R24, desc[UR8][R10.64] ;  /* 0x000000080a187981 */ /* 0x0000aa000c1e1900 */
[----:B------:R1:W2:Y:S01]  /*2b10*/  LDG.E R22, desc[UR8][R22.64] ;  /* 0x0000000816167981 */ /* 0x0002a2000c1e1900 */
[----:B0-----:R-:W-:Y:S01]  /*2b20*/  IMAD.WIDE R10, R19, 0x10, R36 ;  /* 0x00000010130a7825 */ /* 0x001fe200078e0224 */
[----:B-1----:R-:W-:-:S04]  /*2b30*/  SEL R23, R7, R12, !P2 ;  /* 0x0000000c07177207 */ /* 0x002fc80005000000 */
[----:B------:R0:W3:Y:S02]  /*2b40*/  LDG.E R5, desc[UR8][R10.64] ;  /* 0x000000080a057981 */ /* 0x0000e4000c1e1900 */
[----:B0-----:R-:W-:Y:S01]  /*2b50*/  IMAD.WIDE R10, R23, 0x10, R36 ;  /* 0x00000010170a7825 */ /* 0x001fe200078e0224 */
[----:B----4-:R-:W-:-:S04]  /*2b60*/  ISETP.GE.AND P4, PT, R27, R13, PT ;  /* 0x0000000d1b00720c */ /* 0x010fc80003f86270 */
[----:B------:R0:W3:Y:S01]  /*2b70*/  LDG.E R13, desc[UR8][R10.64] ;  /* 0x000000080a0d7981 */ /* 0x0000e2000c1e1900 */
[----:B------:R-:W-:Y:S02]  /*2b80*/  SEL R35, R4, R30, !P0 ;  /* 0x0000001e04237207 */ /* 0x000fe40004000000 */
[----:B------:R-:W-:Y:S02]  /*2b90*/  SEL R12, R12, R7, !P2 ;  /* 0x000000070c0c7207 */ /* 0x000fe40005000000 */
[----:B------:R-:W-:Y:S02]  /*2ba0*/  SEL R4, R6, R3, !P6 ;  /* 0x0000000306047207 */ /* 0x000fe40007000000 */
[----:B------:R-:W-:Y:S01]  /*2bb0*/  SEL R3, R3, R6, !P6 ;  /* 0x0000000603037207 */ /* 0x000fe20007000000 */
[----:B0-----:R-:W-:-:S04]  /*2bc0*/  IMAD.WIDE R10, R12, 0x10, R36 ;  /* 0x000000100c0a7825 */ /* 0x001fc800078e0224 */
[--C-:B------:R-:W-:Y:S01]  /*2bd0*/  IMAD.WIDE R6, R4, 0x10, R36.reuse ;  /* 0x0000001004067825 */ /* 0x100fe200078e0224 */
[----:B------:R0:W4:Y:S03]  /*2be0*/  LDG.E R21, desc[UR8][R10.64] ;  /* 0x000000080a157981 */ /* 0x000126000c1e1900 */
[----:B0-----:R-:W-:Y:S01]  /*2bf0*/  IMAD.WIDE R10, R3, 0x10, R36 ;  /* 0x00000010030a7825 */ /* 0x001fe200078e0224 */
[----:B-----5:R-:W-:Y:S02]  /*2c00*/  ISETP.GE.AND P0, PT, R20, R15, PT ;  /* 0x0000000f1400720c */ /* 0x020fe40003f06270 */
[----:B------:R-:W-:Y:S01]  /*2c10*/  SEL R15, R18, R2, !P3 ;  /* 0x00000002120f7207 */ /* 0x000fe20005800000 */
[----:B------:R0:W4:Y:S01]  /*2c20*/  LDG.E R20, desc[UR8][R6.64] ;  /* 0x0000000806147981 */ /* 0x000122000c1e1900 */
[----:B------:R-:W-:-:S03]  /*2c30*/  SEL R2, R2, R18, !P3 ;  /* 0x0000001202027207 */ /* 0x000fc60005800000 */
[----:B0-----:R-:W-:Y:S01]  /*2c40*/  IMAD.WIDE R6, R15, 0x10, R36 ;  /* 0x000000100f067825 */ /* 0x001fe200078e0224 */
[----:B------:R-:W-:-:S03]  /*2c50*/  SEL R18, R9, R14, !P5 ;  /* 0x0000000e09127207 */ /* 0x000fc60006800000 */
[--C-:B------:R-:W-:Y:S01]  /*2c60*/  IMAD.WIDE R26, R2, 0x10, R36.reuse ;  /* 0x00000010021a7825 */ /* 0x100fe200078e0224 */
[----:B--2---:R-:W-:Y:S02]  /*2c70*/  ISETP.GE.AND P6, PT, R24, R22, PT ;  /* 0x000000161800720c */ /* 0x004fe40003fc6270 */
[----:B------:R-:W2:Y:S04]  /*2c80*/  LDG.E R24, desc[UR8][R10.64] ;  /* 0x000000080a187981 */ /* 0x000ea8000c1e1900 */
[----:B------:R0:W2:Y:S02]  /*2c90*/  LDG.E R22, desc[UR8][R6.64] ;  /* 0x0000000806167981 */ /* 0x0000a4000c1e1900 */
[----:B0-----:R-:W-:-:S05]  /*2ca0*/  IMAD.WIDE R6, R18, 0x10, R36 ;  /* 0x0000001012067825 */ /* 0x001fca00078e0224 */
[----:B------:R0:W5:Y:S01]  /*2cb0*/  LDG.E R11, desc[UR8][R6.64] ;  /* 0x00000008060b7981 */ /* 0x000162000c1e1900 */
[----:B---3--:R-:W-:-:S03]  /*2cc0*/  ISETP.GE.AND P2, PT, R13, R5, PT ;  /* 0x000000050d00720c */ /* 0x008fc60003f46270 */
[----:B------:R-:W5:Y:S01]  /*2cd0*/  LDG.E R13, desc[UR8][R26.64] ;  /* 0x000000081a0d7981 */ /* 0x000f62000c1e1900 */
[----:B------:R-:W-:Y:S02]  /*2ce0*/  SEL R10, R0, R28, !P4 ;  /* 0x0000001c000a7207 */ /* 0x000fe40006000000 */
[----:B------:R-:W-:-:S03]  /*2cf0*/  SEL R9, R14, R9, !P5 ;  /* 0x000000090e097207 */ /* 0x000fc60006800000 */
[----:B0-----:R-:W-:-:S05]  /*2d00*/  IMAD.WIDE R6, R10, 0x10, R36 ;  /* 0x000000100a067825 */ /* 0x001fca00078e0224 */
[----:B------:R0:W3:Y:S02]  /*2d10*/  LDG.E R5, desc[UR8][R6.64] ;  /* 0x0000000806057981 */ /* 0x0000e4000c1e1900 */
[----:B0-----:R-:W-:-:S05]  /*2d20*/  IMAD.WIDE R6, R9, 0x10, R36 ;  /* 0x0000001009067825 */ /* 0x001fca00078e0224 */
[----:B------:R0:W3:Y:S01]  /*2d30*/  LDG.E R14, desc[UR8][R6.64] ;  /* 0x00000008060e7981 */ /* 0x0000e2000c1e1900 */
[----:B------:R-:W-:Y:S02]  /*2d40*/  SEL R30, R17, R16, !P6 ;  /* 0x00000010111e7207 */ /* 0x000fe40007000000 */
[----:B------:R-:W-:Y:S02]  /*2d50*/  SEL R29, R29, R32, !P1 ;  /* 0x000000201d1d7207 */ /* 0x000fe40004800000 */
[----:B0-----:R-:W-:Y:S02]  /*2d60*/  SEL R7, R28, R0, !P4 ;  /* 0x000000001c077207 */ /* 0x001fe40006000000 */
[----:B------:R-:W-:Y:S02]  /*2d70*/  SEL R0, R8, R25, !P0 ;  /* 0x0000001908007207 */ /* 0x000fe40004000000 */
[----:B------:R-:W-:Y:S02]  /*2d80*/  SEL R8, R25, R8, !P0 ;  /* 0x0000000819087207 */ /* 0x000fe40004000000 */
[----:B------:R-:W-:Y:S01]  /*2d90*/  SEL R6, R16, R17, !P6 ;  /* 0x0000001110067207 */ /* 0x000fe20007000000 */
[----:B------:R-:W-:-:S06]  /*2da0*/  IMAD.WIDE R16, R7, 0x10, R36 ;  /* 0x0000001007107825 */ /* 0x000fcc00078e0224 */
[----:B------:R-:W3:Y:S01]  /*2db0*/  LDG.E R16, desc[UR8][R16.64] ;  /* 0x0000000810107981 */ /* 0x000ee2000c1e1900 */
[----:B------:R-:W-:Y:S01]  /*2dc0*/  IMAD.WIDE R26, R29, 0x10, R36 ;  /* 0x000000101d1a7825 */ /* 0x000fe200078e0224 */
[----:B----4-:R-:W-:-:S03]  /*2dd0*/  ISETP.GE.AND P1, PT, R20, R21, PT ;  /* 0x000000151400720c */ /* 0x010fc60003f26270 */
[----:B------:R-:W-:-:S05]  /*2de0*/  IMAD.WIDE R20, R8, 0x10, R36 ;  /* 0x0000001008147825 */ /* 0x000fca00078e0224 */
[----:B------:R0:W4:Y:S02]  /*2df0*/  LDG.E R17, desc[UR8][R20.64] ;  /* 0x0000000814117981 */ /* 0x000124000c1e1900 */
[----:B0-----:R-:W-:Y:S01]  /*2e00*/  IMAD.WIDE R20, R35, 0x10, R36 ;  /* 0x0000001023147825 */ /* 0x001fe200078e0224 */
[----:B--2---:R-:W-:-:S03]  /*2e10*/  ISETP.GE.AND P3, PT, R22, R24, PT ;  /* 0x000000181600720c */ /* 0x004fc60003f66270 */
[--C-:B------:R-:W-:Y:S01]  /*2e20*/  IMAD.WIDE R24, R0, 0x10, R36.reuse ;  /* 0x0000001000187825 */ /* 0x100fe200078e0224 */
[----:B------:R0:W2:Y:S05]  /*2e30*/  LDG.E R22, desc[UR8][R20.64] ;  /* 0x0000000814167981 */ /* 0x0000aa000c1e1900 */
[----:B------:R-:W2:Y:S01]  /*2e40*/  LDG.E R24, desc[UR8][R24.64] ;  /* 0x0000000818187981 */ /* 0x000ea2000c1e1900 */
[--C-:B0-----:R-:W-:Y:S01]  /*2e50*/  IMAD.WIDE R20, R30, 0x10, R36.reuse ;  /* 0x000000101e147825 */ /* 0x101fe200078e0224 */
[----:B-----5:R-:W-:Y:S02]  /*2e60*/  ISETP.GE.AND P4, PT, R11, R13, PT ;  /* 0x0000000d0b00720c */ /* 0x020fe40003f86270 */
[----:B------:R-:W5:Y:S04]  /*2e70*/  LDG.E R11, desc[UR8][R26.64] ;  /* 0x000000081a0b7981 */ /* 0x000f68000c1e1900 */
[----:B------:R0:W5:Y:S02]  /*2e80*/  LDG.E R13, desc[UR8][R20.64] ;  /* 0x00000008140d7981 */ /* 0x000164000c1e1900 */
[----:B0-----:R-:W-:Y:S01]  /*2e90*/  IMAD.WIDE R20, R6, 0x10, R36 ;  /* 0x0000001006147825 */ /* 0x001fe200078e0224 */
[----:B---3--:R-:W-:-:S02]  /*2ea0*/  ISETP.GE.AND P0, PT, R5, R14, PT ;  /* 0x0000000e0500720c */ /* 0x008fc40003f06270 */
[----:B------:R-:W-:Y:S02]  /*2eb0*/  SEL R5, R23, R19, !P2 ;  /* 0x0000001317057207 */ /* 0x000fe40005000000 */
[----:B------:R0:W3:Y:S03]  /*2ec0*/  LDG.E R14, desc[UR8][R20.64] ;  /* 0x00000008140e7981 */ /* 0x0000e6000c1e1900 */
[----:B0-----:R-:W-:-:S06]  /*2ed0*/  IMAD.WIDE R20, R5, 0x10, R36 ;  /* 0x0000001005147825 */ /* 0x001fcc00078e0224 */
[----:B------:R0:W3:Y:S02]  /*2ee0*/  LDG.E R21, desc[UR8][R20.64] ;  /* 0x0000000814157981 */ /* 0x0000e4000c1e1900 */
[----:B0-----:R-:W-:Y:S02]  /*2ef0*/  SEL R20, R19, R23, !P2 ;  /* 0x0000001713147207 */ /* 0x001fe40005000000 */
[----:B------:R-:W-:Y:S02]  /*2f00*/  SEL R23, R12, R4, !P1 ;  /* 0x000000040c177207 */ /* 0x000fe40004800000 */
[----:B------:R-:W-:Y:S02]  /*2f10*/  SEL R4, R4, R12, !P1 ;  /* 0x0000000c04047207 */ /* 0x000fe40004800000 */
[----:B------:R-:W-:Y:S02]  /*2f20*/  SEL R12, R3, R15, !P3 ;  /* 0x0000000f030c7207 */ /* 0x000fe40005800000 */
[----:B------:R-:W-:-:S02]  /*2f30*/  SEL R3, R15, R3, !P3 ;  /* 0x000000030f037207 */ /* 0x000fc40005800000 */
[----:B------:R-:W-:Y:S02]  /*2f40*/  SEL R15, R2, R18, !P4 ;  /* 0x00000012020f7207 */ /* 0x000fe40006000000 */
[----:B------:R-:W-:Y:S01]  /*2f50*/  SEL R2, R18, R2, !P4 ;  /* 0x0000000212027207 */ /* 0x000fe20006000000 */
[----:B------:R-:W-:-:S05]  /*2f60*/  IMAD.WIDE R18, R4, 0x10, R36 ;  /* 0x0000001004127825 */ /* 0x000fca00078e0224 */
[----:B------:R0:W3:Y:S02]  /*2f70*/  LDG.E R26, desc[UR8][R18.64] ;  /* 0x00000008121a7981 */ /* 0x0000e4000c1e1900 */
[----:B0-----:R-:W-:Y:S01]  /*2f80*/  IMAD.WIDE R18, R3, 0x10, R36 ;  /* 0x0000001003127825 */ /* 0x001fe200078e0224 */
[----:B----4-:R-:W-:-:S03]  /*2f90*/  ISETP.GE.AND P3, PT, R17, R16, PT ;  /* 0x000000101100720c */ /* 0x010fc60003f66270 */
[----:B------:R-:W-:-:S05]  /*2fa0*/  IMAD.WIDE R16, R20, 0x10, R36 ;  /* 0x0000001014107825 */ /* 0x000fca00078e0224 */
[----:B------:R0:W4:Y:S02]  /*2fb0*/  LDG.E R25, desc[UR8][R16.64] ;  /* 0x0000000810197981 */ /* 0x000124000c1e1900 */
[--C-:B0-----:R-:W-:Y:S01]  /*2fc0*/  IMAD.WIDE R16, R23, 0x10, R36.reuse ;  /* 0x0000001017107825 */ /* 0x101fe200078e0224 */
[----:B--2---:R-:W-:Y:S02]  /*2fd0*/  ISETP.GE.AND P4, PT, R22, R24, PT ;  /* 0x000000181600720c */ /* 0x004fe40003f86270 */
[----:B------:R0:W2:Y:S04]  /*2fe0*/  LDG.E R24, desc[UR8][R18.64] ;  /* 0x0000000812187981 */ /* 0x0000a8000c1e1900 */
[----:B------:R1:W2:Y:S01]  /*2ff0*/  LDG.E R22, desc[UR8][R16.64] ;  /* 0x0000000810167981 */ /* 0x0002a2000c1e1900 */
[----:B0-----:R-:W-:-:S04]  /*3000*/  IMAD.WIDE R18, R2, 0x10, R36 ;  /* 0x0000001002127825 */ /* 0x001fc800078e0224 */
[----:B-1----:R-:W-:Y:S02]  /*3010*/  IMAD.WIDE R16, R12, 0x10, R36 ;  /* 0x000000100c107825 */ /* 0x002fe400078e0224 */
[----:B------:R-:W2:Y:S01]  /*3020*/  LDG.E R18, desc[UR8][R18.64] ;  /* 0x0000000812127981 */ /* 0x000ea2000c1e1900 */
[----:B-----5:R-:W-:-:S03]  /*3030*/  ISETP.GE.AND P2, PT, R13, R11, PT ;  /* 0x0000000b0d00720c */ /* 0x020fc60003f46270 */
[----:B------:R0:W5:Y:S02]  /*3040*/  LDG.E R13, desc[UR8][R16.64] ;  /* 0x00000008100d7981 */ /* 0x000164000c1e1900 */
[----:B0-----:R-:W-:-:S05]  /*3050*/  IMAD.WIDE R16, R15, 0x10, R36 ;  /* 0x000000100f107825 */ /* 0x001fca00078e0224 */
[----:B------:R0:W5:Y:S01]  /*3060*/  LDG.E R27, desc[UR8][R16.64] ;  /* 0x00000008101b7981 */ /* 0x000162000c1e1900 */
[----:B------:R-:W-:Y:S02]  /*3070*/  SEL R11, R7, R8, !P3 ;  /* 0x00000008070b7207 */ /* 0x000fe40005800000 */
[----:B---3--:R-:W-:Y:S02]  /*3080*/  ISETP.GE.AND P1, PT, R21, R14, PT ;  /* 0x0000000e1500720c */ /* 0x008fe40003f26270 */
[----:B------:R-:W-:-:S05]  /*3090*/  SEL R14, R10, R9, !P0 ;  /* 0x000000090a0e7207 */ /* 0x000fca0004000000 */
[----:B0-----:R-:W-:-:S05]  /*30a0*/  IMAD.WIDE R16, R14, 0x10, R36 ;  /* 0x000000100e107825 */ /* 0x001fca00078e0224 */
[----:B------:R0:W3:Y:S02]  /*30b0*/  LDG.E R28, desc[UR8][R16.64] ;  /* 0x00000008101c7981 */ /* 0x0000e4000c1e1900 */
[----:B0-----:R-:W-:Y:S02]  /*30c0*/  SEL R16, R8, R7, !P3 ;  /* 0x0000000708107207 */ /* 0x001fe40005800000 */
[----:B------:R-:W-:-:S03]  /*30d0*/  SEL R17, R9, R10, !P0 ;  /* 0x0000000a09117207 */ /* 0x000fc60004000000 */
[--C-:B------:R-:W-:Y:S01]  /*30e0*/  IMAD.WIDE R8, R16, 0x10, R36.reuse ;  /* 0x0000001010087825 */ /* 0x100fe200078e0224 */
[----:B------:R-:W-:Y:S02]  /*30f0*/  SEL R10, R29, R30, !P2 ;  /* 0x0000001e1d0a7207 */ /* 0x000fe40005000000 */
[----:B----4-:R-:W-:Y:S02]  /*3100*/  ISETP.GE.AND P0, PT, R26, R25, PT ;  /* 0x000000191a00720c */ /* 0x010fe40003f06270 */
[----:B------:R-:W4:Y:S01]  /*3110*/  LDG.E R26, desc[UR8][R8.64] ;  /* 0x00000008081a7981 */ /* 0x000f22000c1e1900 */
[----:B--2---:R-:W-:Y:S01]  /*3120*/  ISETP.GE.AND P3, PT, R24, R22, PT ;  /* 0x000000161800720c */ /* 0x004fe20003f66270 */
[----:B------:R-:W-:-:S05]  /*3130*/  IMAD.WIDE R24, R17, 0x10, R36 ;  /* 0x0000001011187825 */ /* 0x000fca00078e0224 */
[----:B------:R0:W4:Y:S02]  /*3140*/  LDG.E R22, desc[UR8][R24.64] ;  /* 0x0000000818167981 */ /* 0x000124000c1e1900 */
[----:B0-----:R-:W-:Y:S02]  /*3150*/  SEL R24, R5, R6, !P1 ;  /* 0x0000000605187207 */ /* 0x001fe40004800000 */
[----:B-----5:R-:W-:Y:S02]  /*3160*/  ISETP.GE.AND P5, PT, R18, R13, PT ;  /* 0x0000000d1200720c */ /* 0x020fe40003fa6270 */
[----:B------:R-:W-:Y:S01]  /*3170*/  SEL R13, R35, R0, !P4 ;  /* 0x00000000230d7207 */ /* 0x000fe20006000000 */
[----:B------:R-:W-:-:S04]  /*3180*/  IMAD.WIDE R18, R11, 0x10, R36 ;  /* 0x000000100b127825 */ /* 0x000fc800078e0224 */
[--C-:B------:R-:W-:Y:S01]  /*3190*/  IMAD.WIDE R8, R13, 0x10, R36.reuse ;  /* 0x000000100d087825 */ /* 0x100fe200078e0224 */
[----:B------:R0:W2:Y:S04]  /*31a0*/  LDG.E R21, desc[UR8][R18.64] ;  /* 0x0000000812157981 */ /* 0x0000a8000c1e1900 */
[----:B------:R1:W2:Y:S01]  /*31b0*/  LDG.E R25, desc[UR8][R8.64] ;  /* 0x0000000808197981 */ /* 0x0002a2000c1e1900 */
[----:B0-----:R-:W-:-:S04]  /*31c0*/  IMAD.WIDE R18, R10, 0x10, R36 ;  /* 0x000000100a127825 */ /* 0x001fc800078e0224 */
[----:B-1----:R-:W-:Y:S02]  /*31d0*/  IMAD.WIDE R8, R24, 0x10, R36 ;  /* 0x0000001018087825 */ /* 0x002fe400078e0224 */
[----:B------:R-:W5:Y:S04]  /*31e0*/  LDG.E R18, desc[UR8][R18.64] ;  /* 0x0000000812127981 */ /* 0x000f68000c1e1900 */
[----:B------:R0:W5:Y:S01]  /*31f0*/  LDG.E R19, desc[UR8][R8.64] ;  /* 0x0000000808137981 */ /* 0x000162000c1e1900 */
[----:B------:R-:W-:Y:S02]  /*3200*/  SEL R6, R6, R5, !P1 ;  /* 0x0000000506067207 */ /* 0x000fe40004800000 */
[----:B------:R-:W-:Y:S02]  /*3210*/  SEL R7, R23, R3, !P3 ;  /* 0x0000000317077207 */ /* 0x000fe40005800000 */
[----:B------:R-:W-:-:S02]  /*3220*/  SEL R23, R3, R23, !P3 ;  /* 0x0000001703177207 */ /* 0x000fc40005800000 */
[----:B---3--:R-:W-:Y:S02]  /*3230*/  ISETP.GE.AND P6, PT, R28, R27, PT ;  /* 0x0000001b1c00720c */ /* 0x008fe40003fc6270 */
[----:B------:R-:W-:Y:S02]  /*3240*/  SEL R27, R20, R4, !P0 ;  /* 0x00000004141b7207 */ /* 0x000fe40004000000 */
[----:B------:R-:W-:Y:S01]  /*3250*/  SEL R20, R4, R20, !P0 ;  /* 0x0000001404147207 */ /* 0x000fe20004000000 */
[----:B------:R-:W-:-:S04]  /*3260*/  IMAD.WIDE R4, R6, 0x10, R36 ;  /* 0x0000001006047825 */ /* 0x000fc800078e0224 */
[--C-:B0-----:R-:W-:Y:S01]  /*3270*/  IMAD.WIDE R8, R20, 0x10, R36.reuse ;  /* 0x0000001014087825 */ /* 0x101fe200078e0224 */
[----:B------:R0:W3:Y:S03]  /*3280*/  LDG.E R3, desc[UR8][R4.64] ;  /* 0x0000000804037981 */ /* 0x0000e6000c1e1900 */
[--C-:B0-----:R-:W-:Y:S01]  /*3290*/  IMAD.WIDE R4, R23, 0x10, R36.reuse ;  /* 0x0000001017047825 */ /* 0x101fe200078e0224 */
[----:B----4-:R-:W-:Y:S02]  /*32a0*/  ISETP.GE.AND P3, PT, R26, R22, PT ;  /* 0x000000161a00720c */ /* 0x010fe40003f66270 */
[----:B------:R0:W3:Y:S01]  /*32b0*/  LDG.E R22, desc[UR8][R8.64] ;  /* 0x0000000808167981 */ /* 0x0000e2000c1e1900 */
[----:B------:R-:W-:Y:S01]  /*32c0*/  SEL R26, R2, R12, !P5 ;  /* 0x0000000c021a7207 */ /* 0x000fe20006800000 */
[----:B0-----:R-:W-:-:S06]  /*32d0*/  IMAD.WIDE R8, R27, 0x10, R36 ;  /* 0x000000101b087825 */ /* 0x001fcc00078e0224 */
[----:B------:R-:W4:Y:S04]  /*32e0*/  LDG.E R8, desc[UR8][R8.64] ;  /* 0x0000000808087981 */ /* 0x000f28000c1e1900 */
[----:B------:R0:W4:Y:S02]  /*32f0*/  LDG.E R9, desc[UR8][R4.64] ;  /* 0x0000000804097981 */ /* 0x000124000c1e1900 */
[----:B0-----:R-:W-:Y:S01]  /*3300*/  IMAD.WIDE R4, R26, 0x10, R36 ;  /* 0x000000101a047825 */ /* 0x001fe200078e0224 */
[----:B-----5:R-:W-:-:S03]  /*3310*/  ISETP.GE.AND P1, PT, R19, R18, PT ;  /* 0x000000121300720c */ /* 0x020fc60003f26270 */
[----:B------:R-:W-:-:S06]  /*3320*/  IMAD.WIDE R18, R7, 0x10, R36 ;  /* 0x0000001007127825 */ /* 0x000fcc00078e0224 */
[----:B------:R-:W5:Y:S04]  /*3330*/  LDG.E R18, desc[UR8][R18.64] ;  /* 0x0000000812127981 */ /* 0x000f68000c1e1900 */
[----:B------:R0:W5:Y:S01]  /*3340*/  LDG.E R19, desc[UR8][R4.64] ;  /* 0x0000000804137981 */ /* 0x000162000c1e1900 */
[----:B------:R-:W-:Y:S02]  /*3350*/  SEL R12, R12, R2, !P5 ;  /* 0x000000020c0c7207 */ /* 0x000fe40006800000 */
[----:B--2---:R-:W-:Y:S02]  /*3360*/  ISETP.GE.AND P0, PT, R25, R21, PT ;  /* 0x000000151900720c */ /* 0x004fe40003f06270 */
[----:B------:R-:W-:Y:S02]  /*3370*/  SEL R21, R14, R15, !P6 ;  /* 0x0000000f0e157207 */ /* 0x000fe40007000000 */
[----:B------:R-:W-:-:S02]  /*3380*/  SEL R15, R15, R14, !P6 ;  /* 0x0000000e0f0f7207 */ /* 0x000fc40007000000 */
[----:B------:R-:W-:Y:S01]  /*3390*/  SEL R14, R16, R17, !P3 ;  /* 0x00000011100e7207 */ /* 0x000fe20005800000 */
[--C-:B0-----:R-:W-:Y:S01]  /*33a0*/  IMAD.WIDE R4, R21, 0x10, R36.reuse ;  /* 0x0000001015047825 */ /* 0x101fe200078e0224 */
[----:B------:R-:W-:Y:S02]  /*33b0*/  SEL R17, R17, R16, !P3 ;  /* 0x0000001011117207 */ /* 0x000fe40005800000 */
[----:B------:R-:W-:Y:S02]  /*33c0*/  SEL R35, R0, R35, !P4 ;  /* 0x0000002300237207 */ /* 0x000fe40006000000 */
[----:B------:R-:W-:Y:S02]  /*33d0*/  SEL R0, R13, R11, !P0 ;  /* 0x0000000b0d007207 */ /* 0x000fe40004000000 */
[----:B------:R-:W-:Y:S02]  /*33e0*/  SEL R11, R11, R13, !P0 ;  /* 0x0000000d0b0b7207 */ /* 0x000fe40004000000 */
[----:B---3--:R-:W-:Y:S01]  /*33f0*/  ISETP.GE.AND P6, PT, R22, R3, PT ;  /* 0x000000031600720c */ /* 0x008fe20003fc6270 */
[----:B------:R-:W-:-:S06]  /*3400*/  IMAD.WIDE R2, R12, 0x10, R36 ;  /* 0x000000100c027825 */ /* 0x000fcc00078e0224 */
[----:B------:R-:W2:Y:S04]  /*3410*/  LDG.E R2, desc[UR8][R2.64] ;  /* 0x0000000802027981 */ /* 0x000ea8000c1e1900 */
[----:B------:R0:W2:Y:S01]  /*3420*/  LDG.E R3, desc[UR8][R4.64] ;  /* 0x0000000804037981 */ /* 0x0000a2000c1e1900 */
[----:B----4-:R-:W-:Y:S01]  /*3430*/  ISETP.GE.AND P5, PT, R9, R8, PT ;  /* 0x000000080900720c */ /* 0x010fe20003fa6270 */
[----:B------:R-:W-:-:S04]  /*3440*/  IMAD.WIDE R8, R15, 0x10, R36 ;  /* 0x000000100f087825 */ /* 0x000fc800078e0224 */
[--C-:B0-----:R-:W-:Y:S02]  /*3450*/  IMAD.WIDE R4, R14, 0x10, R36.reuse ;  /* 0x000000100e047825 */ /* 0x101fe400078e0224 */
[----:B------:R-:W3:Y:S04]  /*3460*/  LDG.E R8, desc[UR8][R8.64] ;  /* 0x0000000808087981 */ /* 0x000ee8000c1e1900 */
[----:B------:R0:W3:Y:S02]  /*3470*/  LDG.E R9, desc[UR8][R4.64] ;  /* 0x0000000804097981 */ /* 0x0000e4000c1e1900 */
[----:B0-----:R-:W-:-:S05]  /*3480*/  IMAD.WIDE R4, R0, 0x10, R36 ;  /* 0x0000001000047825 */ /* 0x001fca00078e0224 */
[----:B------:R0:W4:Y:S02]  /*3490*/  LDG.E R22, desc[UR8][R4.64] ;  /* 0x0000000804167981 */ /* 0x000124000c1e1900 */
[----:B0-----:R-:W-:Y:S01]  /*34a0*/  IMAD.WIDE R4, R11, 0x10, R36 ;  /* 0x000000100b047825 */ /* 0x001fe200078e0224 */
[----:B-----5:R-:W-:-:S03]  /*34b0*/  ISETP.GE.AND P3, PT, R19, R18, PT ;  /* 0x000000121300720c */ /* 0x020fc60003f66270 */
[----:B------:R-:W-:-:S05]  /*34c0*/  IMAD.WIDE R18, R17, 0x10, R36 ;  /* 0x0000001011127825 */ /* 0x000fca00078e0224 */
[----:B------:R0:W4:Y:S02]  /*34d0*/  LDG.E R13, desc[UR8][R18.64] ;  /* 0x00000008120d7981 */ /* 0x000124000c1e1900 */
[----:B0-----:R-:W-:-:S06]  /*34e0*/  IMAD.WIDE R18, R35, 0x10, R36 ;  /* 0x0000001023127825 */ /* 0x001fcc00078e0224 */
[----:B------:R-:W5:Y:S04]  /*34f0*/  LDG.E R18, desc[UR8][R18.64] ;  /* 0x0000000812127981 */ /* 0x000f68000c1e1900 */
[----:B------:R0:W5:Y:S01]  /*3500*/  LDG.E R19, desc[UR8][R4.64] ;  /* 0x0000000804137981 */ /* 0x000162000c1e1900 */
[----:B------:R-:W-:Y:S02]  /*3510*/  SEL R30, R30, R29, !P2 ;  /* 0x0000001d1e1e7207 */ /* 0x000fe40005000000 */
[----:B------:R-:W-:Y:S02]  /*3520*/  SEL R29, R24, R10, !P1 ;  /* 0x0000000a181d7207 */ /* 0x000fe40004800000 */
[----:B------:R-:W-:Y:S02]  /*3530*/  SEL R16, R10, R24, !P1 ;  /* 0x000000180a107207 */ /* 0x000fe40004800000 */
[----:B------:R-:W-:Y:S01]  /*3540*/  SEL R10, R6, R20, !P6 ;  /* 0x00000014060a7207 */ /* 0x000fe20007000000 */
[----:B0-----:R-:W-:Y:S01]  /*3550*/  IMAD.WIDE R4, R29, 0x10, R36 ;  /* 0x000000101d047825 */ /* 0x001fe200078e0224 */
[----:B------:R-:W-:-:S02]  /*3560*/  SEL R6, R20, R6, !P6 ;  /* 0x0000000614067207 */ /* 0x000fc40007000000 */
[----:B------:R-:W-:Y:S02]  /*3570*/  SEL R20, R27, R23, !P5 ;  /* 0x000000171b147207 */ /* 0x000fe40006800000 */
[----:B------:R-:W-:Y:S02]  /*3580*/  SEL R27, R23, R27, !P5 ;  /* 0x0000001b171b7207 */ /* 0x000fe40006800000 */
[----:B--2---:R-:W-:Y:S01]  /*3590*/  ISETP.GE.AND P1, PT, R3, R2, PT ;  /* 0x000000020300720c */ /* 0x004fe20003f26270 */
[----:B------:R-:W-:-:S06]  /*35a0*/  IMAD.WIDE R2, R30, 0x10, R36 ;  /* 0x000000101e027825 */ /* 0x000fcc00078e0224 */
[----:B------:R-:W2:Y:S04]  /*35b0*/  LDG.E R2, desc[UR8][R2.64] ;  /* 0x0000000802027981 */ /* 0x000ea8000c1e1900 */
[----:B------:R0:W2:Y:S01]  /*35c0*/  LDG.E R3, desc[UR8][R4.64] ;  /* 0x0000000804037981 */ /* 0x0000a2000c1e1900 */
[----:B---3--:R-:W-:Y:S01]  /*35d0*/  ISETP.GE.AND P2, PT, R9, R8, PT ;  /* 0x000000080900720c */ /* 0x008fe20003f46270 */
[----:B------:R-:W-:-:S04]  /*35e0*/  IMAD.WIDE R8, R16, 0x10, R36 ;  /* 0x0000001010087825 */ /* 0x000fc800078e0224 */
[--C-:B0-----:R-:W-:Y:S02]  /*35f0*/  IMAD.WIDE R4, R6, 0x10, R36.reuse ;  /* 0x0000001006047825 */ /* 0x101fe400078e0224 */
[----:B------:R-:W3:Y:S04]  /*3600*/  LDG.E R8, desc[UR8][R8.64] ;  /* 0x0000000808087981 */ /* 0x000ee8000c1e1900 */
[----:B------:R0:W3:Y:S02]  /*3610*/  LDG.E R9, desc[UR8][R4.64] ;  /* 0x0000000804097981 */ /* 0x0000e4000c1e1900 */
[----:B0-----:R-:W-:Y:S01]  /*3620*/  IMAD.WIDE R4, R27, 0x10, R36 ;  /* 0x000000101b047825 */ /* 0x001fe200078e0224 */
[----:B----4-:R-:W-:-:S03]  /*3630*/  ISETP.GE.AND P4, PT, R22, R13, PT ;  /* 0x0000000d1600720c */ /* 0x010fc60003f86270 */
[--C-:B------:R-:W-:Y:S01]  /*3640*/  IMAD.WIDE R22, R10, 0x10, R36.reuse ;  /* 0x000000100a167825 */ /* 0x100fe200078e0224 */
[----:B------:R0:W4:Y:S05]  /*3650*/  LDG.E R13, desc[UR8][R4.64] ;  /* 0x00000008040d7981 */ /* 0x00012a000c1e1900 */
[----:B------:R-:W4:Y:S01]  /*3660*/  LDG.E R22, desc[UR8][R22.64] ;  /* 0x0000000816167981 */ /* 0x000f22000c1e1900 */
[----:B0-----:R-:W-:-:S06]  /*3670*/  IMAD.WIDE R4, R20, 0x10, R36 ;  /* 0x0000001014047825 */ /* 0x001fcc00078e0224 */
[----:B------:R0:W4:Y:S01]  /*3680*/  LDG.E R5, desc[UR8][R4.64] ;  /* 0x0000000804057981 */ /* 0x000122000c1e1900 */
[----:B-----5:R-:W-:Y:S02]  /*3690*/  ISETP.GE.AND P0, PT, R18, R19, PT ;  /* 0x000000131200720c */ /* 0x020fe40003f06270 */
[----:B------:R-:W-:-:S05]  /*36a0*/  SEL R19, R26, R7, !P3 ;  /* 0x000000071a137207 */ /* 0x000fca0005800000 */
[----:B------:R-:W-:-:S05]  /*36b0*/  IMAD.WIDE R24, R19, 0x10, R36 ;  /* 0x0000001013187825 */ /* 0x000fca00078e0224 */
[----:B------:R1:W5:Y:S01]  /*36c0*/  LDG.E R18, desc[UR8][R24.64] ;  /* 0x0000000818127981 */ /* 0x000362000c1e1900 */
[----:B------:R-:W-:Y:S02]  /*36d0*/  SEL R7, R7, R26, !P3 ;  /* 0x0000001a07077207 */ /* 0x000fe40005800000 */
[----:B0-----:R-:W-:Y:S02]  /*36e0*/  SEL R4, R12, R21, !P1 ;  /* 0x000000150c047207 */ /* 0x001fe40004800000 */
[----:B------:R-:W-:Y:S02]  /*36f0*/  SEL R12, R21, R12, !P1 ;  /* 0x0000000c150c7207 */ /* 0x000fe40004800000 */
[----:B------:R-:W-:Y:S02]  /*3700*/  SEL R21, R15, R14, !P2 ;  /* 0x0000000e0f157207 */ /* 0x000fe40005000000 */
[----:B------:R-:W-:Y:S02]  /*3710*/  SEL R15, R14, R15, !P2 ;  /* 0x0000000f0e0f7207 */ /* 0x000fe40005000000 */
[----:B------:R-:W-:-:S02]  /*3720*/  SEL R14, R17, R0, !P4 ;  /* 0x00000000110e7207 */ /* 0x000fc40006000000 */
[----:B------:R-:W-:Y:S01]  /*3730*/  SEL R0, R0, R17, !P4 ;  /* 0x0000001100007207 */ /* 0x000fe20006000000 */
[----:B-1----:R-:W-:-:S06]  /*3740*/  IMAD.WIDE R24, R12, 0x10, R36 ;  /* 0x000000100c187825 */ /* 0x002fcc00078e0224 */
[----:B------:R-:W5:Y:S01]  /*3750*/  LDG.E R24, desc[UR8][R24.64] ;  /* 0x0000000818187981 */ /* 0x000f62000c1e1900 */
[----:B--2---:R-:W-:Y:S01]  /*3760*/  ISETP.GE.AND P1, PT, R3, R2, PT ;  /* 0x000000020300720c */ /* 0x004fe20003f26270 */
[----:B------:R-:W-:-:S05]  /*3770*/  IMAD.WIDE R2, R7, 0x10, R36 ;  /* 0x0000001007027825 */ /* 0x000fca00078e0224 */
[----:B------:R0:W2:Y:S02]  /*3780*/  LDG.E R17, desc[UR8][R2.64] ;  /* 0x0000000802117981 */ /* 0x0000a4000c1e1900 */
[----:B0-----:R-:W-:-:S06]  /*3790*/  IMAD.WIDE R2, R4, 0x10, R36 ;  /* 0x0000001004027825 */ /* 0x001fcc00078e0224 */
[----:B------:R-:W2:Y:S01]  /*37a0*/  LDG.E R2, desc[UR8][R2.64] ;  /* 0x0000000802027981 */ /* 0x000ea2000c1e1900 */
[----:B---3--:R-:W-:Y:S01]  /*37b0*/  ISETP.GE.AND P2, PT, R9, R8, PT ;  /* 0x000000080900720c */ /* 0x008fe20003f46270 */
[----:B------:R-:W-:-:S05]  /*37c0*/  IMAD.WIDE R8, R15, 0x10, R36 ;  /* 0x000000100f087825 */ /* 0x000fca00078e0224 */
[----:B------:R0:W3:Y:S02]  /*37d0*/  LDG.E R3, desc[UR8][R8.64] ;  /* 0x0000000808037981 */ /* 0x0000e4000c1e1900 */
[----:B0-----:R-:W-:Y:S01]  /*37e0*/  IMAD.WIDE R8, R0, 0x10, R36 ;  /* 0x0000001000087825 */ /* 0x001fe200078e0224 */
[----:B----4-:R-:W-:-:S03]  /*37f0*/  ISETP.GE.AND P3, PT, R13, R22, PT ;  /* 0x000000160d00720c */ /* 0x010fc60003f66270 */
[----:B------:R-:W-:-:S05]  /*3800*/  IMAD.WIDE R22, R21, 0x10, R36 ;  /* 0x0000001015167825 */ /* 0x000fca00078e0224 */
[----:B------:R-:W4:Y:S04]  /*3810*/  LDG.E R13, desc[UR8][R22.64] ;  /* 0x00000008160d7981 */ /* 0x000f28000c1e1900 */
[----:B------:R0:W4:Y:S02]  /*3820*/  LDG.E R23, desc[UR8][R8.64] ;  /* 0x0000000808177981 */ /* 0x000124000c1e1900 */
[--C-:B0-----:R-:W-:Y:S01]  /*3830*/  IMAD.WIDE R8, R14, 0x10, R36.reuse ;  /* 0x000000100e087825 */ /* 0x101fe200078e0224 */
[----:B-----5:R-:W-:Y:S02]  /*3840*/  ISETP.GE.AND P6, PT, R18, R5, PT ;  /* 0x000000051200720c */ /* 0x020fe40003fc6270 */
[----:B------:R-:W-:Y:S02]  /*3850*/  SEL R18, R35, R11, !P0 ;  /* 0x0000000b23127207 */ /* 0x000fe40004000000 */
[----:B------:R0:W5:Y:S03]  /*3860*/  LDG.E R5, desc[UR8][R8.64] ;  /* 0x0000000808057981 */ /* 0x000166000c1e1900 */
[----:B0-----:R-:W-:-:S06]  /*3870*/  IMAD.WIDE R8, R18, 0x10, R36 ;  /* 0x0000001012087825 */ /* 0x001fcc00078e0224 */
[----:B------:R0:W5:Y:S01]  /*3880*/  LDG.E R8, desc[UR8][R8.64] ;  /* 0x0000000808087981 */ /* 0x000162000c1e1900 */
[----:B------:R-:W-:Y:S02]  /*3890*/  SEL R28, R30, R29, !P1 ;  /* 0x0000001d1e1c7207 */ /* 0x000fe40004800000 */
[----:B------:R-:W-:Y:S02]  /*38a0*/  SEL R22, R10, R27, !P3 ;  /* 0x0000001b0a167207 */ /* 0x000fe40005800000 */
[----:B0-----:R-:W-:Y:S02]  /*38b0*/  SEL R9, R16, R6, !P2 ;  /* 0x0000000610097207 */ /* 0x001fe40005000000 */
[----:B------:R-:W-:Y:S02]  /*38c0*/  SEL R6, R6, R16, !P2 ;  /* 0x0000001006067207 */ /* 0x000fe40005000000 */
[----:B------:R-:W-:Y:S02]  /*38d0*/  SEL R27, R27, R10, !P3 ;  /* 0x0000000a1b1b7207 */ /* 0x000fe40005800000 */
[----:B--2---:R-:W-:Y:S01]  /*38e0*/  ISETP.GE.AND P5, PT, R24, R17, PT ;  /* 0x000000111800720c */ /* 0x004fe20003fa6270 */
[----:B------:R-:W-:-:S05]  /*38f0*/  IMAD.WIDE R16, R28, 0x10, R36 ;  /* 0x000000101c107825 */ /* 0x000fca00078e0224 */
[----:B------:R0:W2:Y:S02]  /*3900*/  LDG.E R10, desc[UR8][R16.64] ;  /* 0x00000008100a7981 */ /* 0x0000a4000c1e1900 */
[----:B0-----:R-:W-:-:S06]  /*3910*/  IMAD.WIDE R16, R9, 0x10, R36 ;  /* 0x0000001009107825 */ /* 0x001fcc00078e0224 */
[----:B------:R-:W2:Y:S01]  /*3920*/  LDG.E R16, desc[UR8][R16.64] ;  /* 0x0000000810107981 */ /* 0x000ea2000c1e1900 */
[----:B---3--:R-:W-:Y:S01]  /*3930*/  ISETP.GE.AND P2, PT, R3, R2, PT ;  /* 0x000000020300720c */ /* 0x008fe20003f46270 */
[----:B------:R-:W-:-:S05]  /*3940*/  IMAD.WIDE R2, R6, 0x10, R36 ;  /* 0x0000001006027825 */ /* 0x000fca00078e0224 */
[----:B------:R0:W2:Y:S02]  /*3950*/  LDG.E R24, desc[UR8][R2.64] ;  /* 0x0000000802187981 */ /* 0x0000a4000c1e1900 */
[----:B0-----:R-:W-:-:S05]  /*3960*/  IMAD.WIDE R2, R27, 0x10, R36 ;  /* 0x000000101b027825 */ /* 0x001fca00078e0224 */
[----:B------:R0:W3:Y:S02]  /*3970*/  LDG.E R17, desc[UR8][R2.64] ;  /* 0x0000000802117981 */ /* 0x0000e4000c1e1900 */
[--C-:B0-----:R-:W-:Y:S01]  /*3980*/  IMAD.WIDE R2, R22, 0x10, R36.reuse ;  /* 0x0000001016027825 */ /* 0x101fe200078e0224 */
[----:B----4-:R-:W-:Y:S02]  /*3990*/  ISETP.GE.AND P4, PT, R23, R13, PT ;  /* 0x0000000d1700720c */ /* 0x010fe40003f86270 */
[----:B-----5:R-:W-:Y:S02]  /*39a0*/  ISETP.GE.AND P3, PT, R8, R5, PT ;  /* 0x000000050800720c */ /* 0x020fe40003f66270 */
[----:B------:R-:W-:Y:S01]  /*39b0*/  SEL R8, R19, R20, !P6 ;  /* 0x0000001413087207 */ /* 0x000fe20007000000 */
[----:B------:R0:W4:Y:S04]  /*39c0*/  LDG.E R5, desc[UR8][R2.64] ;  /* 0x0000000802057981 */ /* 0x000128000c1e1900 */
[----:B0-----:R-:W-:-:S05]  /*39d0*/  IMAD.WIDE R2, R8, 0x10, R36 ;  /* 0x0000001008027825 */ /* 0x001fca00078e0224 */
[----:B------:R0:W4:Y:S01]  /*39e0*/  LDG.E R13, desc[UR8][R2.64] ;  /* 0x00000008020d7981 */ /* 0x000122000c1e1900 */
[----:B------:R-:W-:Y:S02]  /*39f0*/  SEL R19, R20, R19, !P6 ;  /* 0x0000001314137207 */ /* 0x000fe40007000000 */
[----:B------:R-:W-:Y:S02]  /*3a00*/  SEL R20, R12, R7, !P5 ;  /* 0x000000070c147207 */ /* 0x000fe40006800000 */
[----:B------:R-:W-:Y:S02]  /*3a10*/  SEL R35, R11, R35, !P0 ;  /* 0x000000230b237207 */ /* 0x000fe40004000000 */
[----:B------:R-:W-:Y:S01]  /*3a20*/  SEL R12, R7, R12, !P5 ;  /* 0x0000000c070c7207 */ /* 0x000fe20006800000 */
[----:B0-----:R-:W-:Y:S01]  /*3a30*/  IMAD.WIDE R2, R19, 0x10, R36 ;  /* 0x0000001013027825 */ /* 0x001fe200078e0224 */
[----:B------:R-:W-:Y:S02]  /*3a40*/  SEL R7, R15, R4, !P2 ;  /* 0x000000040f077207 */ /* 0x000fe40005000000 */
[----:B------:R-:W-:-:S03]  /*3a50*/  SEL R4, R4, R15, !P2 ;  /* 0x0000000f04047207 */ /* 0x000fc60005000000 */
[----:B------:R-:W5:Y:S01]  /*3a60*/  LDG.E R2, desc[UR8][R2.64] ;  /* 0x0000000802027981 */ /* 0x000f62000c1e1900 */
[----:B------:R-:W-:Y:S02]  /*3a70*/  SEL R15, R0, R21, !P4 ;  /* 0x00000015000f7207 */ /* 0x000fe40006000000 */
[----:B------:R-:W-:Y:S02]  /*3a80*/  SEL R0, R21, R0, !P4 ;  /* 0x0000000015007207 */ /* 0x000fe40006000000 */
[----:B--2---:R-:W-:Y:S01]  /*3a90*/  ISETP.GE.AND P0, PT, R24, R10, PT ;  /* 0x0000000a1800720c */ /* 0x004fe20003f06270 */
[----:B------:R-:W-:-:S05]  /*3aa0*/  IMAD.WIDE R10, R20, 0x10, R36 ;  /* 0x00000010140a7825 */ /* 0x000fca00078e0224 */
[----:B------:R0:W5:Y:S01]  /*3ab0*/  LDG.E R3, desc[UR8][R10.64] ;  /* 0x000000080a037981 */ /* 0x000162000c1e1900 */
[----:B------:R-:W-:-:S06]  /*3ac0*/  IMAD.WIDE R24, R15, 0x10, R36 ;  /* 0x000000100f187825 */ /* 0x000fcc00078e0224 */
[----:B------:R-:W2:Y:S01]  /*3ad0*/  LDG.E R24, desc[UR8][R24.64] ;  /* 0x0000000818187981 */ /* 0x000ea2000c1e1900 */
[----:B---3--:R-:W-:Y:S01]  /*3ae0*/  ISETP.GE.AND P5, PT, R17, R16, PT ;  /* 0x000000101100720c */ /* 0x008fe20003fa6270 */
[----:B------:R-:W-:-:S04]  /*3af0*/  IMAD.WIDE R16, R12, 0x10, R36 ;  /* 0x000000100c107825 */ /* 0x000fc800078e0224 */
[--C-:B0-----:R-:W-:Y:S02]  /*3b00*/  IMAD.WIDE R10, R7, 0x10, R36.reuse ;  /* 0x00000010070a7825 */ /* 0x101fe400078e0224 */
[----:B------:R-:W3:Y:S04]  /*3b10*/  LDG.E R17, desc[UR8][R16.64] ;  /* 0x0000000810117981 */ /* 0x000ee8000c1e1900 */
[----:B------:R0:W3:Y:S02]  /*3b20*/  LDG.E R16, desc[UR8][R10.64] ;  /* 0x000000080a107981 */ /* 0x0000e4000c1e1900 */
[----:B0-----:R-:W-:-:S05]  /*3b30*/  IMAD.WIDE R10, R4, 0x10, R36 ;  /* 0x00000010040a7825 */ /* 0x001fca00078e0224 */
[----:B------:R0:W2:Y:S01]  /*3b40*/  LDG.E R21, desc[UR8][R10.64] ;  /* 0x000000080a157981 */ /* 0x0000a2000c1e1900 */
[----:B----4-:R-:W-:Y:S02]  /*3b50*/  ISETP.GE.AND P2, PT, R13, R5, PT ;  /* 0x000000050d00720c */ /* 0x010fe40003f46270 */
[----:B------:R-:W-:-:S05]  /*3b60*/  SEL R13, R18, R14, !P3 ;  /* 0x0000000e120d7207 */ /* 0x000fca0005800000 */
[----:B0-----:R-:W-:-:S05]  /*3b70*/  IMAD.WIDE R10, R13, 0x10, R36 ;  /* 0x000000100d0a7825 */ /* 0x001fca00078e0224 */
[----:B------:R0:W4:Y:S02]  /*3b80*/  LDG.E R5, desc[UR8][R10.64] ;  /* 0x000000080a057981 */ /* 0x000124000c1e1900 */
        /* <DEDUP_REMOVED lines=8> */
[----:B------:R-:W-:-:S02]  /*3c10*/  SEL R27, R27, R9, !P5 ;  /* 0x000000091b1b7207 */ /* 0x000fc40006800000 */
[----:B------:R0:W4:Y:S02]  /*3c20*/  LDG.E R9, desc[UR8][R10.64] ;  /* 0x000000080a097981 */ /* 0x000124000c1e1900 */
[----:B0-----:R-:W-:-:S05]  /*3c30*/  IMAD.WIDE R10, R28, 0x10, R36 ;  /* 0x000000101c0a7825 */ /* 0x001fca00078e0224 */
[----:B------:R0:W4:Y:S02]  /*3c40*/  LDG.E R25, desc[UR8][R10.64] ;  /* 0x000000080a197981 */ /* 0x000124000c1e1900 */
[----:B0-----:R-:W-:Y:S01]  /*3c50*/  IMAD.WIDE R10, R6, 0x10, R36 ;  /* 0x00000010060a7825 */ /* 0x001fe200078e0224 */
[----:B-----5:R-:W-:-:S03]  /*3c60*/  ISETP.GE.AND P3, PT, R3, R2, PT ;  /* 0x000000020300720c */ /* 0x020fc60003f66270 */
[----:B------:R-:W-:-:S05]  /*3c70*/  IMAD.WIDE R2, R29, 0x10, R36 ;  /* 0x000000101d027825 */ /* 0x000fca00078e0224 */
[----:B------:R0:W5:Y:S02]  /*3c80*/  LDG.E R14, desc[UR8][R2.64] ;  /* 0x00000008020e7981 */ /* 0x000164000c1e1900 */
[----:B0-----:R-:W-:Y:S01]  /*3c90*/  IMAD.WIDE R2, R18, 0x10, R36 ;  /* 0x0000001012027825 */ /* 0x001fe200078e0224 */
[----:B---3--:R-:W-:-:S03]  /*3ca0*/  ISETP.GE.AND P4, PT, R16, R17, PT ;  /* 0x000000111000720c */ /* 0x008fc60003f86270 */
[----:B------:R-:W-:Y:S01]  /*3cb0*/  IMAD.WIDE R16, R26, 0x10, R36 ;  /* 0x000000101a107825 */ /* 0x000fe200078e0224 */
[----:B--2---:R-:W-:Y:S02]  /*3cc0*/  ISETP.GE.AND P0, PT, R24, R21, PT ;  /* 0x000000151800720c */ /* 0x004fe40003f06270 */
[----:B------:R-:W2:Y:S01]  /*3cd0*/  LDG.E R21, desc[UR8][R2.64] ;  /* 0x0000000802157981 */ /* 0x000ea2000c1e1900 */
[----:B------:R-:W-:-:S03]  /*3ce0*/  SEL R24, R8, R22, !P2 ;  /* 0x0000001608187207 */ /* 0x000fc60005000000 */
[----:B------:R0:W3:Y:S04]  /*3cf0*/  LDG.E R2, desc[UR8][R10.64] ;  /* 0x000000080a027981 */ /* 0x0000e8000c1e1900 */
[----:B------:R1:W3:Y:S01]  /*3d00*/  LDG.E R3, desc[UR8][R16.64] ;  /* 0x0000000810037981 */ /* 0x0002e2000c1e1900 */
[----:B0-----:R-:W-:-:S04]  /*3d10*/  IMAD.WIDE R10, R24, 0x10, R36 ;  /* 0x00000010180a7825 */ /* 0x001fc800078e0224 */
[----:B-1----:R-:W-:Y:S02]  /*3d20*/  IMAD.WIDE R16, R27, 0x10, R36 ;  /* 0x000000101b107825 */ /* 0x002fe400078e0224 */
[----:B------:R0:W3:Y:S01]  /*3d30*/  LDG.E R11, desc[UR8][R10.64] ;  /* 0x000000080a0b7981 */ /* 0x0000e2000c1e1900 */
[----:B----4-:R-:W-:-:S03]  /*3d40*/  ISETP.GE.AND P1, PT, R5, R23, PT ;  /* 0x000000170500720c */ /* 0x010fc60003f26270 */
[----:B------:R1:W4:Y:S01]  /*3d50*/  LDG.E R5, desc[UR8][R16.64] ;  /* 0x0000000810057981 */ /* 0x000322000c1e1900 */
[----:B------:R-:W-:Y:S02]  /*3d60*/  SEL R23, R20, R19, !P3 ;  /* 0x0000001314177207 */ /* 0x000fe40005800000 */
[----:B------:R-:W-:Y:S02]  /*3d70*/  SEL R8, R22, R8, !P2 ;  /* 0x0000000816087207 */ /* 0x000fe40005000000 */
[----:B0-----:R-:W-:-:S03]  /*3d80*/  SEL R10, R19, R20, !P3 ;  /* 0x00000014130a7207 */ /* 0x001fc60005800000 */
[----:B-1----:R-:W-:-:S05]  /*3d90*/  IMAD.WIDE R16, R8, 0x10, R36 ;  /* 0x0000001008107825 */ /* 0x002fca00078e0224 */
[----:B------:R0:W4:Y:S01]  /*3da0*/  LDG.E R34, desc[UR8][R16.64] ;  /* 0x0000000810227981 */ /* 0x000122000c1e1900 */
[----:B------:R-:W-:Y:S02]  /*3db0*/  SEL R22, R13, R0, !P1 ;  /* 0x000000000d167207 */ /* 0x000fe40004800000 */
[----:B0-----:R-:W-:Y:S02]  /*3dc0*/  SEL R16, R15, R4, !P0 ;  /* 0x000000040f107207 */ /* 0x001fe40004000000 */
[----:B------:R-:W-:Y:S01]  /*3dd0*/  SEL R15, R4, R15, !P0 ;  /* 0x0000000f040f7207 */ /* 0x000fe20004000000 */
[----:B------:R-:W-:Y:S01]  /*3de0*/  IMAD.WIDE R32, R10, 0x10, R36 ;  /* 0x000000100a207825 */ /* 0x000fe200078e0224 */
[----:B------:R-:W-:-:S05]  /*3df0*/  SEL R13, R0, R13, !P1 ;  /* 0x0000000d000d7207 */ /* 0x000fca0004800000 */
[----:B------:R-:W4:Y:S01]  /*3e00*/  LDG.E R32, desc[UR8][R32.64] ;  /* 0x0000000820207981 */ /* 0x000f22000c1e1900 */
[----:B-----5:R-:W-:Y:S02]  /*3e10*/  ISETP.GE.AND P3, PT, R25, R14, PT ;  /* 0x0000000e1900720c */ /* 0x020fe40003f66270 */
[----:B--2---:R-:W-:Y:S01]  /*3e20*/  ISETP.GE.AND P2, PT, R9, R21, PT ;  /* 0x000000150900720c */ /* 0x004fe20003f46270 */
[----:B------:R-:W-:-:S05]  /*3e30*/  IMAD.WIDE R20, R23, 0x10, R36 ;  /* 0x0000001017147825 */ /* 0x000fca00078e0224 */
[----:B------:R0:W2:Y:S02]  /*3e40*/  LDG.E R25, desc[UR8][R20.64] ;  /* 0x0000000814197981 */ /* 0x0000a4000c1e1900 */
[----:B0-----:R-:W-:Y:S02]  /*3e50*/  SEL R20, R7, R12, !P4 ;  /* 0x0000000c07147207 */ /* 0x001fe40006000000 */
[----:B------:R-:W-:Y:S02]  /*3e60*/  SEL R12, R12, R7, !P4 ;  /* 0x000000070c0c7207 */ /* 0x000fe40006000000 */
[----:B---3--:R-:W-:Y:S01]  /*3e70*/  ISETP.GE.AND P5, PT, R11, R2, PT ;  /* 0x000000020b00720c */ /* 0x008fe20003fa6270 */
[----:B------:R-:W-:Y:S01]  /*3e80*/  IMAD.WIDE R30, R20, 0x10, R36 ;  /* 0x00000010141e7825 */ /* 0x000fe200078e0224 */
[----:B------:R-:W-:-:S04]  /*3e90*/  SEL R14, R35, R18, !P2 ;  /* 0x00000012230e7207 */ /* 0x000fc80005000000 */
[----:B------:R-:W3:Y:S01]  /*3ea0*/  LDG.E R7, desc[UR8][R30.64] ;  /* 0x000000081e077981 */ /* 0x000ee2000c1e1900 */
[----:B----4-:R-:W-:Y:S01]  /*3eb0*/  ISETP.GE.AND P4, PT, R5, R3, PT ;  /* 0x000000030500720c */ /* 0x010fe20003f86270 */
[----:B------:R-:W-:-:S05]  /*3ec0*/  IMAD.WIDE R2, R12, 0x10, R36 ;  /* 0x000000100c027825 */ /* 0x000fca00078e0224 */
[----:B------:R0:W4:Y:S01]  /*3ed0*/  LDG.E R9, desc[UR8][R2.64] ;  /* 0x0000000802097981 */ /* 0x000122000c1e1900 */
[----:B------:R-:W-:-:S05]  /*3ee0*/  IMAD.WIDE R4, R16, 0x10, R36 ;  /* 0x0000001010047825 */ /* 0x000fca00078e0224 */
[----:B------:R1:W4:Y:S01]  /*3ef0*/  LDG.E R21, desc[UR8][R4.64] ;  /* 0x0000000804157981 */ /* 0x000322000c1e1900 */
[----:B0-----:R-:W-:-:S05]  /*3f00*/  IMAD.WIDE R2, R15, 0x10, R36 ;  /* 0x000000100f027825 */ /* 0x001fca00078e0224 */
[----:B------:R0:W5:Y:S01]  /*3f10*/  LDG.E R11, desc[UR8][R2.64] ;  /* 0x00000008020b7981 */ /* 0x000162000c1e1900 */
[----:B-1----:R-:W-:-:S05]  /*3f20*/  IMAD.WIDE R4, R13, 0x10, R36 ;  /* 0x000000100d047825 */ /* 0x002fca00078e0224 */
[----:B------:R-:W5:Y:S01]  /*3f30*/  LDG.E R19, desc[UR8][R4.64] ;  /* 0x0000000804137981 */ /* 0x000f62000c1e1900 */
[----:B0-----:R-:W-:-:S05]  /*3f40*/  IMAD.WIDE R2, R22, 0x10, R36 ;  /* 0x0000001016027825 */ /* 0x001fca00078e0224 */
[----:B------:R0:W5:Y:S02]  /*3f50*/  LDG.E R17, desc[UR8][R2.64] ;  /* 0x0000000802117981 */ /* 0x000164000c1e1900 */
[----:B0-----:R-:W-:-:S05]  /*3f60*/  IMAD.WIDE R2, R14, 0x10, R36 ;  /* 0x000000100e027825 */ /* 0x001fca00078e0224 */
[----:B------:R0:W5:Y:S01]  /*3f70*/  LDG.E R30, desc[UR8][R2.64] ;  /* 0x00000008021e7981 */ /* 0x000162000c1e1900 */
[----:B------:R-:W-:Y:S02]  /*3f80*/  SEL R18, R18, R35, !P2 ;  /* 0x0000002312127207 */ /* 0x000fe40005000000 */
[----:B------:R-:W-:Y:S02]  /*3f90*/  SEL R5, R6, R24, !P5 ;  /* 0x0000001806057207 */ /* 0x000fe40006800000 */
[----:B------:R-:W-:Y:S02]  /*3fa0*/  SEL R6, R24, R6, !P5 ;  /* 0x0000000618067207 */ /* 0x000fe40006800000 */
[----:B------:R-:W-:Y:S02]  /*3fb0*/  SEL R0, R29, R28, !P3 ;  /* 0x0000001c1d007207 */ /* 0x000fe40005800000 */
[----:B------:R-:W-:Y:S02]  /*3fc0*/  SEL R4, R27, R26, !P4 ;  /* 0x0000001a1b047207 */ /* 0x000fe40006000000 */
[----:B0-----:R-:W-:-:S02]  /*3fd0*/  SEL R2, R28, R29, !P3 ;  /* 0x0000001d1c027207 */ /* 0x001fc40005800000 */
[----:B------:R-:W-:Y:S02]  /*3fe0*/  SEL R3, R26, R27, !P4 ;  /* 0x0000001b1a037207 */ /* 0x000fe40006000000 */
[----:B--2---:R-:W-:Y:S02]  /*3ff0*/  ISETP.GE.AND P0, PT, R25, R34, PT ;  /* 0x000000221900720c */ /* 0x004fe40003f06270 */
[----:B---3--:R-:W-:Y:S02]  /*4000*/  ISETP.GE.AND P1, PT, R7, R32, PT ;  /* 0x000000200700720c */ /* 0x008fe40003f26270 */
        /* <DEDUP_REMOVED lines=8> */
[----:B------:R-:W-:-:S02]  /*4090*/  SEL R12, R16, R12, !P0 ;  /* 0x0000000c100c7207 */ /* 0x000fc40004000000 */
[----:B------:R-:W-:Y:S02]  /*40a0*/  SEL R22, R22, R15, !P1 ;  /* 0x0000000f16167207 */ /* 0x000fe40004800000 */
[----:B------:R-:W-:-:S04]  /*40b0*/  ISETP.GE.AND P2, PT, R30, R19, PT ;  /* 0x000000131e00720c */ /* 0x000fc80003f46270 */
[----:B------:R-:W-:Y:S02]  /*40c0*/  SEL R20, R13, R14, !P2 ;  /* 0x0000000e0d147207 */ /* 0x000fe40005000000 */
[----:B------:R-:W-:Y:S01]  /*40d0*/  SEL R24, R14, R13, !P2 ;  /* 0x0000000d0e187207 */ /* 0x000fe20005000000 */
[----:B------:R-:W-:-:S07]  /*40e0*/  IMAD.MOV.U32 R13, RZ, RZ, 0x2 ;  /* 0x00000002ff0d7424 */ /* 0x000fce00078e00ff */
.L_x_366:
[----:B------:R-:W0:Y:S01]  /*40f0*/  S2R R21, SR_TID.X ;  /* 0x0000000000157919 */ /* 0x000e220000002100 */
[--C-:B------:R-:W-:Y:S01]  /*4100*/  IMAD.MOV R14, RZ, RZ, -R13.reuse ;  /* 0x000000ffff0e7224 */ /* 0x100fe200078e0a0d */
[----:B------:R-:W-:Y:S01]  /*4110*/  SHF.R.U32.HI R16, RZ, 0x1, R13 ;  /* 0x00000001ff107819 */ /* 0x000fe2000001160d */
[----:B------:R-:W-:Y:S01]  /*4120*/  VIADD R15, R13, 0xffffffff ;  /* 0xffffffff0d0f7836 */ /* 0x000fe20000000000 */
[----:B------:R-:W1:Y:S01]  /*4130*/  S2R R26, SR_CgaCtaId ;  /* 0x00000000001a7919 */ /* 0x000e620000008800 */
[----:B------:R-:W-:Y:S01]  /*4140*/  MOV R19, 0x400 ;  /* 0x0000040000137802 */ /* 0x000fe20000000f00 */
[----:B------:R-:W-:Y:S01]  /*4150*/  BSSY.RECONVERGENT B0, `(.L_x_329) ;  /* 0x000003f000007945 */ /* 0x000fe20003800200 */
[----:B------:R-:W-:Y:S01]  /*4160*/  BAR.SYNC.DEFER_BLOCKING 0x0 ;  /* 0x0000000000007b1d */ /* 0x000fe20000010000 */
[----:B0-----:R-:W-:Y:S02]  /*4170*/  LOP3.LUT R14, R21, R14, RZ, 0xc0, !PT ;  /* 0x0000000e150e7212 */ /* 0x001fe400078ec0ff */
[----:B------:R-:W-:-:S02]  /*4180*/  LOP3.LUT R15, R15, R21, RZ, 0xc0, !PT ;  /* 0x000000150f0f7212 */ /* 0x000fc400078ec0ff */
[----:B-1----:R-:W-:Y:S01]  /*4190*/  LEA R19, R26, R19, 0x18 ;  /* 0x000000131a137211 */ /* 0x002fe200078ec0ff */
[----:B------:R-:W-:-:S04]  /*41a0*/  IMAD R14, R14, 0x11, RZ ;  /* 0x000000110e0e7824 */ /* 0x000fc800078e02ff */
[----:B------:R-:W-:Y:S01]  /*41b0*/  IMAD R25, R21, 0x44, R19 ;  /* 0x0000004415197824 */ /* 0x000fe200078e0213 */
[----:B--2---:R-:W-:Y:S01]  /*41c0*/  VIMNMX.U32 R17, PT, PT, R14, 0x1100, PT ;  /* 0x000011000e117848 */ /* 0x004fe20003fe0000 */
[----:B------:R-:W-:-:S03]  /*41d0*/  IMAD R19, R15, 0x11, RZ ;  /* 0x000000110f137824 */ /* 0x000fc600078e02ff */
[----:B------:R0:W-:Y:S01]  /*41e0*/  STS [R25+0x4], R0 ;  /* 0x0000040019007388 */ /* 0x0001e20000000800 */
[----:B------:R-:W-:Y:S01]  /*41f0*/  IMAD R14, R16, 0x11, R17 ;  /* 0x00000011100e7824 */ /* 0x000fe200078e0211 */
[----:B------:R-:W-:Y:S02]  /*4200*/  VIMNMX.U32 R19, PT, PT, R19, 0x1100, PT ;  /* 0x0000110013137848 */ /* 0x000fe40003fe0000 */
[----:B------:R1:W-:Y:S02]  /*4210*/  STS [R25], R2 ;  /* 0x0000000219007388 */ /* 0x0003e40000000800 */
[----:B------:R-:W-:Y:S02]  /*4220*/  VIMNMX.U32 R14, PT, PT, R14, 0x1100, PT ;  /* 0x000011000e0e7848 */ /* 0x000fe40003fe0000 */
[----:B------:R1:W-:Y:S02]  /*4230*/  STS [R25+0x8], R4 ;  /* 0x0000080419007388 */ /* 0x0003e40000000800 */
[----:B------:R-:W-:Y:S01]  /*4240*/  VIADDMNMX R21, R14, -R17, R19, PT ;  /* 0x800000110e157246 */ /* 0x000fe20003800113 */
[--C-:B------:R-:W-:Y:S01]  /*4250*/  IMAD R16, R16, 0x11, R14.reuse ;  /* 0x0000001110107824 */ /* 0x100fe200078e020e */
[----:B------:R1:W-:Y:S04]  /*4260*/  STS [R25+0xc], R3 ;  /* 0x00000c0319007388 */ /* 0x0003e80000000800 */
[----:B------:R-:W-:Y:S01]  /*4270*/  VIMNMX.U32 R15, PT, PT, R16, 0x1100, PT ;  /* 0x00001100100f7848 */ /* 0x000fe20003fe0000 */
[----:B------:R1:W-:Y:S04]  /*4280*/  STS [R25+0x10], R6 ;  /* 0x0000100619007388 */ /* 0x0003e80000000800 */
[----:B------:R-:W-:Y:S01]  /*4290*/  IMAD.IADD R16, R15, 0x1, -R14 ;  /* 0x000000010f107824 */ /* 0x000fe200078e0a0e */
[----:B------:R1:W-:Y:S04]  /*42a0*/  STS [R25+0x14], R5 ;  /* 0x0000140519007388 */ /* 0x0003e80000000800 */
[C---:B------:R-:W-:Y:S01]  /*42b0*/  ISETP.GE.AND P0, PT, R19.reuse, R16, PT ;  /* 0x000000101300720c */ /* 0x040fe20003f06270 */
[----:B------:R-:W-:Y:S01]  /*42c0*/  IMAD.IADD R16, R19, 0x1, -R16 ;  /* 0x0000000113107824 */ /* 0x000fe200078e0a10 */
[----:B------:R1:W-:Y:S04]  /*42d0*/  STS [R25+0x18], R8 ;  /* 0x0000180819007388 */ /* 0x0003e80000000800 */
[----:B0-----:R-:W-:Y:S01]  /*42e0*/  SEL R0, R16, RZ, P0 ;  /* 0x000000ff10007207 */ /* 0x001fe20000000000 */
        /* <DEDUP_REMOVED lines=13> */
[----:B-1----:R-:W0:Y:S01]  /*43c0*/  S2R R5, SR_CgaCtaId ;  /* 0x0000000000057919 */ /* 0x002e220000008800 */
[----:B------:R-:W1:Y:S01]  /*43d0*/  LDC.64 R2, c[0x0][0x3c0] ;  /* 0x0000f000ff027b82 */ /* 0x000e620000000a00 */
[----:B------:R-:W-:Y:S01]  /*43e0*/  MOV R4, 0x400 ;  /* 0x0000040000047802 */ /* 0x000fe20000000f00 */
[----:B------:R-:W-:-:S03]  /*43f0*/  IMAD.IADD R12, R19, 0x1, R14 ;  /* 0x00000001130c7824 */ /* 0x000fc600078e020e */
[----:B0-----:R-:W-:-:S07]  /*4400*/  LEA R11, R5, R4, 0x18 ;  /* 0x00000004050b7211 */ /* 0x001fce00078ec0ff */
.L_x_331:
        /* <DEDUP_REMOVED lines=19> */
.L_x_330:
[----:B------:R-:W-:Y:S05]  /*4540*/  BSYNC.RECONVERGENT B0 ;  /* 0x0000000000007941 */ /* 0x000fea0003800200 */
.L_x_329:
[----:B------:R-:W0:Y:S01]  /*4550*/  S2UR UR5, SR_CgaCtaId ;  /* 0x00000000000579c3 */ /* 0x000e220000008800 */
[----:B------:R-:W-:Y:S01]  /*4560*/  UMOV UR4, 0x400 ;  /* 0x0000040000047882 */ /* 0x000fe20000000000 */
[----:B-1----:R-:W-:Y:S01]  /*4570*/  IMAD.IADD R7, R17, 0x1, R0 ;  /* 0x0000000111077824 */ /* 0x002fe200078e0200 */
[----:B------:R-:W-:Y:S01]  /*4580*/  IADD3 R6, PT, PT, -R0, R14, R19 ;  /* 0x0000000e00067210 */ /* 0x000fe20007ffe113 */
[----:B------:R-:W-:Y:S01]  /*4590*/  BSSY.RECONVERGENT B0, `(.L_x_332) ;  /* 0x0000014000007945 */ /* 0x000fe20003800200 */
[----:B------:R-:W-:Y:S01]  /*45a0*/  PLOP3.LUT P0, PT, PT, PT, PT, 0x8, 0x80 ;  /* 0x000000000080781c */ /* 0x000fe20003f0e170 */
[----:B------:R-:W-:Y:S01]  /*45b0*/  VIADD R9, R7, 0x1 ;  /* 0x0000000107097836 */ /* 0x000fe20000000000 */
[C---:B------:R-:W-:Y:S01]  /*45c0*/  ISETP.GE.AND P1, PT, R6.reuse, R15, PT ;  /* 0x0000000f0600720c */ /* 0x040fe20003f26270 */
[----:B------:R-:W-:Y:S01]  /*45d0*/  VIADD R0, R6, 0x1 ;  /* 0x0000000106007836 */ /* 0x000fe20000000000 */
[----:B0-----:R-:W-:-:S06]  /*45e0*/  ULEA UR4, UR5, UR4, 0x18 ;  /* 0x0000000405047291 */ /* 0x001fcc000f8ec0ff */
        /* <DEDUP_REMOVED lines=14> */
.L_x_333:
[----:B------:R-:W-:Y:S05]  /*46d0*/  BSYNC.RECONVERGENT B0 ;  /* 0x0000000000007941 */ /* 0x000fea0003800200 */
.L_x_332:
        /* <DEDUP_REMOVED lines=22> */
.L_x_335:
[----:B------:R-:W-:Y:S05]  /*4840*/  BSYNC.RECONVERGENT B0 ;  /* 0x0000000000007941 */ /* 0x000fea0003800200 */
.L_x_334:
        /* <DEDUP_REMOVED lines=22> */
.L_x_337:
[----:B------:R-:W-:Y:S05]  /*49b0*/  BSYNC.RECONVERGENT B0 ;  /* 0x0000000000007941 */ /* 0x000fea0003800200 */
.L_x_336:
        /* <DEDUP_REMOVED lines=22> */
.L_x_339:
[----:B------:R-:W-:Y:S05]  /*4b20*/  BSYNC.RECONVERGENT B0 ;  /* 0x0000000000007941 */ /* 0x000fea0003800200 */
.L_x_338:
        /* <DEDUP_REMOVED lines=22> */
.L_x_341:
[----:B------:R-:W-:Y:S05]  /*4c90*/  BSYNC.RECONVERGENT B0 ;  /* 0x0000000000007941 */ /* 0x000fea0003800200 */
.L_x_340:
        /* <DEDUP_REMOVED lines=22> */
.L_x_343:
[----:B------:R-:W-:Y:S05]  /*4e00*/  BSYNC.RECONVERGENT B0 ;  /* 0x0000000000007941 */ /* 0x000fea0003800200 */
.L_x_342:
        /* <DEDUP_REMOVED lines=22> */
.L_x_345:
[----:B------:R-:W-:Y:S05]  /*4f70*/  BSYNC.RECONVERGENT B0 ;  /* 0x0000000000007941 */ /* 0x000fea0003800200 */
.L_x_344:
        /* <DEDUP_REMOVED lines=22> */
.L_x_347:
[----:B------:R-:W-:Y:S05]  /*50e0*/  BSYNC.RECONVERGENT B0 ;  /* 0x0000000000007941 */ /* 0x000fea0003800200 */
.L_x_346:
        /* <DEDUP_REMOVED lines=22> */
.L_x_349:
[----:B------:R-:W-:Y:S05]  /*5250*/  BSYNC.RECONVERGENT B0 ;  /* 0x0000000000007941 */ /* 0x000fea0003800200 */
.L_x_348:
        /* <DEDUP_REMOVED lines=22> */
.L_x_351:
[----:B------:R-:W-:Y:S05]  /*53c0*/  BSYNC.RECONVERGENT B0 ;  /* 0x0000000000007941 */ /* 0x000fea0003800200 */
.L_x_350:
        /* <DEDUP_REMOVED lines=22> */
.L_x_353:
[----:B------:R-:W-:Y:S05]  /*5530*/  BSYNC.RECONVERGENT B0 ;  /* 0x0000000000007941 */ /* 0x000fea0003800200 */
.L_x_352:
        /* <DEDUP_REMOVED lines=22> */
.L_x_355:
[----:B------:R-:W-:Y:S05]  /*56a0*/  BSYNC.RECONVERGENT B0 ;  /* 0x0000000000007941 */ /* 0x000fea0003800200 */
.L_x_354:
        /* <DEDUP_REMOVED lines=22> */
.L_x_357:
[----:B------:R-:W-:Y:S05]  /*5810*/  BSYNC.RECONVERGENT B0 ;  /* 0x0000000000007941 */ /* 0x000fea0003800200 */
.L_x_356:
        /* <DEDUP_REMOVED lines=22> */
.L_x_359:
[----:B------:R-:W-:Y:S05]  /*5980*/  BSYNC.RECONVERGENT B0 ;  /* 0x0000000000007941 */ /* 0x000fea0003800200 */
.L_x_358:
        /* <DEDUP_REMOVED lines=21> */
.L_x_361:
[----:B------:R-:W-:Y:S05]  /*5ae0*/  BSYNC.RECONVERGENT B0 ;  /* 0x0000000000007941 */ /* 0x000fea0003800200 */
.L_x_360:
        /* <DEDUP_REMOVED lines=21> */
.L_x_363:
[----:B------:R-:W-:Y:S05]  /*5c40*/  BSYNC.RECONVERGENT B0 ;  /* 0x0000000000007941 */ /* 0x000fea0003800200 */
.L_x_362:
[----:B0-----:R-:W-:Y:S01]  /*5c50*/  VIADD R19, R25, 0x1 ;  /* 0x0000000119137836 */ /* 0x001fe20000000000 */
[----:B-12---:R-:W-:Y:S01]  /*5c60*/  SEL R20, R17, R16, P0 ;  /* 0x0000001011147207 */ /* 0x006fe20000000000 */
[----:B------:R-:W-:Y:S01]  /*5c70*/  @P0 IMAD.MOV R19, RZ, RZ, R25 ;  /* 0x000000ffff130224 */ /* 0x000fe200078e0219 */
[----:B------:R-:W-:Y:S01]  /*5c80*/  BSSY.RECONVERGENT B0, `(.L_x_364) ;  /* 0x0000014000007945 */ /* 0x000fe20003800200 */
[----:B------:R-:W-:Y:S02]  /*5c90*/  VIADD R18, R28, 0x1 ;  /* 0x000000011c127836 */ /* 0x000fe40000000000 */
        /* <DEDUP_REMOVED lines=18> */
.L_x_365:
[----:B------:R-:W-:Y:S05]  /*5dc0*/  BSYNC.RECONVERGENT B0 ;  /* 0x0000000000007941 */ /* 0x000fea0003800200 */
.L_x_364:
        /* <DEDUP_REMOVED lines=18> */
[----:B------:R-:W0:Y:S01]  /*5ef0*/  S2R R16, SR_CTAID.X ;  /* 0x0000000000107919 */ /* 0x000e220000002500 */
[----:B------:R-:W1:Y:S01]  /*5f00*/  LDCU.64 UR4, c[0x0][0x398] ;  /* 0x00007300ff0477ac */ /* 0x000e620008000a00 */
[----:B------:R3:W-:Y:S04]  /*5f10*/  STS [R21], R2 ;  /* 0x0000000215007388 */ /* 0x0007e80000000800 */
[----:B------:R-:W-:Y:S04]  /*5f20*/  STS [R21+0x4], R0 ;  /* 0x0000040015007388 */ /* 0x000fe80000000800 */
[----:B------:R-:W-:Y:S01]  /*5f30*/  STS [R21+0x8], R4 ;  /* 0x0000080415007388 */ /* 0x000fe20000000800 */
[----:B---3--:R-:W-:-:S03]  /*5f40*/  LOP3.LUT R2, R13, 0x3e0, RZ, 0xc0, !PT ;  /* 0x000003e00d027812 */ /* 0x008fc600078ec0ff */
[----:B------:R3:W-:Y:S01]  /*5f50*/  STS [R21+0xc], R3 ;  /* 0x00000c0315007388 */ /* 0x0007e20000000800 */
[----:B------:R-:W-:-:S03]  /*5f60*/  LOP3.LUT R13, R13, 0x1f, RZ, 0xc0, !PT ;  /* 0x0000001f0d0d7812 */ /* 0x000fc600078ec0ff */
[----:B------:R-:W-:Y:S04]  /*5f70*/  STS [R21+0x10], R6 ;  /* 0x0000100615007388 */ /* 0x000fe80000000800 */
[----:B------:R-:W-:Y:S01]  /*5f80*/  STS [R21+0x14], R5 ;  /* 0x0000140515007388 */ /* 0x000fe20000000800 */
[----:B---3--:R-:W-:-:S03]  /*5f90*/  IMAD R3, R2, 0x11, RZ ;  /* 0x0000001102037824 */ /* 0x008fc600078e02ff */
[----:B------:R-:W-:Y:S04]  /*5fa0*/  STS [R21+0x18], R8 ;  /* 0x0000180815007388 */ /* 0x000fe80000000800 */
[----:B------:R-:W-:Y:S01]  /*5fb0*/  STS [R21+0x1c], R7 ;  /* 0x00001c0715007388 */ /* 0x000fe20000000800 */
[----:B0-----:R-:W-:-:S03]  /*5fc0*/  IMAD R16, R16, 0x1100, RZ ;  /* 0x0000110010107824 */ /* 0x001fc600078e02ff */
[----:B------:R-:W-:Y:S01]  /*5fd0*/  STS [R21+0x20], R10 ;  /* 0x0000200a15007388 */ /* 0x000fe20000000800 */
[----:B------:R-:W-:-:S03]  /*5fe0*/  IMAD.IADD R2, R16, 0x1, R13 ;  /* 0x0000000110027824 */ /* 0x000fc600078e020d */
[----:B------:R-:W-:Y:S02]  /*5ff0*/  STS [R21+0x24], R9 ;  /* 0x0000240915007388 */ /* 0x000fe40000000800 */
[----:B------:R-:W-:Y:S02]  /*6000*/  IADD3 R3, P0, PT, R3, R2, RZ ;  /* 0x0000000203037210 */ /* 0x000fe40007f1e0ff */
[----:B------:R-:W-:Y:S03]  /*6010*/  STS [R21+0x28], R12 ;  /* 0x0000280c15007388 */ /* 0x000fe60000000800 */
[----:B------:R-:W-:Y:S01]  /*6020*/  IMAD.X R4, RZ, RZ, RZ, P0 ;  /* 0x000000ffff047224 */ /* 0x000fe200000e06ff */
[----:B------:R-:W-:Y:S01]  /*6030*/  STS [R21+0x2c], R11 ;  /* 0x00002c0b15007388 */ /* 0x000fe20000000800 */
[----:B-1----:R-:W-:-:S03]  /*6040*/  LEA R2, P0, R3, UR4, 0x2 ;  /* 0x0000000403027c11 */ /* 0x002fc6000f8010ff */
[----:B------:R-:W-:Y:S01]  /*6050*/  STS [R21+0x30], R22 ;  /* 0x0000301615007388 */ /* 0x000fe20000000800 */
[----:B------:R-:W-:-:S03]  /*6060*/  LEA.HI.X R3, R3, UR5, R4, 0x2, P0 ;  /* 0x0000000503037c11 */ /* 0x000fc600080f1404 */
[----:B------:R-:W-:Y:S04]  /*6070*/  STS [R21+0x34], R23 ;  /* 0x0000341715007388 */ /* 0x000fe80000000800 */
[----:B------:R-:W-:Y:S04]  /*6080*/  STS [R21+0x38], R24 ;  /* 0x0000381815007388 */ /* 0x000fe80000000800 */
        /* <DEDUP_REMOVED lines=25> */
[----:B--2---:R-:W-:Y:S04]  /*6220*/  STG.E desc[UR8][R2.64+0x280], R17 ;  /* 0x0002801102007986 */ /* 0x004fe8000c101908 */
        /* <DEDUP_REMOVED lines=12> */
.L_x_367:
[----:B------:R-:W3:Y:S01]  /*62f0*/  LDL.LU R26, [R1+0x4] ;  /* 0x00000400011a7983 */ /* 0x000ee20000300800 */
[----:B------:R-:W3:Y:S03]  /*6300*/  LDCU.64 UR4, c[0x0][0x3b0] ;  /* 0x00007600ff0477ac */ /* 0x000ee60008000a00 */
[----:B------:R-:W4:Y:S04]  /*6310*/  LDL.LU R16, [R1] ;  /* 0x0000000001107983 */ /* 0x000f280000300800 */
[----:B------:R3:W-:Y:S04]  /*6320*/  STS [R21], R2 ;  /* 0x0000000215007388 */ /* 0x0007e80000000800 */
        /* <DEDUP_REMOVED lines=17> */
[----:B------:R-:W0:Y:S04]  /*6440*/  LDS R5, [R14] ;  /* 0x000000000e057984 */ /* 0x000e280000000800 */
[----:B------:R-:W1:Y:S04]  /*6450*/  LDS R7, [R14+0x80] ;  /* 0x000080000e077984 */ /* 0x000e680000000800 */
        /* <DEDUP_REMOVED lines=14> */
[----:B------:R-:W2:Y:S01]  /*6540*/  LDS R37, [R14+0x800] ;  /* 0x000800000e257984 */ /* 0x000ea20000000800 */
[----:B---3--:R-:W-:-:S04]  /*6550*/  IADD3 R2, P0, PT, R26, UR4, RZ ;  /* 0x000000041a027c10 */ /* 0x008fc8000ff1e0ff */
[----:B----4-:R-:W-:-:S05]  /*6560*/  IADD3.X R3, PT, PT, R16, UR5, RZ, P0, !PT ;  /* 0x0000000510037c10 */ /* 0x010fca00087fe4ff */
[----:B0-----:R-:W-:Y:S04]  /*6570*/  STG.E desc[UR8][R2.64], R5 ;  /* 0x0000000502007986 */ /* 0x001fe8000c101908 */
[----:B-1----:R-:W-:Y:S04]  /*6580*/  STG.E desc[UR8][R2.64+0x80], R7 ;  /* 0x0000800702007986 */ /* 0x002fe8000c101908 */
[----:B-----5:R-:W-:Y:S04]  /*6590*/  STG.E desc[UR8][R2.64+0x100], R9 ;  /* 0x0001000902007986 */ /* 0x020fe8000c101908 */
        /* <DEDUP_REMOVED lines=15> */
.L_x_328:
[----:B------:R-:W0:Y:S01]  /*6690*/  S2R R31, SR_CTAID.X ;  /* 0x00000000001f7919 */ /* 0x000e220000002500 */
[----:B------:R-:W1:Y:S01]  /*66a0*/  LDC.64 R2, c[0x0][0x388] ;  /* 0x0000e200ff027b82 */ /* 0x000e620000000a00 */
[----:B------:R-:W-:Y:S01]  /*66b0*/  ACQBULK ;  /* 0x000000000000782e */ /* 0x000fe20000000000 */
[----:B------:R-:W2:Y:S06]  /*66c0*/  S2R R0, SR_TID.X ;  /* 0x0000000000007919 */ /* 0x000eac0000002100 */
[----:B------:R-:W3:Y:S01]  /*66d0*/  LDC R5, c[0x0][0x3a8] ;  /* 0x0000ea00ff057b82 */ /* 0x000ee20000000800 */
[----:B0-----:R-:W-:-:S04]  /*66e0*/  IMAD R31, R31, 0x1100, RZ ;  /* 0x000011001f1f7824 */ /* 0x001fc800078e02ff */
[----:B-1----:R-:W-:-:S06]  /*66f0*/  IMAD.WIDE.U32 R2, R31, 0x4, R2 ;  /* 0x000000041f027825 */ /* 0x002fcc00078e0002 */
[----:B------:R0:W4:Y:S01]  /*6700*/  LDG.E R2, desc[UR8][R2.64] ;  /* 0x0000000802027981 */ /* 0x000122000c1e1900 */
[C---:B--2---:R-:W-:Y:S01]  /*6710*/  LOP3.LUT R11, R0.reuse, 0x1f, RZ, 0xc0, !PT ;  /* 0x0000001f000b7812 */ /* 0x044fe200078ec0ff */
[----:B------:R-:W-:Y:S01]  /*6720*/  IMAD.MOV R10, RZ, RZ, -R31 ;  /* 0x000000ffff0a7224 */ /* 0x000fe200078e0a1f */
[----:B------:R-:W-:-:S04]  /*6730*/  LOP3.LUT R0, R0, 0x3e0, RZ, 0xc0, !PT ;  /* 0x000003e000007812 */ /* 0x000fc800078ec0ff */
[----:B---3--:R-:W-:Y:S01]  /*6740*/  VIADDMNMX R10, R10, R5, 0x1100, PT ;  /* 0x000011000a0a7446 */ /* 0x008fe20003800105 */
[----:B------:R-:W-:-:S04]  /*6750*/  IMAD R11, R0, 0x11, R11 ;  /* 0x00000011000b7824 */ /* 0x000fc800078e020b */
[C---:B------:R-:W-:Y:S01]  /*6760*/  VIADD R5, R11.reuse, 0x20 ;  /* 0x000000200b057836 */ /* 0x040fe20000000000 */
[C---:B------:R-:W-:Y:S01]  /*6770*/  ISETP.GE.AND P1, PT, R11.reuse, R10, PT ;  /* 0x0000000a0b00720c */ /* 0x040fe20003f26270 */
[----:B0-----:R-:W-:-:S03]  /*6780*/  VIADD R3, R11, 0x40 ;  /* 0x000000400b037836 */ /* 0x001fc60000000000 */
[-C--:B------:R-:W-:Y:S02]  /*6790*/  ISETP.GE.AND P2, PT, R5, R10.reuse, PT ;  /* 0x0000000a0500720c */ /* 0x080fe40003f46270 */
[----:B------:R-:W-:Y:S01]  /*67a0*/  ISETP.GE.AND P3, PT, R3, R10, PT ;  /* 0x0000000a0300720c */ /* 0x000fe20003f66270 */
[----:B------:R-:W-:-:S05]  /*67b0*/  VIADD R3, R11, 0x60 ;  /* 0x000000600b037836 */ /* 0x000fca0000000000 */
[----:B------:R-:W-:Y:S01]  /*67c0*/  ISETP.GE.AND P4, PT, R3, R10, PT ;  /* 0x0000000a0300720c */ /* 0x000fe20003f86270 */
[----:B------:R-:W0:Y:S01]  /*67d0*/  @!P1 LDC.64 R16, c[0x0][0x388] ;  /* 0x0000e200ff109b82 */ /* 0x000e220000000a00 */
[----:B------:R-:W-:Y:S01]  /*67e0*/  @!P1 IADD3 R0, P0, PT, R31, R11, RZ ;  /* 0x0000000b1f009210 */ /* 0x000fe20007f1e0ff */
[----:B------:R-:W-:-:S04]  /*67f0*/  VIADD R3, R11, 0x80 ;  /* 0x000000800b037836 */ /* 0x000fc80000000000 */
[----:B------:R-:W-:Y:S01]  /*6800*/  @!P1 IMAD.X R4, RZ, RZ, RZ, P0 ;  /* 0x000000ffff049224 */ /* 0x000fe200000e06ff */
[----:B------:R-:W-:Y:S01]  /*6810*/  ISETP.GE.AND P0, PT, R3, R10, PT ;  /* 0x0000000a0300720c */ /* 0x000fe20003f06270 */
[----:B------:R-:W1:Y:S01]  /*6820*/  @!P2 LDC.64 R8, c[0x0][0x388] ;  /* 0x0000e200ff08ab82 */ /* 0x000e620000000a00 */
[----:B------:R-:W-:-:S07]  /*6830*/  VIADD R3, R11, 0xa0 ;  /* 0x000000a00b037836 */ /* 0x000fce0000000000 */
[----:B------:R-:W2:Y:S01]  /*6840*/  @!P3 LDC.64 R6, c[0x0][0x388] ;  /* 0x0000e200ff06bb82 */ /* 0x000ea20000000a00 */
[----:B0-----:R-:W-:-:S04]  /*6850*/  @!P1 LEA R16, P5, R0, R16, 0x2 ;  /* 0x0000001000109211 */ /* 0x001fc800078a10ff */
[----:B------:R-:W-:Y:S02]  /*6860*/  @!P1 LEA.HI.X R17, R0, R17, R4, 0x2, P5 ;  /* 0x0000001100119211 */ /* 0x000fe400028f1404 */
[----:B------:R-:W-:Y:S01]  /*6870*/  @!P2 IADD3 R12, P5, PT, R31, R11, RZ ;  /* 0x0000000b1f0ca210 */ /* 0x000fe20007fbe0ff */
[----:B------:R-:W0:Y:S04]  /*6880*/  @!P4 LDC.64 R4, c[0x0][0x388] ;  /* 0x0000e200ff04cb82 */ /* 0x000e280000000a00 */
[----:B------:R-:W-:Y:S01]  /*6890*/  @!P2 IMAD.X R13, RZ, RZ, RZ, P5 ;  /* 0x000000ffff0da224 */ /* 0x000fe200028e06ff */
[----:B-1----:R-:W-:-:S04]  /*68a0*/  @!P2 LEA R8, P5, R12, R8, 0x2 ;  /* 0x000000080c08a211 */ /* 0x002fc800078a10ff */
[----:B------:R-:W-:Y:S02]  /*68b0*/  @!P2 LEA.HI.X R9, R12, R9, R13, 0x2, P5 ;  /* 0x000000090c09a211 */ /* 0x000fe400028f140d */
[----:B------:R-:W-:Y:S01]  /*68c0*/  @!P3 IADD3 R15, P5, PT, R31, R11, RZ ;  /* 0x0000000b1f0fb210 */ /* 0x000fe20007fbe0ff */
[----:B------:R-:W1:Y:S04]  /*68d0*/  @!P0 LDC.64 R12, c[0x0][0x388] ;  /* 0x0000e200ff0c8b82 */ /* 0x000e680000000a00 */
[----:B------:R-:W-:Y:S01]  /*68e0*/  @!P3 IMAD.X R18, RZ, RZ, RZ, P5 ;  /* 0x000000ffff12b224 */ /* 0x000fe200028e06ff */
[----:B--2---:R-:W-:-:S04]  /*68f0*/  @!P3 LEA R14, P5, R15, R6, 0x2 ;  /* 0x000000060f0eb211 */ /* 0x004fc800078a10ff */
[----:B------:R-:W-:Y:S02]  /*6900*/  @!P3 LEA.HI.X R15, R15, R7, R18, 0x2, P5 ;  /* 0x000000070f0fb211 */ /* 0x000fe400028f1412 */
[----:B------:R-:W-:-:S05]  /*6910*/  @!P4 IADD3 R18, P5, PT, R31, R11, RZ ;  /* 0x0000000b1f12c210 */ /* 0x000fca0007fbe0ff */
[----:B------:R-:W-:Y:S02]  /*6920*/  @!P4 IMAD.X R19, RZ, RZ, RZ, P5 ;  /* 0x000000ffff13c224 */ /* 0x000fe400028e06ff */
[----:B----4-:R-:W-:Y:S02]  /*6930*/  IMAD.MOV.U32 R0, RZ, RZ, R2 ;  /* 0x000000ffff007224 */ /* 0x010fe400078e0002 */
[----:B------:R0:W2:Y:S01]  /*6940*/  @!P1 LDG.E R2, desc[UR8][R16.64] ;  /* 0x0000000810029981 */ /* 0x0000a2000c1e1900 */
[----:B------:R-:W-:Y:S01]  /*6950*/  ISETP.GE.AND P1, PT, R3, R10, PT ;  /* 0x0000000a0300720c */ /* 0x000fe20003f26270 */
[----:B------:R-:W-:Y:S02]  /*6960*/  IMAD.MOV.U32 R26, RZ, RZ, R0 ;  /* 0x000000ffff1a7224 */ /* 0x000fe400078e0000 */
[----:B------:R-:W-:-:S04]  /*6970*/  VIADD R3, R11, 0xc0 ;  /* 0x000000c00b037836 */ /* 0x000fc80000000000 */
[----:B------:R3:W4:Y:S01]  /*6980*/  @!P2 LDG.E R26, desc[UR8][R8.64+0x80] ;  /* 0x00008008081aa981 */ /* 0x000722000c1e1900 */
[----:B------:R-:W-:Y:S01]  /*6990*/  ISETP.GE.AND P2, PT, R3, R10, PT ;  /* 0x0000000a0300720c */ /* 0x000fe20003f46270 */
[--C-:B------:R-:W-:Y:S01]  /*69a0*/  IMAD.MOV.U32 R3, RZ, RZ, R0.reuse ;  /* 0x000000ffff037224 */ /* 0x100fe200078e0000 */
[C---:B0-----:R-:W-:Y:S01]  /*69b0*/  @!P4 LEA R16, P5, R18.reuse, R4, 0x2 ;  /* 0x000000041210c211 */ /* 0x041fe200078a10ff */
[----:B------:R-:W-:Y:S02]  /*69c0*/  VIADD R17, R11, 0xe0 ;  /* 0x000000e00b117836 */ /* 0x000fe40000000000 */
[----:B------:R-:W0:Y:S02]  /*69d0*/  @!P1 LDC.64 R6, c[0x0][0x388] ;  /* 0x0000e200ff069b82 */ /* 0x000e240000000a00 */
[----:B------:R5:W4:Y:S01]  /*69e0*/  @!P3 LDG.E R3, desc[UR8][R14.64+0x100] ;  /* 0x000100080e03b981 */ /* 0x000b22000c1e1900 */
[----:B------:R-:W-:Y:S01]  /*69f0*/  ISETP.GE.AND P3, PT, R17, R10, PT ;  /* 0x0000000a1100720c */ /* 0x000fe20003f66270 */
[----:B------:R-:W-:Y:S01]  /*6a00*/  IMAD.MOV.U32 R4, RZ, RZ, R0 ;  /* 0x000000ffff047224 */ /* 0x000fe200078e0000 */
[----:B------:R-:W-:Y:S01]  /*6a10*/  @!P4 LEA.HI.X R17, R18, R5, R19, 0x2, P5 ;  /* 0x000000051211c211 */ /* 0x000fe200028f1413 */
[----:B------:R-:W-:Y:S01]  /*6a20*/  VIADD R5, R11, 0x100 ;  /* 0x000001000b057836 */ /* 0x000fe20000000000 */
[----:B------:R-:W-:Y:S01]  /*6a30*/  @!P0 IADD3 R18, P5, PT, R31, R11, RZ ;  /* 0x0000000b1f128210 */ /* 0x000fe20007fbe0ff */
[----:B---3--:R-:W3:Y:S02]  /*6a40*/  @!P2 LDC.64 R8, c[0x0][0x388] ;  /* 0x0000e200ff08ab82 */ /* 0x008ee40000000a00 */
[----:B------:R0:W4:Y:S02]  /*6a50*/  @!P4 LDG.E R4, desc[UR8][R16.64+0x180] ;  /* 0x000180081004c981 */ /* 0x000124000c1e1900 */
[----:B------:R-:W-:Y:S01]  /*6a60*/  @!P0 IMAD.X R19, RZ, RZ, RZ, P5 ;  /* 0x000000ffff138224 */ /* 0x000fe200028e06ff */
[----:B-1----:R-:W-:-:S02]  /*6a70*/  @!P0 LEA R12, P5, R18, R12, 0x2 ;  /* 0x0000000c120c8211 */ /* 0x002fc400078a10ff */
[----:B------:R-:W-:Y:S01]  /*6a80*/  ISETP.GE.AND P4, PT, R5, R10, PT ;  /* 0x0000000a0500720c */ /* 0x000fe20003f86270 */
[----:B-----5:R-:W-:Y:S01]  /*6a90*/  VIADD R15, R11, 0x120 ;  /* 0x000001200b0f7836 */ /* 0x020fe20000000000 */
[----:B------:R-:W-:Y:S01]  /*6aa0*/  @!P0 LEA.HI.X R13, R18, R13, R19, 0x2, P5 ;  /* 0x0000000d120d8211 */ /* 0x000fe200028f1413 */
[----:B------:R-:W1:Y:S01]  /*6ab0*/  @!P3 LDC.64 R22, c[0x0][0x388] ;  /* 0x0000e200ff16bb82 */ /* 0x000e620000000a00 */
[----:B------:R-:W-:Y:S01]  /*6ac0*/  @!P1 IADD3 R18, P5, PT, R31, R11, RZ ;  /* 0x0000000b1f129210 */ /* 0x000fe20007fbe0ff */
[----:B------:R-:W-:-:S04]  /*6ad0*/  IMAD.MOV.U32 R5, RZ, RZ, R0 ;  /* 0x000000ffff057224 */ /* 0x000fc800078e0000 */
[----:B------:R-:W-:Y:S01]  /*6ae0*/  @!P1 IMAD.X R19, RZ, RZ, RZ, P5 ;  /* 0x000000ffff139224 */ /* 0x000fe200028e06ff */
[C---:B0-----:R-:W-:Y:S01]  /*6af0*/  @!P1 LEA R14, P5, R18.reuse, R6, 0x2 ;  /* 0x00000006120e9211 */ /* 0x041fe200078a10ff */
[----:B------:R0:W5:Y:S01]  /*6b00*/  @!P0 LDG.E R5, desc[UR8][R12.64+0x200] ;  /* 0x000200080c058981 */ /* 0x000162000c1e1900 */
[-C--:B------:R-:W-:Y:S01]  /*6b10*/  ISETP.GE.AND P0, PT, R15, R10.reuse, PT ;  /* 0x0000000a0f00720c */ /* 0x080fe20003f06270 */
[--C-:B------:R-:W-:Y:S01]  /*6b20*/  IMAD.MOV.U32 R6, RZ, RZ, R0.reuse ;  /* 0x000000ffff067224 */ /* 0x100fe200078e0000 */
[----:B------:R-:W-:Y:S01]  /*6b30*/  @!P1 LEA.HI.X R15, R18, R7, R19, 0x2, P5 ;  /* 0x00000007120f9211 */ /* 0x000fe200028f1413 */
[----:B------:R-:W-:Y:S01]  /*6b40*/  VIADD R7, R11, 0x140 ;  /* 0x000001400b077836 */ /* 0x000fe20000000000 */
[----:B------:R-:W-:Y:S01]  /*6b50*/  @!P2 IADD3 R16, P5, PT, R31, R11, RZ ;  /* 0x0000000b1f10a210 */ /* 0x000fe20007fbe0ff */
[----:B------:R-:W1:Y:S02]  /*6b60*/  @!P4 LDC.64 R20, c[0x0][0x388] ;  /* 0x0000e200ff14cb82 */ /* 0x000e640000000a00 */
[----:B------:R1:W5:Y:S01]  /*6b70*/  @!P1 LDG.E R6, desc[UR8][R14.64+0x280] ;  /* 0x000280080e069981 */ /* 0x000362000c1e1900 */
[----:B------:R-:W-:Y:S01]  /*6b80*/  ISETP.GE.AND P1, PT, R7, R10, PT ;  /* 0x0000000a0700720c */ /* 0x000fe20003f26270 */
[----:B------:R-:W-:Y:S01]  /*6b90*/  @!P2 IMAD.X R17, RZ, RZ, RZ, P5 ;  /* 0x000000ffff11a224 */ /* 0x000fe200028e06ff */
[----:B---3--:R-:W-:Y:S01]  /*6ba0*/  @!P2 LEA R24, P5, R16, R8, 0x2 ;  /* 0x000000081018a211 */ /* 0x008fe200078a10ff */
[----:B------:R-:W-:-:S02]  /*6bb0*/  IMAD.MOV.U32 R7, RZ, RZ, R0 ;  /* 0x000000ffff077224 */ /* 0x000fc400078e0000 */
[----:B------:R-:W3:Y:S01]  /*6bc0*/  @!P0 LDC.64 R18, c[0x0][0x388] ;  /* 0x0000e200ff128b82 */ /* 0x000ee20000000a00 */
[----:B------:R-:W-:Y:S01]  /*6bd0*/  @!P2 LEA.HI.X R25, R16, R9, R17, 0x2, P5 ;  /* 0x000000091019a211 */ /* 0x000fe200028f1411 */
[----:B------:R-:W-:Y:S01]  /*6be0*/  VIADD R9, R11, 0x160 ;  /* 0x000001600b097836 */ /* 0x000fe20000000000 */
[----:B------:R-:W-:-:S03]  /*6bf0*/  @!P3 IADD3 R8, P5, PT, R31, R11, RZ ;  /* 0x0000000b1f08b210 */ /* 0x000fc60007fbe0ff */
[----:B------:R-:W5:Y:S02]  /*6c00*/  @!P2 LDG.E R7, desc[UR8][R24.64+0x300] ;  /* 0x000300081807a981 */ /* 0x000f64000c1e1900 */
[----:B------:R-:W3:Y:S01]  /*6c10*/  @!P1 LDC.64 R16, c[0x0][0x388] ;  /* 0x0000e200ff109b82 */ /* 0x000ee20000000a00 */
[----:B0-----:R-:W-:Y:S01]  /*6c20*/  @!P3 IMAD.X R12, RZ, RZ, RZ, P5 ;  /* 0x000000ffff0cb224 */ /* 0x001fe200028e06ff */
[C---:B-1----:R-:W-:Y:S02]  /*6c30*/  @!P3 LEA R22, P5, R8.reuse, R22, 0x2 ;  /* 0x000000160816b211 */ /* 0x042fe400078a10ff */
[----:B------:R-:W-:Y:S02]  /*6c40*/  ISETP.GE.AND P2, PT, R9, R10, PT ;  /* 0x0000000a0900720c */ /* 0x000fe40003f46270 */
[----:B------:R-:W-:Y:S02]  /*6c50*/  @!P4 IADD3 R13, P6, PT, R31, R11, RZ ;  /* 0x0000000b1f0dc210 */ /* 0x000fe40007fde0ff */
[----:B------:R-:W-:Y:S01]  /*6c60*/  @!P3 LEA.HI.X R23, R8, R23, R12, 0x2, P5 ;  /* 0x000000170817b211 */ /* 0x000fe200028f140c */
[----:B------:R-:W-:Y:S01]  /*6c70*/  IMAD.MOV.U32 R8, RZ, RZ, R0 ;  /* 0x000000ffff087224 */ /* 0x000fe200078e0000 */
[----:B------:R-:W-:Y:S01]  /*6c80*/  @!P4 LEA R20, P5, R13, R20, 0x2 ;  /* 0x000000140d14c211 */ /* 0x000fe200078a10ff */
[----:B------:R-:W-:-:S02]  /*6c90*/  VIADD R9, R11, 0x180 ;  /* 0x000001800b097836 */ /* 0x000fc40000000000 */
[----:B------:R-:W-:Y:S02]  /*6ca0*/  @!P4 IMAD.X R12, RZ, RZ, RZ, P6 ;  /* 0x000000ffff0cc224 */ /* 0x000fe400030e06ff */
[----:B------:R0:W5:Y:S01]  /*6cb0*/  @!P3 LDG.E R8, desc[UR8][R22.64+0x380] ;  /* 0x000380081608b981 */ /* 0x000162000c1e1900 */
[----:B------:R-:W-:Y:S01]  /*6cc0*/  ISETP.GE.AND P3, PT, R9, R10, PT ;  /* 0x0000000a0900720c */ /* 0x000fe20003f66270 */
[----:B------:R-:W1:Y:S01]  /*6cd0*/  @!P2 LDC.64 R14, c[0x0][0x388] ;  /* 0x0000e200ff0eab82 */ /* 0x000e620000000a00 */
[----:B------:R-:W-:Y:S01]  /*6ce0*/  @!P4 LEA.HI.X R21, R13, R21, R12, 0x2, P5 ;  /* 0x000000150d15c211 */ /* 0x000fe200028f140c */
[----:B------:R-:W-:Y:S01]  /*6cf0*/  IMAD.MOV.U32 R12, RZ, RZ, R0 ;  /* 0x000000ffff0c7224 */ /* 0x000fe200078e0000 */
[-C--:B------:R-:W-:Y:S01]  /*6d00*/  @!P0 IADD3 R13, P5, PT, R31, R11.reuse, RZ ;  /* 0x0000000b1f0d8210 */ /* 0x080fe20007fbe0ff */
[----:B------:R-:W-:Y:S01]  /*6d10*/  VIADD R9, R11, 0x1a0 ;  /* 0x000001a00b097836 */ /* 0x000fe20000000000 */
[----:B0-----:R-:W-:-:S03]  /*6d20*/  @!P1 IADD3 R22, P6, PT, R31, R11, RZ ;  /* 0x0000000b1f169210 */ /* 0x001fc60007fde0ff */
[----:B------:R-:W-:Y:S01]  /*6d30*/  @!P0 IMAD.X R24, RZ, RZ, RZ, P5 ;  /* 0x000000ffff188224 */ /* 0x000fe200028e06ff */
[----:B------:R0:W5:Y:S01]  /*6d40*/  @!P4 LDG.E R12, desc[UR8][R20.64+0x400] ;  /* 0x00040008140cc981 */ /* 0x000162000c1e1900 */
[----:B---3--:R-:W-:Y:S01]  /*6d50*/  @!P0 LEA R18, P5, R13, R18, 0x2 ;  /* 0x000000120d128211 */ /* 0x008fe200078a10ff */
[----:B------:R-:W-:Y:S01]  /*6d60*/  @!P1 IMAD.X R23, RZ, RZ, RZ, P6 ;  /* 0x000000ffff179224 */ /* 0x000fe200030e06ff */
[----:B------:R-:W-:Y:S01]  /*6d70*/  ISETP.GE.AND P4, PT, R9, R10, PT ;  /* 0x0000000a0900720c */ /* 0x000fe20003f86270 */
[----:B------:R-:W-:Y:S01]  /*6d80*/  VIADD R9, R11, 0x1c0 ;  /* 0x000001c00b097836 */ /* 0x000fe20000000000 */
[C---:B------:R-:W-:Y:S02]  /*6d90*/  @!P1 LEA R16, P6, R22.reuse, R16, 0x2 ;  /* 0x0000001016109211 */ /* 0x040fe400078c10ff */
[----:B------:R-:W-:Y:S01]  /*6da0*/  @!P0 LEA.HI.X R19, R13, R19, R24, 0x2, P5 ;  /* 0x000000130d138211 */ /* 0x000fe200028f1418 */
[----:B------:R-:W-:Y:S01]  /*6db0*/  IMAD.MOV.U32 R13, RZ, RZ, R0 ;  /* 0x000000ffff0d7224 */ /* 0x000fe200078e0000 */
[----:B------:R-:W-:-:S02]  /*6dc0*/  @!P1 LEA.HI.X R17, R22, R17, R23, 0x2, P6 ;  /* 0x0000001116119211 */ /* 0x000fc400030f1417 */
[----:B------:R-:W3:Y:S01]  /*6dd0*/  @!P3 LDC.64 R22, c[0x0][0x388] ;  /* 0x0000e200ff16bb82 */ /* 0x000ee20000000a00 */
[-C--:B------:R-:W-:Y:S01]  /*6de0*/  ISETP.GE.AND P5, PT, R9, R10.reuse, PT ;  /* 0x0000000a0900720c */ /* 0x080fe20003fa6270 */
[----:B------:R-:W-:Y:S01]  /*6df0*/  VIADD R9, R11, 0x1e0 ;  /* 0x000001e00b097836 */ /* 0x000fe20000000000 */
[----:B------:R0:W5:Y:S01]  /*6e00*/  @!P0 LDG.E R13, desc[UR8][R18.64+0x480] ;  /* 0x00048008120d8981 */ /* 0x000162000c1e1900 */
[----:B------:R-:W-:Y:S01]  /*6e10*/  IMAD.MOV.U32 R24, RZ, RZ, R0 ;  /* 0x000000ffff187224 */ /* 0x000fe200078e0000 */
[----:B------:R-:W-:Y:S02]  /*6e20*/  @!P2 IADD3 R25, P6, PT, R31, R11, RZ ;  /* 0x0000000b1f19a210 */ /* 0x000fe40007fde0ff */
[----:B------:R-:W-:Y:S01]  /*6e30*/  ISETP.GE.AND P0, PT, R9, R10, PT ;  /* 0x0000000a0900720c */ /* 0x000fe20003f06270 */
[----:B------:R-:W-:Y:S01]  /*6e40*/  VIADD R9, R11, 0x200 ;  /* 0x000002000b097836 */ /* 0x000fe20000000000 */
[----:B0-----:R-:W0:Y:S01]  /*6e50*/  @!P4 LDC.64 R20, c[0x0][0x388] ;  /* 0x0000e200ff14cb82 */ /* 0x001e220000000a00 */
[----:B------:R1:W5:Y:S01]  /*6e60*/  @!P1 LDG.E R24, desc[UR8][R16.64+0x500] ;  /* 0x0005000810189981 */ /* 0x000362000c1e1900 */
[----:B------:R-:W-:Y:S01]  /*6e70*/  @!P2 IMAD.X R18, RZ, RZ, RZ, P6 ;  /* 0x000000ffff12a224 */ /* 0x000fe200030e06ff */
[----:B-1----:R-:W-:-:S02]  /*6e80*/  @!P2 LEA R14, P6, R25, R14, 0x2 ;  /* 0x0000000e190ea211 */ /* 0x002fc400078c10ff */
[----:B------:R-:W-:Y:S02]  /*6e90*/  ISETP.GE.AND P1, PT, R9, R10, PT ;  /* 0x0000000a0900720c */ /* 0x000fe40003f26270 */
[----:B------:R-:W-:Y:S01]  /*6ea0*/  @!P2 LEA.HI.X R15, R25, R15, R18, 0x2, P6 ;  /* 0x0000000f190fa211 */ /* 0x000fe200030f1412 */
[----:B------:R-:W-:Y:S01]  /*6eb0*/  IMAD.MOV.U32 R25, RZ, RZ, R0 ;  /* 0x000000ffff197224 */ /* 0x000fe200078e0000 */
[----:B------:R-:W1:Y:S01]  /*6ec0*/  @!P5 LDC.64 R16, c[0x0][0x388] ;  /* 0x0000e200ff10db82 */ /* 0x000e620000000a00 */
[----:B------:R-:W-:-:S04]  /*6ed0*/  @!P3 IADD3 R9, P6, PT, R31, R11, RZ ;  /* 0x0000000b1f09b210 */ /* 0x000fc80007fde0ff */
[----:B------:R0:W5:Y:S01]  /*6ee0*/  @!P2 LDG.E R25, desc[UR8][R14.64+0x580] ;  /* 0x000580080e19a981 */ /* 0x000162000c1e1900 */
[----:B------:R-:W-:Y:S01]  /*6ef0*/  @!P3 IMAD.X R28, RZ, RZ, RZ, P6 ;  /* 0x000000ffff1cb224 */ /* 0x000fe200030e06ff */
[----:B---3--:R-:W-:Y:S02]  /*6f00*/  @!P3 LEA R22, P2, R9, R22, 0x2 ;  /* 0x000000160916b211 */ /* 0x008fe400078410ff */
[----:B------:R-:W3:Y:S01]  /*6f10*/  @!P1 LDC.64 R18, c[0x0][0x388] ;  /* 0x0000e200ff129b82 */ /* 0x000ee20000000a00 */
[----:B------:R-:W-:Y:S02]  /*6f20*/  @!P4 IADD3 R27, P6, PT, R31, R11, RZ ;  /* 0x0000000b1f1bc210 */ /* 0x000fe40007fde0ff */
[----:B------:R-:W-:-:S05]  /*6f30*/  @!P3 LEA.HI.X R23, R9, R23, R28, 0x2, P2 ;  /* 0x000000170917b211 */ /* 0x000fca00010f141c */
[----:B0-----:R-:W0:Y:S01]  /*6f40*/  @!P0 LDC.64 R14, c[0x0][0x388] ;  /* 0x0000e200ff0e8b82 */ /* 0x001e220000000a00 */
[----:B------:R-:W-:Y:S01]  /*6f50*/  IMAD.MOV.U32 R28, RZ, RZ, R0 ;  /* 0x000000ffff1c7224 */ /* 0x000fe200078e0000 */
[----:B------:R-:W-:Y:S01]  /*6f60*/  @!P4 LEA R20, P2, R27, R20, 0x2 ;  /* 0x000000141b14c211 */ /* 0x000fe200078410ff */
[----:B------:R-:W-:-:S04]  /*6f70*/  @!P4 IMAD.X R30, RZ, RZ, RZ, P6 ;  /* 0x000000ffff1ec224 */ /* 0x000fc800030e06ff */
[----:B------:R0:W5:Y:S01]  /*6f80*/  @!P3 LDG.E R28, desc[UR8][R22.64+0x600] ;  /* 0x00060008161cb981 */ /* 0x000162000c1e1900 */
[----:B------:R-:W-:Y:S02]  /*6f90*/  @!P5 IADD3 R29, P3, PT, R31, R11, RZ ;  /* 0x0000000b1f1dd210 */ /* 0x000fe40007f7e0ff */
[----:B------:R-:W-:Y:S01]  /*6fa0*/  @!P4 LEA.HI.X R21, R27, R21, R30, 0x2, P2 ;  /* 0x000000151b15c211 */ /* 0x000fe200010f141e */
[----:B------:R-:W-:Y:S01]  /*6fb0*/  IMAD.MOV.U32 R30, RZ, RZ, R0 ;  /* 0x000000ffff1e7224 */ /* 0x000fe200078e0000 */
[----:B------:R-:W-:Y:S01]  /*6fc0*/  @!P0 IADD3 R9, P2, PT, R31, R11, RZ ;  /* 0x0000000b1f098210 */ /* 0x000fe20007f5e0ff */
[----:B------:R-:W-:Y:S01]  /*6fd0*/  @!P5 IMAD.X R32, RZ, RZ, RZ, P3 ;  /* 0x000000ffff20d224 */ /* 0x000fe200018e06ff */
[----:B-1----:R-:W-:-:S03]  /*6fe0*/  @!P5 LEA R16, P3, R29, R16, 0x2 ;  /* 0x000000101d10d211 */ /* 0x002fc600078610ff */
[----:B------:R1:W5:Y:S01]  /*6ff0*/  @!P4 LDG.E R30, desc[UR8][R20.64+0x680] ;  /* 0x00068008141ec981 */ /* 0x000362000c1e1900 */
[----:B------:R-:W-:Y:S02]  /*7000*/  @!P1 IADD3 R27, P4, PT, R31, R11, RZ ;  /* 0x0000000b1f1b9210 */ /* 0x000fe40007f9e0ff */
[----:B------:R-:W-:Y:S01]  /*7010*/  @!P5 LEA.HI.X R17, R29, R17, R32, 0x2, P3 ;  /* 0x000000111d11d211 */ /* 0x000fe200018f1420 */
[----:B------:R-:W-:Y:S01]  /*7020*/  @!P0 IMAD.X R32, RZ, RZ, RZ, P2 ;  /* 0x000000ffff208224 */ /* 0x000fe200010e06ff */
[----:B---3--:R-:W-:Y:S01]  /*7030*/  @!P1 LEA R18, P3, R27, R18, 0x2 ;  /* 0x000000121b129211 */ /* 0x008fe200078610ff */
[----:B------:R-:W-:Y:S01]  /*7040*/  @!P1 IMAD.X R34, RZ, RZ, RZ, P4 ;  /* 0x000000ffff229224 */ /* 0x000fe200020e06ff */
[----:B0-----:R-:W-:Y:S01]  /*7050*/  @!P0 LEA R14, P2, R9, R14, 0x2 ;  /* 0x0000000e090e8211 */ /* 0x001fe200078410ff */
[----:B------:R-:W-:-:S03]  /*7060*/  IMAD.MOV.U32 R22, RZ, RZ, R0 ;  /* 0x000000ffff167224 */ /* 0x000fc600078e0000 */
[----:B------:R-:W-:Y:S01]  /*7070*/  @!P0 LEA.HI.X R15, R9, R15, R32, 0x2, P2 ;  /* 0x0000000f090f8211 */ /* 0x000fe200010f1420 */
[----:B------:R-:W-:Y:S01]  /*7080*/  IMAD.MOV.U32 R32, RZ, RZ, R0 ;  /* 0x000000ffff207224 */ /* 0x000fe200078e0000 */
[----:B------:R-:W-:Y:S01]  /*7090*/  @!P1 LEA.HI.X R19, R27, R19, R34, 0x2, P3 ;  /* 0x000000131b139211 */ /* 0x000fe200018f1422 */
[----:B------:R-:W3:Y:S04]  /*70a0*/  @!P5 LDG.E R22, desc[UR8][R16.64+0x700] ;  /* 0x000700081016d981 */ /* 0x000ee8000c1e1900 */
[----:B------:R-:W3:Y:S04]  /*70b0*/  @!P0 LDG.E R32, desc[UR8][R14.64+0x780] ;  /* 0x000780080e208981 */ /* 0x000ee8000c1e1900 */
[----:B------:R-:W3:Y:S01]  /*70c0*/  @!P1 LDG.E R0, desc[UR8][R18.64+0x800] ;  /* 0x0008000812009981 */ /* 0x000ee2000c1e1900 */
[----:B------:R-:W0:Y:S01]  /*70d0*/  S2R R29, SR_TID.X ;  /* 0x00000000001d7919 */ /* 0x000e220000002100 */
[----:B-1----:R-:W1:Y:S01]  /*70e0*/  S2R R21, SR_LANEID ;  /* 0x0000000000157919 */ /* 0x002e620000000000 */
[----:B------:R-:W0:Y:S01]  /*70f0*/  S2UR UR5, SR_CgaCtaId ;  /* 0x00000000000579c3 */ /* 0x000e220000008800 */
[----:B------:R-:W-:Y:S01]  /*7100*/  UMOV UR4, 0x400 ;  /* 0x0000040000047882 */ /* 0x000fe20000000000 */
[----:B0-----:R-:W-:Y:S01]  /*7110*/  SHF.R.U32.HI R9, RZ, 0x5, R29 ;  /* 0x00000005ff097819 */ /* 0x001fe2000001161d */
[----:B------:R-:W-:-:S04]  /*7120*/  ULEA UR4, UR5, UR4, 0x18 ;  /* 0x0000000405047291 */ /* 0x000fc8000f8ec0ff */
[----:B-1----:R-:W-:-:S05]  /*7130*/  IMAD R20, R9, 0x220, R21 ;  /* 0x0000022009147824 */ /* 0x002fca00078e0215 */
[----:B------:R-:W-:Y:S01]  /*7140*/  LEA R9, R20, UR4, 0x2 ;  /* 0x0000000414097c11 */ /* 0x000fe2000f8e10ff */
[----:B------:R-:W-:-:S04]  /*7150*/  IMAD R20, R21, 0x10, R20 ;  /* 0x0000001015147824 */ /* 0x000fc800078e0214 */
[----:B--2---:R-:W-:Y:S04]  /*7160*/  STS [R9], R2 ;  /* 0x0000000209007388 */ /* 0x004fe80000000800 */
[----:B----4-:R-:W-:Y:S04]  /*7170*/  STS [R9+0x80], R26 ;  /* 0x0000801a09007388 */ /* 0x010fe80000000800 */
[----:B------:R-:W-:Y:S04]  /*7180*/  STS [R9+0x100], R3 ;  /* 0x0001000309007388 */ /* 0x000fe80000000800 */
[----:B------:R-:W-:Y:S04]  /*7190*/  STS [R9+0x180], R4 ;  /* 0x0001800409007388 */ /* 0x000fe80000000800 */
[----:B-----5:R-:W-:Y:S04]  /*71a0*/  STS [R9+0x200], R5 ;  /* 0x0002000509007388 */ /* 0x020fe80000000800 */
[----:B------:R-:W-:Y:S04]  /*71b0*/  STS [R9+0x280], R6 ;  /* 0x0002800609007388 */ /* 0x000fe80000000800 */
[----:B------:R-:W-:Y:S04]  /*71c0*/  STS [R9+0x300], R7 ;  /* 0x0003000709007388 */ /* 0x000fe80000000800 */
[----:B------:R0:W-:Y:S02]  /*71d0*/  STS [R9+0x380], R8 ;  /* 0x0003800809007388 */ /* 0x0001e40000000800 */
[----:B0-----:R-:W-:-:S02]  /*71e0*/  LEA R8, R20, UR4, 0x2 ;  /* 0x0000000414087c11 */ /* 0x001fc4000f8e10ff */
[----:B------:R-:W-:Y:S04]  /*71f0*/  STS [R9+0x400], R12 ;  /* 0x0004000c09007388 */ /* 0x000fe80000000800 */
[----:B------:R-:W-:Y:S04]  /*7200*/  STS [R9+0x480], R13 ;  /* 0x0004800d09007388 */ /* 0x000fe80000000800 */
[----:B------:R-:W-:Y:S04]  /*7210*/  STS [R9+0x500], R24 ;  /* 0x0005001809007388 */ /* 0x000fe80000000800 */
[----:B------:R-:W-:Y:S04]  /*7220*/  STS [R9+0x580], R25 ;  /* 0x0005801909007388 */ /* 0x000fe80000000800 */
[----:B------:R0:W-:Y:S04]  /*7230*/  STS [R9+0x600], R28 ;  /* 0x0006001c09007388 */ /* 0x0001e80000000800 */
[----:B------:R-:W-:Y:S04]  /*7240*/  STS [R9+0x680], R30 ;  /* 0x0006801e09007388 */ /* 0x000fe80000000800 */
[----:B---3--:R-:W-:Y:S04]  /*7250*/  STS [R9+0x700], R22 ;  /* 0x0007001609007388 */ /* 0x008fe80000000800 */
[----:B------:R-:W-:Y:S04]  /*7260*/  STS [R9+0x780], R32 ;  /* 0x0007802009007388 */ /* 0x000fe80000000800 */
        /* <DEDUP_REMOVED lines=20> */
[----:B0-----:R-:W-:-:S07]  /*73b0*/  IMAD R28, R29, 0x11, RZ ;  /* 0x000000111d1c7824 */ /* 0x001fce00078e02ff */
[----:B------:R-:W-:Y:S01]  /*73c0*/  PREEXIT ;  /* 0x000000000000782d */ /* 0x000fe20000000000 */
[----:B------:R-:W-:-:S05]  /*73d0*/  VIADD R3, R28, 0x1 ;  /* 0x000000011c037836 */ /* 0x000fca0000000000 */
        /* <DEDUP_REMOVED lines=20> */
[----:B----4-:R-:W-:-:S05]  /*7520*/  @!P4 IMAD.WIDE R2, R20, 0x10, R4 ;  /* 0x000000101402c825 */ /* 0x010fca00078e0204 */
[----:B------:R-:W3:Y:S01]  /*7530*/  @!P4 LDG.E R13, desc[UR8][R2.64] ;  /* 0x00000008020dc981 */ /* 0x000ee2000c1e1900 */
[----:B--2---:R-:W-:-:S04]  /*7540*/  @!P1 ISETP.GE.AND P0, PT, R6, R7, PT ;  /* 0x000000070600920c */ /* 0x004fc80003f06270 */
[----:B------:R-:W-:-:S05]  /*7550*/  @!P1 SEL R23, R21, R24, !P0 ;  /* 0x0000001815179207 */ /* 0x000fca0004000000 */
[----:B------:R-:W-:-:S05]  /*7560*/  @!P4 IMAD.WIDE R4, R23, 0x10, R4 ;  /* 0x000000101704c825 */ /* 0x000fca00078e0204 */
[----:B------:R0:W3:Y:S01]  /*7570*/  @!P4 LDG.E R6, desc[UR8][R4.64] ;  /* 0x000000080406c981 */ /* 0x0000e2000c1e1900 */
[----:B------:R-:W-:-:S05]  /*7580*/  VIADD R7, R28, 0x4 ;  /* 0x000000041c077836 */ /* 0x000fca0000000000 */
[----:B------:R-:W-:-:S13]  /*7590*/  ISETP.GE.U32.AND P0, PT, R7, R10, PT ;  /* 0x0000000a0700720c */ /* 0x000fda0003f06070 */
[----:B0-----:R-:W5:Y:S01]  /*75a0*/  @!P0 LDC.64 R4, c[0x0][0x3c0] ;  /* 0x0000f000ff048b82 */ /* 0x001f620000000a00 */
[----:B------:R-:W-:Y:S02]  /*75b0*/  IMAD.MOV.U32 R7, RZ, RZ, R23 ;  /* 0x000000ffff077224 */ /* 0x000fe400078e0017 */
[----:B-----5:R-:W-:Y:S01]  /*75c0*/  @!P0 IMAD.WIDE R2, R0, 0x10, R4 ;  /* 0x0000001000028825 */ /* 0x020fe200078e0204 */
[----:B---3--:R-:W-:-:S04]  /*75d0*/  @!P4 ISETP.GE.AND P3, PT, R6, R13, PT ;  /* 0x0000000d0600c20c */ /* 0x008fc80003f66270 */
[----:B------:R-:W2:Y:S01]  /*75e0*/  @!P0 LDG.E R13, desc[UR8][R2.64] ;  /* 0x00000008020d8981 */ /* 0x000ea2000c1e1900 */
[----:B------:R-:W-:-:S05]  /*75f0*/  @!P4 SEL R7, R20, R23, !P3 ;  /* 0x000000171407c207 */ /* 0x000fca0005800000 */
[----:B------:R-:W-:-:S05]  /*7600*/  @!P0 IMAD.WIDE R4, R7, 0x10, R4 ;  /* 0x0000001007048825 */ /* 0x000fca00078e0204 */
[----:B------:R0:W2:Y:S01]  /*7610*/  @!P0 LDG.E R6, desc[UR8][R4.64] ;  /* 0x0000000804068981 */ /* 0x0000a2000c1e1900 */
[----:B------:R-:W-:-:S05]  /*7620*/  VIADD R15, R28, 0x5 ;  /* 0x000000051c0f7836 */ /* 0x000fca0000000000 */
[----:B------:R-:W-:-:S13]  /*7630*/  ISETP.GE.U32.AND P6, PT, R15, R10, PT ;  /* 0x0000000a0f00720c */ /* 0x000fda0003fc6070 */
[----:B0-----:R-:W0:Y:S02]  /*7640*/  @!P6 LDC.64 R4, c[0x0][0x3c0] ;  /* 0x0000f000ff04eb82 */ /* 0x001e240000000a00 */
[----:B0-----:R-:W-:-:S05]  /*7650*/  @!P6 IMAD.WIDE R2, R19, 0x10, R4 ;  /* 0x000000101302e825 */ /* 0x001fca00078e0204 */
[----:B------:R-:W3:Y:S01]  /*7660*/  @!P6 LDG.E R22, desc[UR8][R2.64] ;  /* 0x000000080216e981 */ /* 0x000ee2000c1e1900 */
[----:B--2---:R-:W-:Y:S01]  /*7670*/  @!P0 ISETP.GE.AND P3, PT, R6, R13, PT ;  /* 0x0000000d0600820c */ /* 0x004fe20003f66270 */
[----:B------:R-:W-:-:S03]  /*7680*/  IMAD.MOV.U32 R6, RZ, RZ, R7 ;  /* 0x000000ffff067224 */ /* 0x000fc600078e0007 */
[----:B------:R-:W-:-:S05]  /*7690*/  @!P0 SEL R6, R0, R7, !P3 ;  /* 0x0000000700068207 */ /* 0x000fca0005800000 */
[----:B------:R-:W-:-:S05]  /*76a0*/  @!P6 IMAD.WIDE R4, R6, 0x10, R4 ;  /* 0x000000100604e825 */ /* 0x000fca00078e0204 */
[----:B------:R0:W3:Y:S01]  /*76b0*/  @!P6 LDG.E R15, desc[UR8][R4.64] ;  /* 0x00000008040fe981 */ /* 0x0000e2000c1e1900 */
[----:B------:R-:W-:-:S05]  /*76c0*/  VIADD R13, R28, 0x6 ;  /* 0x000000061c0d7836 */ /* 0x000fca0000000000 */
[----:B------:R-:W-:-:S13]  /*76d0*/  ISETP.GE.U32.AND P5, PT, R13, R10, PT ;  /* 0x0000000a0d00720c */ /* 0x000fda0003fa6070 */
[----:B------:R-:W1:Y:S01]  /*76e0*/  @!P5 LDC.64 R12, c[0x0][0x3c0] ;  /* 0x0000f000ff0cdb82 */ /* 0x000e620000000a00 */
[----:B0-----:R-:W-:Y:S02]  /*76f0*/  IMAD.MOV.U32 R5, RZ, RZ, R6 ;  /* 0x000000ffff057224 */ /* 0x001fe400078e0006 */
[----:B-1----:R-:W-:Y:S01]  /*7700*/  @!P5 IMAD.WIDE R2, R18, 0x10, R12 ;  /* 0x000000101202d825 */ /* 0x002fe200078e020c */
[----:B---3--:R-:W-:-:S04]  /*7710*/  @!P6 ISETP.GE.AND P3, PT, R15, R22, PT ;  /* 0x000000160f00e20c */ /* 0x008fc80003f66270 */
        /* <DEDUP_REMOVED lines=8> */
[----:B------:R-:W-:Y:S02]  /*77a0*/  @!P2 IMAD.MOV.U32 R27, RZ, RZ, R14 ;  /* 0x000000ffff1ba224 */ /* 0x000fe400078e000e */
[----:B------:R-:W-:Y:S02]  /*77b0*/  IMAD.MOV.U32 R4, RZ, RZ, R5 ;  /* 0x000000ffff047224 */ /* 0x000fe400078e0005 */
[----:B0-----:R-:W-:-:S06]  /*77c0*/  @!P3 IMAD.WIDE R2, R17, 0x10, R12 ;  /* 0x000000101102b825 */ /* 0x001fcc00078e020c */
[----:B------:R-:W3:Y:S01]  /*77d0*/  @!P3 LDG.E R3, desc[UR8][R2.64] ;  /* 0x000000080203b981 */ /* 0x000ee2000c1e1900 */
[----:B--2---:R-:W-:-:S04]  /*77e0*/  @!P5 ISETP.GE.AND P2, PT, R15, R22, PT ;  /* 0x000000160f00d20c */ /* 0x004fc80003f46270 */
[----:B------:R-:W-:-:S05]  /*77f0*/  @!P5 SEL R4, R18, R5, !P2 ;  /* 0x000000051204d207 */ /* 0x000fca0005000000 */
[----:B------:R-:W-:-:S06]  /*7800*/  @!P3 IMAD.WIDE R12, R4, 0x10, R12 ;  /* 0x00000010040cb825 */ /* 0x000fcc00078e020c */
[----:B------:R-:W3:Y:S01]  /*7810*/  @!P3 LDG.E R12, desc[UR8][R12.64] ;  /* 0x000000080c0cb981 */ /* 0x000ee2000c1e1900 */
[----:B------:R-:W-:-:S05]  /*7820*/  VIADD R15, R28, 0x8 ;  /* 0x000000081c0f7836 */ /* 0x000fca0000000000 */
[----:B------:R-:W-:-:S13]  /*7830*/  ISETP.GE.U32.AND P2, PT, R15, R10, PT ;  /* 0x0000000a0f00720c */ /* 0x000fda0003f46070 */
[----:B------:R-:W0:Y:S01]  /*7840*/  @!P2 LDC.64 R14, c[0x0][0x3c0] ;  /* 0x0000f000ff0eab82 */ /* 0x000e220000000a00 */
[----:B------:R-:W-:Y:S01]  /*7850*/  @!P1 IMAD.MOV.U32 R24, RZ, RZ, R21 ;  /* 0x000000ffff189224 */ /* 0x000fe200078e0015 */
[----:B---3--:R-:W-:Y:S01]  /*7860*/  @!P3 ISETP.GE.AND P1, PT, R12, R3, PT ;  /* 0x000000030c00b20c */ /* 0x008fe20003f26270 */
[----:B------:R-:W-:-:S03]  /*7870*/  IMAD.MOV.U32 R3, RZ, RZ, R4 ;  /* 0x000000ffff037224 */ /* 0x000fc600078e0004 */
[----:B------:R-:W-:Y:S01]  /*7880*/  @!P3 SEL R3, R17, R4, !P1 ;  /* 0x000000041103b207 */ /* 0x000fe20004800000 */
[----:B0-----:R-:W-:-:S04]  /*7890*/  @!P2 IMAD.WIDE R12, R16, 0x10, R14 ;  /* 0x00000010100ca825 */ /* 0x001fc800078e020e */
[----:B------:R-:W-:Y:S01]  /*78a0*/  @!P2 IMAD.WIDE R14, R3, 0x10, R14 ;  /* 0x00000010030ea825 */ /* 0x000fe200078e020e */
[----:B------:R-:W2:Y:S04]  /*78b0*/  @!P2 LDG.E R21, desc[UR8][R12.64] ;  /* 0x000000080c15a981 */ /* 0x000ea8000c1e1900 */
[----:B------:R0:W2:Y:S01]  /*78c0*/  @!P2 LDG.E R2, desc[UR8][R14.64] ;  /* 0x000000080e02a981 */ /* 0x0000a2000c1e1900 */
[----:B------:R-:W-:-:S05]  /*78d0*/  VIADD R25, R28, 0x9 ;  /* 0x000000091c197836 */ /* 0x000fca0000000000 */
[----:B------:R-:W-:-:S13]  /*78e0*/  ISETP.GE.U32.AND P1, PT, R25, R10, PT ;  /* 0x0000000a1900720c */ /* 0x000fda0003f26070 */
[----:B0-----:R-:W0:Y:S01]  /*78f0*/  @!P1 LDC.64 R14, c[0x0][0x3c0] ;  /* 0x0000f000ff0e9b82 */ /* 0x001e220000000a00 */
[----:B------:R-:W-:Y:S02]  /*7900*/  @!P4 IMAD.MOV.U32 R23, RZ, RZ, R20 ;  /* 0x000000ffff17c224 */ /* 0x000fe400078e0014 */
[----:B0-----:R-:W-:-:S06]  /*7910*/  @!P1 IMAD.WIDE R12, R30, 0x10, R14 ;  /* 0x000000101e0c9825 */ /* 0x001fcc00078e020e */
        /* <DEDUP_REMOVED lines=8> */
[----:B0-----:R-:W0:Y:S01]  /*79a0*/  @!P4 LDC.64 R14, c[0x0][0x3c0] ;  /* 0x0000f000ff0ecb82 */ /* 0x001e220000000a00 */
[----:B------:R-:W-:Y:S02]  /*79b0*/  @!P0 IMAD.MOV.U32 R7, RZ, RZ, R0 ;  /* 0x000000ffff078224 */ /* 0x000fe400078e0000 */
[----:B------:R-:W-:Y:S01]  /*79c0*/  IMAD.MOV.U32 R0, RZ, RZ, R2 ;  /* 0x000000ffff007224 */ /* 0x000fe200078e0002 */
[----:B---3--:R-:W-:-:S04]  /*79d0*/  @!P1 ISETP.GE.AND P0, PT, R20, R13, PT ;  /* 0x0000000d1400920c */ /* 0x008fc80003f06270 */
        /* <DEDUP_REMOVED lines=8> */
[----:B------:R-:W-:Y:S02]  /*7a60*/  @!P6 IMAD.MOV.U32 R6, RZ, RZ, R19 ;  /* 0x000000ffff06e224 */ /* 0x000fe400078e0013 */
[----:B------:R-:W-:Y:S01]  /*7a70*/  IMAD.MOV.U32 R22, RZ, RZ, R0 ;  /* 0x000000ffff167224 */ /* 0x000fe200078e0000 */
[----:B--2---:R-:W-:-:S04]  /*7a80*/  @!P4 ISETP.GE.AND P6, PT, R20, R13, PT ;  /* 0x0000000d1400c20c */ /* 0x004fc80003fc6270 */
[----:B------:R-:W-:Y:S01]  /*7a90*/  @!P4 SEL R22, R36, R0, !P6 ;  /* 0x000000002416c207 */ /* 0x000fe20007000000 */
[----:B0-----:R-:W-:-:S04]  /*7aa0*/  @!P0 IMAD.WIDE R12, R35, 0x10, R14 ;  /* 0x00000010230c8825 */ /* 0x001fc800078e020e */
[----:B------:R-:W-:Y:S02]  /*7ab0*/  @!P0 IMAD.WIDE R14, R22, 0x10, R14 ;  /* 0x00000010160e8825 */ /* 0x000fe400078e020e */
[----:B------:R-:W2:Y:S04]  /*7ac0*/  @!P0 LDG.E R12, desc[UR8][R12.64] ;  /* 0x000000080c0c8981 */ /* 0x000ea8000c1e1900 */
[----:B------:R0:W2:Y:S01]  /*7ad0*/  @!P0 LDG.E R19, desc[UR8][R14.64] ;  /* 0x000000080e138981 */ /* 0x0000a2000c1e1900 */
[----:B------:R-:W-:-:S04]  /*7ae0*/  IMAD R20, R29, 0x11, RZ ;  /* 0x000000111d147824 */ /* 0x000fc800078e02ff */
        /* <DEDUP_REMOVED lines=43> */
[----:B------:R-:W2:Y:S01]  /*7da0*/  @!P2 LDG.E R14, desc[UR8][R14.64] ;  /* 0x000000080e0ea981 */ /* 0x000ea2000c1e1900 */
[C---:B------:R-:W-:Y:S01]  /*7db0*/  ISETP.GE.U32.AND P1, PT, R20.reuse, R10, PT ;  /* 0x0000000a1400720c */ /* 0x040fe20003f26070 */
[----:B------:R-:W-:Y:S02]  /*7dc0*/  @!P4 IMAD.MOV.U32 R0, RZ, RZ, R36 ;  /* 0x000000ffff00c224 */ /* 0x000fe400078e0024 */
[----:B------:R-:W-:-:S02]  /*7dd0*/  VIADD R17, R20, 0x10 ;  /* 0x0000001014117836 */ /* 0x000fc40000000000 */
[----:B------:R-:W-:Y:S02]  /*7de0*/  IMAD.MOV.U32 R16, RZ, RZ, R30 ;  /* 0x000000ffff107224 */ /* 0x000fe400078e001e */
        /* <DEDUP_REMOVED lines=18> */
[----:B------:R0:W3:Y:S04]  /*7f10*/  LDG.E R19, desc[UR8][R14.64] ;  /* 0x000000080e137981 */ /* 0x0000e8000c1e1900 */
[----:B------:R1:W3:Y:S01]  /*7f20*/  LDG.E R21, desc[UR8][R12.64] ;  /* 0x000000080c157981 */ /* 0x0002e2000c1e1900 */
[----:B0-----:R-:W-:-:S04]  /*7f30*/  IMAD.WIDE R14, R6, 0x10, R36 ;  /* 0x00000010060e7825 */ /* 0x001fc800078e0224 */
[--C-:B-1----:R-:W-:Y:S01]  /*7f40*/  IMAD.WIDE R12, R7, 0x10, R36.reuse ;  /* 0x00000010070c7825 */ /* 0x102fe200078e0224 */
[----:B------:R0:W4:Y:S04]  /*7f50*/  LDG.E R16, desc[UR8][R14.64] ;  /* 0x000000080e107981 */ /* 0x000128000c1e1900 */
[----:B------:R1:W4:Y:S01]  /*7f60*/  LDG.E R17, desc[UR8][R12.64] ;  /* 0x000000080c117981 */ /* 0x000322000c1e1900 */
[----:B0-----:R-:W-:-:S04]  /*7f70*/  IMAD.WIDE R14, R4, 0x10, R36 ;  /* 0x00000010040e7825 */ /* 0x001fc800078e0224 */
[--C-:B-1----:R-:W-:Y:S01]  /*7f80*/  IMAD.WIDE R12, R5, 0x10, R36.reuse ;  /* 0x00000010050c7825 */ /* 0x102fe200078e0224 */
[----:B--2---:R-:W-:Y:S02]  /*7f90*/  ISETP.GE.AND P0, PT, R20, R31, PT ;  /* 0x0000001f1400720c */ /* 0x004fe40003f06270 */
[----:B------:R0:W2:Y:S04]  /*7fa0*/  LDG.E R20, desc[UR8][R14.64] ;  /* 0x000000080e147981 */ /* 0x0000a8000c1e1900 */
[----:B------:R1:W2:Y:S01]  /*7fb0*/  LDG.E R31, desc[UR8][R12.64] ;  /* 0x000000080c1f7981 */ /* 0x0002a2000c1e1900 */
[----:B0-----:R-:W-:Y:S01]  /*7fc0*/  IMAD.WIDE R14, R2, 0x10, R36 ;  /* 0x00000010020e7825 */ /* 0x001fe200078e0224 */
[----:B---3--:R-:W-:-:S03]  /*7fd0*/  ISETP.GE.AND P2, PT, R19, R21, PT ;  /* 0x000000151300720c */ /* 0x008fc60003f46270 */
[--C-:B-1----:R-:W-:Y:S01]  /*7fe0*/  IMAD.WIDE R12, R3, 0x10, R36.reuse ;  /* 0x00000010030c7825 */ /* 0x102fe200078e0224 */
[----:B------:R-:W3:Y:S04]  /*7ff0*/  LDG.E R19, desc[UR8][R14.64] ;  /* 0x000000080e137981 */ /* 0x000ee8000c1e1900 */
[----:B------:R0:W3:Y:S02]  /*8000*/  LDG.E R21, desc[UR8][R12.64] ;  /* 0x000000080c157981 */ /* 0x0000e4000c1e1900 */
[----:B0-----:R-:W-:-:S05]  /*8010*/  IMAD.WIDE R12, R22, 0x10, R36 ;  /* 0x00000010160c7825 */ /* 0x001fca00078e0224 */
[----:B------:R0:W5:Y:S01]  /*8020*/  LDG.E R32, desc[UR8][R12.64] ;  /* 0x000000080c207981 */ /* 0x000162000c1e1900 */
[----:B------:R-:W-:-:S04]  /*8030*/  IMAD.WIDE R14, R28, 0x10, R36 ;  /* 0x000000101c0e7825 */ /* 0x000fc800078e0224 */
[----:B0-----:R-:W-:-:S05]  /*8040*/  IMAD.WIDE R12, R0, 0x10, R36 ;  /* 0x00000010000c7825 */ /* 0x001fca00078e0224 */
[----:B------:R0:W5:Y:S01]  /*8050*/  LDG.E R33, desc[UR8][R12.64] ;  /* 0x000000080c217981 */ /* 0x000162000c1e1900 */
[----:B----4-:R-:W-:-:S03]  /*8060*/  ISETP.GE.AND P3, PT, R16, R17, PT ;  /* 0x000000111000720c */ /* 0x010fc60003f66270 */
[----:B------:R1:W4:Y:S01]  /*8070*/  LDG.E R16, desc[UR8][R14.64] ;  /* 0x000000080e107981 */ /* 0x000322000c1e1900 */
[----:B0-----:R-:W-:-:S04]  /*8080*/  IMAD.WIDE R12, R25, 0x10, R36 ;  /* 0x00000010190c7825 */ /* 0x001fc800078e0224 */
[--C-:B-1----:R-:W-:Y:S01]  /*8090*/  IMAD.WIDE R14, R30, 0x10, R36.reuse ;  /* 0x000000101e0e7825 */ /* 0x102fe200078e0224 */
[----:B------:R0:W4:Y:S03]  /*80a0*/  LDG.E R17, desc[UR8][R12.64] ;  /* 0x000000080c117981 */ /* 0x000126000c1e1900 */
[----:B0-----:R-:W-:Y:S01]  /*80b0*/  IMAD.WIDE R12, R29, 0x10, R36 ;  /* 0x000000101d0c7825 */ /* 0x001fe200078e0224 */
[----:B--2---:R-:W-:Y:S02]  /*80c0*/  ISETP.GE.AND P1, PT, R20, R31, PT ;  /* 0x0000001f1400720c */ /* 0x004fe40003f26270 */
[----:B---3--:R-:W-:Y:S02]  /*80d0*/  ISETP.GE.AND P4, PT, R19, R21, PT ;  /* 0x000000151300720c */ /* 0x008fe40003f86270 */
[----:B------:R0:W2:Y:S04]  /*80e0*/  LDG.E R19, desc[UR8][R14.64] ;  /* 0x000000080e137981 */ /* 0x0000a8000c1e1900 */
[----:B------:R1:W2:Y:S01]  /*80f0*/  LDG.E R21, desc[UR8][R12.64] ;  /* 0x000000080c157981 */ /* 0x0002a2000c1e1900 */
[----:B------:R-:W-:-:S02]  /*8100*/  SEL R20, R23, R24, !P2 ;  /* 0x0000001817147207 */ /* 0x000fc40005000000 */
[----:B0-----:R-:W-:-:S03]  /*8110*/  SEL R14, R26, R27, !P0 ;  /* 0x0000001b1a0e7207 */ /* 0x001fc60004000000 */
[----:B-1----:R-:W-:Y:S01]  /*8120*/  IMAD.WIDE R12, R20, 0x10, R36 ;  /* 0x00000010140c7825 */ /* 0x002fe200078e0224 */
[----:B------:R-:W-:-:S04]  /*8130*/  SEL R15, R24, R23, !P2 ;  /* 0x00000017180f7207 */ /* 0x000fc80005000000 */
[----:B------:R0:W3:Y:S02]  /*8140*/  LDG.E R31, desc[UR8][R12.64] ;  /* 0x000000080c1f7981 */ /* 0x0000e4000c1e1900 */
[----:B0-----:R-:W-:Y:S01]  /*8150*/  IMAD.WIDE R12, R14, 0x10, R36 ;  /* 0x000000100e0c7825 */ /* 0x001fe200078e0224 */
[----:B-----5:R-:W-:-:S04]  /*8160*/  ISETP.GE.AND P6, PT, R32, R33, PT ;  /* 0x000000212000720c */ /* 0x020fc80003fc6270 */
[----:B------:R0:W3:Y:S01]  /*8170*/  LDG.E R32, desc[UR8][R12.64] ;  /* 0x000000080c207981 */ /* 0x0000e2000c1e1900 */
[----:B----4-:R-:W-:Y:S02]  /*8180*/  ISETP.GE.AND P5, PT, R16, R17, PT ;  /* 0x000000111000720c */ /* 0x010fe40003fa6270 */
[----:B------:R-:W-:Y:S02]  /*8190*/  SEL R16, R6, R7, !P3 ;  /* 0x0000000706107207 */ /* 0x000fe40005800000 */
[----:B------:R-:W-:Y:S01]  /*81a0*/  SEL R17, R7, R6, !P3 ;  /* 0x0000000607117207 */ /* 0x000fe20005800000 */
[----:B------:R-:W-:-:S04]  /*81b0*/  IMAD.WIDE R6, R15, 0x10, R36 ;  /* 0x000000100f067825 */ /* 0x000fc800078e0224 */
[----:B0-----:R-:W-:-:S05]  /*81c0*/  IMAD.WIDE R12, R16, 0x10, R36 ;  /* 0x00000010100c7825 */ /* 0x001fca00078e0224 */
[----:B------:R0:W4:Y:S02]  /*81d0*/  LDG.E R24, desc[UR8][R12.64] ;  /* 0x000000080c187981 */ /* 0x000124000c1e1900 */
[----:B0-----:R-:W-:Y:S02]  /*81e0*/  SEL R13, R5, R4, !P1 ;  /* 0x00000004050d7207 */ /* 0x001fe40004800000 */
[----:B--2---:R-:W-:Y:S02]  /*81f0*/  ISETP.GE.AND P2, PT, R19, R21, PT ;  /* 0x000000151300720c */ /* 0x004fe40003f46270 */
[----:B------:R-:W-:Y:S01]  /*8200*/  SEL R19, R4, R5, !P1 ;  /* 0x0000000504137207 */ /* 0x000fe20004800000 */
[----:B------:R0:W4:Y:S01]  /*8210*/  LDG.E R21, desc[UR8][R6.64] ;  /* 0x0000000806157981 */ /* 0x000122000c1e1900 */
[----:B------:R-:W-:-:S05]  /*8220*/  IMAD.WIDE R4, R17, 0x10, R36 ;  /* 0x0000001011047825 */ /* 0x000fca00078e0224 */
[----:B------:R1:W2:Y:S01]  /*8230*/  LDG.E R34, desc[UR8][R4.64] ;  /* 0x0000000804227981 */ /* 0x0002a2000c1e1900 */
[----:B0-----:R-:W-:-:S06]  /*8240*/  IMAD.WIDE R6, R19, 0x10, R36 ;  /* 0x0000001013067825 */ /* 0x001fcc00078e0224 */
[----:B------:R-:W2:Y:S01]  /*8250*/  LDG.E R7, desc[UR8][R6.64] ;  /* 0x0000000806077981 */ /* 0x000ea2000c1e1900 */
[----:B------:R-:W-:-:S05]  /*8260*/  SEL R12, R2, R3, !P4 ;  /* 0x00000003020c7207 */ /* 0x000fca0006000000 */
[----:B-1----:R-:W-:-:S05]  /*8270*/  IMAD.WIDE R4, R12, 0x10, R36 ;  /* 0x000000100c047825 */ /* 0x002fca00078e0224 */
[----:B------:R0:W5:Y:S02]  /*8280*/  LDG.E R6, desc[UR8][R4.64] ;  /* 0x0000000804067981 */ /* 0x000164000c1e1900 */
[----:B0-----:R-:W-:-:S05]  /*8290*/  IMAD.WIDE R4, R13, 0x10, R36 ;  /* 0x000000100d047825 */ /* 0x001fca00078e0224 */
[----:B------:R0:W5:Y:S01]  /*82a0*/  LDG.E R23, desc[UR8][R4.64] ;  /* 0x0000000804177981 */ /* 0x000162000c1e1900 */
[----:B---3--:R-:W-:Y:S02]  /*82b0*/  ISETP.GE.AND P3, PT, R31, R32, PT ;  /* 0x000000201f00720c */ /* 0x008fe40003f66270 */
[----:B------:R-:W-:Y:S02]  /*82c0*/  SEL R33, R3, R2, !P4 ;  /* 0x0000000203217207 */ /* 0x000fe40006000000 */
[----:B------:R-:W-:-:S03]  /*82d0*/  SEL R31, R22, R0, !P6 ;  /* 0x00000000161f7207 */ /* 0x000fc60007000000 */
[----:B------:R-:W-:-:S04]  /*82e0*/  IMAD.WIDE R2, R33, 0x10, R36 ;  /* 0x0000001021027825 */ /* 0x000fc800078e0224 */
[----:B0-----:R-:W-:Y:S01]  /*82f0*/  IMAD.WIDE R4, R31, 0x10, R36 ;  /* 0x000000101f047825 */ /* 0x001fe200078e0224 */
[----:B----4-:R-:W-:-:S04]  /*8300*/  ISETP.GE.AND P1, PT, R24, R21, PT ;  /* 0x000000151800720c */ /* 0x010fc80003f26270 */
[----:B------:R-:W3:Y:S01]  /*8310*/  LDG.E R21, desc[UR8][R4.64] ;  /* 0x0000000804157981 */ /* 0x000ee2000c1e1900 */
[----:B--2---:R-:W-:-:S03]  /*8320*/  ISETP.GE.AND P4, PT, R7, R34, PT ;  /* 0x000000220700720c */ /* 0x004fc60003f86270 */
[----:B------:R0:W3:Y:S01]  /*8330*/  LDG.E R7, desc[UR8][R2.64] ;  /* 0x0000000802077981 */ /* 0x0000e2000c1e1900 */
[----:B------:R-:W-:Y:S02]  /*8340*/  SEL R32, R0, R22, !P6 ;  /* 0x0000001600207207 */ /* 0x000fe40007000000 */
[----:B------:R-:W-:Y:S02]  /*8350*/  SEL R0, R28, R25, !P5 ;  /* 0x000000191c007207 */ /* 0x000fe40006800000 */
[----:B------:R-:W-:Y:S01]  /*8360*/  SEL R25, R25, R28, !P5 ;  /* 0x0000001c19197207 */ /* 0x000fe20006800000 */
[--C-:B0-----:R-:W-:Y:S01]  /*8370*/  IMAD.WIDE R2, R32, 0x10, R36.reuse ;  /* 0x0000001020027825 */ /* 0x101fe200078e0224 */
[----:B-----5:R-:W-:Y:S02]  /*8380*/  ISETP.GE.AND P5, PT, R6, R23, PT ;  /* 0x000000170600720c */ /* 0x020fe40003fa6270 */
[----:B------:R-:W-:Y:S02]  /*8390*/  SEL R6, R30, R29, !P2 ;  /* 0x0000001d1e067207 */ /* 0x000fe40005000000 */
[----:B------:R0:W2:Y:S01]  /*83a0*/  LDG.E R23, desc[UR8][R2.64] ;  /* 0x0000000802177981 */ /* 0x0000a2000c1e1900 */
[----:B------:R-:W-:-:S05]  /*83b0*/  IMAD.WIDE R4, R0, 0x10, R36 ;  /* 0x0000001000047825 */ /* 0x000fca00078e0224 */
[----:B------:R-:W2:Y:S01]  /*83c0*/  LDG.E R24, desc[UR8][R4.64] ;  /* 0x0000000804187981 */ /* 0x000ea2000c1e1900 */
[----:B0-----:R-:W-:-:S05]  /*83d0*/  IMAD.WIDE R2, R6, 0x10, R36 ;  /* 0x0000001006027825 */ /* 0x001fca00078e0224 */
[----:B------:R0:W4:Y:S02]  /*83e0*/  LDG.E R22, desc[UR8][R2.64] ;  /* 0x0000000802167981 */ /* 0x000124000c1e1900 */
[----:B0-----:R-:W-:-:S06]  /*83f0*/  IMAD.WIDE R2, R25, 0x10, R36 ;  /* 0x0000001019027825 */ /* 0x001fcc00078e0224 */
[----:B------:R0:W4:Y:S01]  /*8400*/  LDG.E R3, desc[UR8][R2.64] ;  /* 0x0000000802037981 */ /* 0x000122000c1e1900 */
[----:B------:R-:W-:Y:S02]  /*8410*/  SEL R29, R29, R30, !P2 ;  /* 0x0000001e1d1d7207 */ /* 0x000fe40005000000 */
[----:B------:R-:W-:Y:S01]  /*8420*/  SEL R35, R27, R26, !P0 ;  /* 0x0000001a1b237207 */ /* 0x000fe20004000000 */
[--C-:B------:R-:W-:Y:S01]  /*8430*/  IMAD.WIDE R4, R18, 0x10, R36.reuse ;  /* 0x0000001012047825 */ /* 0x100fe200078e0224 */
[----:B------:R-:W-:Y:S02]  /*8440*/  SEL R34, R20, R14, !P3 ;  /* 0x0000000e14227207 */ /* 0x000fe40005800000 */
[----:B0-----:R-:W-:Y:S02]  /*8450*/  SEL R2, R14, R20, !P3 ;  /* 0x000000140e027207 */ /* 0x001fe40005800000 */
[----:B---3--:R-:W-:Y:S01]  /*8460*/  ISETP.GE.AND P0, PT, R21, R7, PT ;  /* 0x000000071500720c */ /* 0x008fe20003f06270 */
[--C-:B------:R-:W-:Y:S01]  /*8470*/  IMAD.WIDE R20, R29, 0x10, R36.reuse ;  /* 0x000000101d147825 */ /* 0x100fe200078e0224 */
[----:B------:R0:W3:Y:S04]  /*8480*/  LDG.E R7, desc[UR8][R4.64] ;  /* 0x0000000804077981 */ /* 0x0000e8000c1e1900 */
[----:B------:R-:W3:Y:S01]  /*8490*/  LDG.E R26, desc[UR8][R20.64] ;  /* 0x00000008141a7981 */ /* 0x000ee2000c1e1900 */
[----:B0-----:R-:W-:Y:S01]  /*84a0*/  IMAD.WIDE R4, R35, 0x10, R36 ;  /* 0x0000001023047825 */ /* 0x001fe200078e0224 */
[----:B--2---:R-:W-:-:S04]  /*84b0*/  ISETP.GE.AND P2, PT, R24, R23, PT ;  /* 0x000000171800720c */ /* 0x004fc80003f46270 */
[----:B------:R0:W2:Y:S02]  /*84c0*/  LDG.E R23, desc[UR8][R4.64] ;  /* 0x0000000804177981 */ /* 0x0000a4000c1e1900 */
[--C-:B0-----:R-:W-:Y:S01]  /*84d0*/  IMAD.WIDE R4, R2, 0x10, R36.reuse ;  /* 0x0000001002047825 */ /* 0x101fe200078e0224 */
[----:B----4-:R-:W-:Y:S02]  /*84e0*/  ISETP.GE.AND P3, PT, R22, R3, PT ;  /* 0x000000031600720c */ /* 0x010fe40003f66270 */
[----:B------:R-:W-:Y:S02]  /*84f0*/  SEL R3, R16, R15, !P1 ;  /* 0x0000000f10037207 */ /* 0x000fe40004800000 */
[----:B------:R0:W4:Y:S03]  /*8500*/  LDG.E R22, desc[UR8][R4.64] ;  /* 0x0000000804167981 */ /* 0x000126000c1e1900 */
[----:B0-----:R-:W-:-:S05]  /*8510*/  IMAD.WIDE R4, R3, 0x10, R36 ;  /* 0x0000001003047825 */ /* 0x001fca00078e0224 */
[----:B------:R0:W4:Y:S01]  /*8520*/  LDG.E R27, desc[UR8][R4.64] ;  /* 0x00000008041b7981 */ /* 0x000122000c1e1900 */
[--C-:B------:R-:W-:Y:S01]  /*8530*/  IMAD.WIDE R20, R34, 0x10, R36.reuse ;  /* 0x0000001022147825 */ /* 0x100fe200078e0224 */
[----:B------:R-:W-:Y:S02]  /*8540*/  SEL R15, R15, R16, !P1 ;  /* 0x000000100f0f7207 */ /* 0x000fe40004800000 */
[----:B------:R-:W-:Y:S02]  /*8550*/  SEL R14, R12, R13, !P5 ;  /* 0x0000000d0c0e7207 */ /* 0x000fe40006800000 */
[----:B------:R1:W2:Y:S01]  /*8560*/  LDG.E R24, desc[UR8][R20.64] ;  /* 0x0000000814187981 */ /* 0x0002a2000c1e1900 */
[----:B0-----:R-:W-:Y:S02]  /*8570*/  SEL R4, R17, R19, !P4 ;  /* 0x0000001311047207 */ /* 0x001fe40006000000 */
[----:B------:R-:W-:Y:S02]  /*8580*/  SEL R17, R19, R17, !P4 ;  /* 0x0000001113117207 */ /* 0x000fe40006000000 */
[----:B------:R-:W-:Y:S01]  /*8590*/  SEL R5, R13, R12, !P5 ;  /* 0x0000000c0d057207 */ /* 0x000fe20006800000 */
[----:B------:R-:W-:-:S04]  /*85a0*/  IMAD.WIDE R12, R15, 0x10, R36 ;  /* 0x000000100f0c7825 */ /* 0x000fc800078e0224 */
[--C-:B-1----:R-:W-:Y:S01]  /*85b0*/  IMAD.WIDE R20, R17, 0x10, R36.reuse ;  /* 0x0000001011147825 */ /* 0x102fe200078e0224 */
[----:B------:R0:W5:Y:S04]  /*85c0*/  LDG.E R16, desc[UR8][R12.64] ;  /* 0x000000080c107981 */ /* 0x000168000c1e1900 */
[----:B------:R1:W5:Y:S01]  /*85d0*/  LDG.E R19, desc[UR8][R20.64] ;  /* 0x0000000814137981 */ /* 0x000362000c1e1900 */
[----:B0-----:R-:W-:-:S04]  /*85e0*/  IMAD.WIDE R12, R4, 0x10, R36 ;  /* 0x00000010040c7825 */ /* 0x001fc800078e0224 */
[----:B-1----:R-:W-:-:S05]  /*85f0*/  IMAD.WIDE R20, R14, 0x10, R36 ;  /* 0x000000100e147825 */ /* 0x002fca00078e0224 */
[----:B------:R-:W5:Y:S01]  /*8600*/  LDG.E R28, desc[UR8][R20.64] ;  /* 0x00000008141c7981 */ /* 0x000f62000c1e1900 */
[----:B---3--:R-:W-:-:S03]  /*8610*/  ISETP.GE.AND P4, PT, R7, R26, PT ;  /* 0x0000001a0700720c */ /* 0x008fc60003f86270 */
[----:B------:R0:W3:Y:S01]  /*8620*/  LDG.E R26, desc[UR8][R12.64] ;  /* 0x000000080c1a7981 */ /* 0x0000e2000c1e1900 */
[----:B------:R-:W-:Y:S01]  /*8630*/  SEL R7, R31, R33, !P0 ;  /* 0x000000211f077207 */ /* 0x000fe20004000000 */
[----:B0-----:R-:W-:Y:S01]  /*8640*/  IMAD.WIDE R12, R5, 0x10, R36 ;  /* 0x00000010050c7825 */ /* 0x001fe200078e0224 */
[----:B----4-:R-:W-:-:S04]  /*8650*/  ISETP.GE.AND P5, PT, R27, R22, PT ;  /* 0x000000161b00720c */ /* 0x010fc80003fa6270 */
[----:B------:R0:W4:Y:S02]  /*8660*/  LDG.E R27, desc[UR8][R12.64] ;  /* 0x000000080c1b7981 */ /* 0x000124000c1e1900 */
[----:B0-----:R-:W-:-:S05]  /*8670*/  IMAD.WIDE R12, R7, 0x10, R36 ;  /* 0x00000010070c7825 */ /* 0x001fca00078e0224 */
[----:B------:R0:W4:Y:S01]  /*8680*/  LDG.E R30, desc[UR8][R12.64] ;  /* 0x000000080c1e7981 */ /* 0x000122000c1e1900 */
[----:B--2---:R-:W-:Y:S02]  /*8690*/  ISETP.GE.AND P1, PT, R24, R23, PT ;  /* 0x000000171800720c */ /* 0x004fe40003f26270 */
[----:B------:R-:W-:Y:S02]  /*86a0*/  SEL R24, R25, R6, !P3 ;  /* 0x0000000619187207 */ /* 0x000fe40005800000 */
[----:B0-----:R-:W-:Y:S02]  /*86b0*/  SEL R13, R32, R0, !P2 ;  /* 0x00000000200d7207 */ /* 0x001fe40005000000 */
[----:B------:R-:W-:Y:S02]  /*86c0*/  SEL R0, R0, R32, !P2 ;  /* 0x0000002000007207 */ /* 0x000fe40005000000 */
[----:B------:R-:W-:Y:S02]  /*86d0*/  SEL R12, R33, R31, !P0 ;  /* 0x0000001f210c7207 */ /* 0x000fe40004000000 */
[----:B------:R-:W-:Y:S01]  /*86e0*/  SEL R6, R6, R25, !P3 ;  /* 0x0000001906067207 */ /* 0x000fe20005800000 */
[----:B------:R-:W-:-:S04]  /*86f0*/  IMAD.WIDE R22, R0, 0x10, R36 ;  /* 0x0000001000167825 */ /* 0x000fc800078e0224 */
[--C-:B------:R-:W-:Y:S01]  /*8700*/  IMAD.WIDE R20, R12, 0x10, R36.reuse ;  /* 0x000000100c147825 */ /* 0x100fe200078e0224 */
[----:B-----5:R-:W-:Y:S01]  /*8710*/  ISETP.GE.AND P0, PT, R19, R16, PT ;  /* 0x000000101300720c */ /* 0x020fe20003f06270 */
[----:B------:R0:W2:Y:S04]  /*8720*/  LDG.E R25, desc[UR8][R22.64] ;  /* 0x0000000816197981 */ /* 0x0000a8000c1e1900 */
[----:B------:R1:W2:Y:S01]  /*8730*/  LDG.E R19, desc[UR8][R20.64] ;  /* 0x0000000814137981 */ /* 0x0002a2000c1e1900 */
[----:B0-----:R-:W-:-:S04]  /*8740*/  IMAD.WIDE R22, R6, 0x10, R36 ;  /* 0x0000001006167825 */ /* 0x001fc800078e0224 */
[----:B-1----:R-:W-:Y:S02]  /*8750*/  IMAD.WIDE R20, R13, 0x10, R36 ;  /* 0x000000100d147825 */ /* 0x002fe400078e0224 */
[----:B------:R-:W5:Y:S01]  /*8760*/  LDG.E R23, desc[UR8][R22.64] ;  /* 0x0000000816177981 */ /* 0x000f62000c1e1900 */
[----:B---3--:R-:W-:-:S03]  /*8770*/  ISETP.GE.AND P2, PT, R28, R26, PT ;  /* 0x0000001a1c00720c */ /* 0x008fc60003f46270 */
[----:B------:R0:W5:Y:S01]  /*8780*/  LDG.E R28, desc[UR8][R20.64] ;  /* 0x00000008141c7981 */ /* 0x000162000c1e1900 */
[----:B------:R-:W-:Y:S01]  /*8790*/  SEL R16, R18, R29, !P4 ;  /* 0x0000001d12107207 */ /* 0x000fe20006000000 */
[----:B0-----:R-:W-:-:S05]  /*87a0*/  IMAD.WIDE R20, R24, 0x10, R36 ;  /* 0x0000001018147825 */ /* 0x001fca00078e0224 */
[----:B------:R0:W3:Y:S02]  /*87b0*/  LDG.E R26, desc[UR8][R20.64] ;  /* 0x00000008141a7981 */ /* 0x0000e4000c1e1900 */
[--C-:B0-----:R-:W-:Y:S01]  /*87c0*/  IMAD.WIDE R20, R16, 0x10, R36.reuse ;  /* 0x0000001010147825 */ /* 0x101fe200078e0224 */
[----:B------:R-:W-:Y:S02]  /*87d0*/  SEL R33, R29, R18, !P4 ;  /* 0x000000121d217207 */ /* 0x000fe40006000000 */
[----:B------:R-:W-:Y:S02]  /*87e0*/  SEL R18, R3, R2, !P5 ;  /* 0x0000000203127207 */ /* 0x000fe40006800000 */
[----:B------:R-:W-:Y:S02]  /*87f0*/  SEL R22, R2, R3, !P5 ;  /* 0x0000000302167207 */ /* 0x000fe40006800000 */
[----:B----4-:R-:W-:Y:S02]  /*8800*/  ISETP.GE.AND P6, PT, R30, R27, PT ;  /* 0x0000001b1e00720c */ /* 0x010fe40003fc6270 */
[----:B------:R0:W3:Y:S02]  /*8810*/  LDG.E R27, desc[UR8][R20.64] ;  /* 0x00000008141b7981 */ /* 0x0000e4000c1e1900 */
[----:B0-----:R-:W-:Y:S01]  /*8820*/  IMAD.WIDE R20, R18, 0x10, R36 ;  /* 0x0000001012147825 */ /* 0x001fe200078e0224 */
[----:B--2---:R-:W-:-:S02]  /*8830*/  ISETP.GE.AND P3, PT, R25, R19, PT ;  /* 0x000000131900720c */ /* 0x004fc40003f66270 */
[----:B------:R-:W-:-:S05]  /*8840*/  SEL R19, R35, R34, !P1 ;  /* 0x0000002223137207 */ /* 0x000fca0004800000 */
[----:B------:R-:W-:-:S05]  /*8850*/  IMAD.WIDE R2, R19, 0x10, R36 ;  /* 0x0000001013027825 */ /* 0x000fca00078e0224 */
[----:B------:R0:W2:Y:S02]  /*8860*/  LDG.E R25, desc[UR8][R2.64] ;  /* 0x0000000802197981 */ /* 0x0000a4000c1e1900 */
[----:B0-----:R-:W-:-:S05]  /*8870*/  IMAD.WIDE R2, R22, 0x10, R36 ;  /* 0x0000001016027825 */ /* 0x001fca00078e0224 */
[----:B------:R-:W4:Y:S01]  /*8880*/  LDG.E R29, desc[UR8][R2.64] ;  /* 0x00000008021d7981 */ /* 0x000f22000c1e1900 */
[----:B-----5:R-:W-:Y:S02]  /*8890*/  ISETP.GE.AND P4, PT, R23, R28, PT ;  /* 0x0000001c1700720c */ /* 0x020fe40003f86270 */
[----:B------:R-:W-:Y:S01]  /*88a0*/  SEL R23, R17, R15, !P0 ;  /* 0x0000000f11177207 */ /* 0x000fe20004000000 */
[----:B------:R0:W2:Y:S04]  /*88b0*/  LDG.E R28, desc[UR8][R20.64] ;  /* 0x00000008141c7981 */ /* 0x0000a8000c1e1900 */
[----:B0-----:R-:W-:-:S06]  /*88c0*/  IMAD.WIDE R20, R23, 0x10, R36 ;  /* 0x0000001017147825 */ /* 0x001fcc00078e0224 */
[----:B------:R-:W4:Y:S01]  /*88d0*/  LDG.E R20, desc[UR8][R20.64] ;  /* 0x0000000814147981 */ /* 0x000f22000c1e1900 */
[----:B------:R-:W-:Y:S02]  /*88e0*/  SEL R15, R15, R17, !P0 ;  /* 0x000000110f0f7207 */ /* 0x000fe40004000000 */
[----:B------:R-:W-:-:S05]  /*88f0*/  SEL R17, R14, R4, !P2 ;  /* 0x000000040e117207 */ /* 0x000fca0005000000 */
[--C-:B------:R-:W-:Y:S01]  /*8900*/  IMAD.WIDE R2, R17, 0x10, R36.reuse ;  /* 0x0000001011027825 */ /* 0x100fe200078e0224 */
[----:B------:R-:W-:Y:S02]  /*8910*/  SEL R4, R4, R14, !P2 ;  /* 0x0000000e04047207 */ /* 0x000fe40005000000 */
[----:B------:R-:W-:Y:S02]  /*8920*/  SEL R14, R7, R5, !P6 ;  /* 0x00000005070e7207 */ /* 0x000fe40007000000 */
[----:B---3--:R-:W-:Y:S02]  /*8930*/  ISETP.GE.AND P5, PT, R27, R26, PT ;  /* 0x0000001a1b00720c */ /* 0x008fe40003fa6270 */
[----:B------:R0:W3:Y:S02]  /*8940*/  LDG.E R26, desc[UR8][R2.64] ;  /* 0x00000008021a7981 */ /* 0x0000e4000c1e1900 */
[----:B0-----:R-:W-:-:S05]  /*8950*/  IMAD.WIDE R2, R15, 0x10, R36 ;  /* 0x000000100f027825 */ /* 0x001fca00078e0224 */
[----:B------:R0:W3:Y:S02]  /*8960*/  LDG.E R27, desc[UR8][R2.64] ;  /* 0x00000008021b7981 */ /* 0x0000e4000c1e1900 */
[----:B0-----:R-:W-:Y:S01]  /*8970*/  IMAD.WIDE R2, R4, 0x10, R36 ;  /* 0x0000001004027825 */ /* 0x001fe200078e0224 */
[----:B--2---:R-:W-:-:S04]  /*8980*/  ISETP.GE.AND P0, PT, R28, R25, PT ;  /* 0x000000191c00720c */ /* 0x004fc80003f06270 */
[----:B------:R0:W2:Y:S01]  /*8990*/  LDG.E R25, desc[UR8][R2.64] ;  /* 0x0000000802197981 */ /* 0x0000a2000c1e1900 */
[----:B----4-:R-:W-:Y:S01]  /*89a0*/  ISETP.GE.AND P2, PT, R20, R29, PT ;  /* 0x0000001d1400720c */ /* 0x010fe20003f46270 */
[----:B------:R-:W-:-:S05]  /*89b0*/  IMAD.WIDE R20, R14, 0x10, R36 ;  /* 0x000000100e147825 */ /* 0x000fca00078e0224 */
[----:B------:R1:W2:Y:S01]  /*89c0*/  LDG.E R29, desc[UR8][R20.64] ;  /* 0x00000008141d7981 */ /* 0x0002a2000c1e1900 */
[----:B------:R-:W-:Y:S02]  /*89d0*/  SEL R5, R5, R7, !P6 ;  /* 0x0000000705057207 */ /* 0x000fe40007000000 */
[----:B------:R-:W-:Y:S02]  /*89e0*/  SEL R7, R0, R12, !P3 ;  /* 0x0000000c00077207 */ /* 0x000fe40005800000 */
[----:B------:R-:W-:Y:S01]  /*89f0*/  SEL R12, R12, R0, !P3 ;  /* 0x000000000c0c7207 */ /* 0x000fe20005800000 */
[----:B0-----:R-:W-:Y:S01]  /*8a00*/  IMAD.WIDE R2, R5, 0x10, R36 ;  /* 0x0000001005027825 */ /* 0x001fe200078e0224 */
[----:B------:R-:W-:-:S03]  /*8a10*/  SEL R0, R6, R13, !P4 ;  /* 0x0000000d06007207 */ /* 0x000fc60006000000 */
[--C-:B-1----:R-:W-:Y:S01]  /*8a20*/  IMAD.WIDE R20, R7, 0x10, R36.reuse ;  /* 0x0000001007147825 */ /* 0x102fe200078e0224 */
[----:B------:R-:W-:Y:S02]  /*8a30*/  SEL R6, R13, R6, !P4 ;  /* 0x000000060d067207 */ /* 0x000fe40006000000 */
[----:B------:R-:W-:Y:S02]  /*8a40*/  SEL R13, R16, R24, !P5 ;  /* 0x00000018100d7207 */ /* 0x000fe40006800000 */
[----:B------:R0:W4:Y:S01]  /*8a50*/  LDG.E R30, desc[UR8][R20.64] ;  /* 0x00000008141e7981 */ /* 0x000122000c1e1900 */
[----:B------:R-:W-:Y:S02]  /*8a60*/  SEL R35, R34, R35, !P1 ;  /* 0x0000002322237207 */ /* 0x000fe40004800000 */
[----:B------:R-:W-:Y:S01]  /*8a70*/  SEL R32, R24, R16, !P5 ;  /* 0x0000001018207207 */ /* 0x000fe20006800000 */
[----:B0-----:R-:W-:Y:S01]  /*8a80*/  IMAD.WIDE R20, R13, 0x10, R36 ;  /* 0x000000100d147825 */ /* 0x001fe200078e0224 */
[----:B---3--:R-:W-:-:S02]  /*8a90*/  ISETP.GE.AND P3, PT, R26, R27, PT ;  /* 0x0000001b1a00720c */ /* 0x008fc40003f66270 */
[----:B------:R0:W4:Y:S02]  /*8aa0*/  LDG.E R27, desc[UR8][R2.64] ;  /* 0x00000008021b7981 */ /* 0x000124000c1e1900 */
[----:B0-----:R-:W-:-:S05]  /*8ab0*/  IMAD.WIDE R2, R0, 0x10, R36 ;  /* 0x0000001000027825 */ /* 0x001fca00078e0224 */
[----:B------:R0:W3:Y:S02]  /*8ac0*/  LDG.E R26, desc[UR8][R2.64] ;  /* 0x00000008021a7981 */ /* 0x0000e4000c1e1900 */
[----:B0-----:R-:W-:-:S05]  /*8ad0*/  IMAD.WIDE R2, R12, 0x10, R36 ;  /* 0x000000100c027825 */ /* 0x001fca00078e0224 */
[----:B------:R0:W3:Y:S02]  /*8ae0*/  LDG.E R28, desc[UR8][R2.64] ;  /* 0x00000008021c7981 */ /* 0x0000e4000c1e1900 */
[----:B0-----:R-:W-:Y:S01]  /*8af0*/  IMAD.WIDE R2, R6, 0x10, R36 ;  /* 0x0000001006027825 */ /* 0x001fe200078e0224 */
[----:B--2---:R-:W-:-:S04]  /*8b00*/  ISETP.GE.AND P1, PT, R29, R25, PT ;  /* 0x000000191d00720c */ /* 0x004fc80003f26270 */
[----:B------:R0:W2:Y:S04]  /*8b10*/  LDG.E R29, desc[UR8][R2.64] ;  /* 0x00000008021d7981 */ /* 0x0000a8000c1e1900 */
[----:B------:R1:W2:Y:S01]  /*8b20*/  LDG.E R25, desc[UR8][R20.64] ;  /* 0x0000000814197981 */ /* 0x0002a2000c1e1900 */
[----:B0-----:R-:W-:-:S04]  /*8b30*/  IMAD.WIDE R2, R33, 0x10, R36 ;  /* 0x0000001021027825 */ /* 0x001fc800078e0224 */
[--C-:B-1----:R-:W-:Y:S01]  /*8b40*/  IMAD.WIDE R20, R32, 0x10, R36.reuse ;  /* 0x0000001020147825 */ /* 0x102fe200078e0224 */
[----:B------:R0:W5:Y:S05]  /*8b50*/  LDG.E R24, desc[UR8][R2.64] ;  /* 0x0000000802187981 */ /* 0x00016a000c1e1900 */
[----:B------:R-:W5:Y:S01]  /*8b60*/  LDG.E R20, desc[UR8][R20.64] ;  /* 0x0000000814147981 */ /* 0x000f62000c1e1900 */
[----:B------:R-:W-:Y:S01]  /*8b70*/  SEL R34, R18, R19, !P0 ;  /* 0x0000001312227207 */ /* 0x000fe20004000000 */
[----:B0-----:R-:W-:-:S05]  /*8b80*/  IMAD.WIDE R2, R35, 0x10, R36 ;  /* 0x0000001023027825 */ /* 0x001fca00078e0224 */
[----:B------:R0:W5:Y:S02]  /*8b90*/  LDG.E R16, desc[UR8][R2.64] ;  /* 0x0000000802107981 */ /* 0x000164000c1e1900 */
[----:B0-----:R-:W-:-:S05]  /*8ba0*/  IMAD.WIDE R2, R34, 0x10, R36 ;  /* 0x0000001022027825 */ /* 0x001fca00078e0224 */
[----:B------:R0:W5:Y:S01]  /*8bb0*/  LDG.E R21, desc[UR8][R2.64] ;  /* 0x0000000802157981 */ /* 0x000162000c1e1900 */
[----:B----4-:R-:W-:Y:S02]  /*8bc0*/  ISETP.GE.AND P4, PT, R30, R27, PT ;  /* 0x0000001b1e00720c */ /* 0x010fe40003f86270 */
[----:B------:R-:W-:-:S05]  /*8bd0*/  SEL R27, R19, R18, !P0 ;  /* 0x00000012131b7207 */ /* 0x000fca0004000000 */
[----:B0-----:R-:W-:Y:S01]  /*8be0*/  IMAD.WIDE R2, R27, 0x10, R36 ;  /* 0x000000101b027825 */ /* 0x001fe200078e0224 */
[----:B---3--:R-:W-:Y:S02]  /*8bf0*/  ISETP.GE.AND P5, PT, R26, R28, PT ;  /* 0x0000001c1a00720c */ /* 0x008fe40003fa6270 */
[----:B------:R-:W-:Y:S02]  /*8c00*/  SEL R26, R22, R23, !P2 ;  /* 0x00000017161a7207 */ /* 0x000fe40005000000 */
[----:B------:R-:W-:Y:S02]  /*8c10*/  SEL R22, R23, R22, !P2 ;  /* 0x0000001617167207 */ /* 0x000fe40005000000 */
[----:B------:R-:W-:-:S03]  /*8c20*/  SEL R28, R15, R17, !P3 ;  /* 0x000000110f1c7207 */ /* 0x000fc60005800000 */
[----:B------:R-:W-:Y:S01]  /*8c30*/  IMAD.WIDE R18, R22, 0x10, R36 ;  /* 0x0000001016127825 */ /* 0x000fe200078e0224 */
[----:B------:R-:W-:-:S04]  /*8c40*/  SEL R17, R17, R15, !P3 ;  /* 0x0000000f11117207 */ /* 0x000fc80005800000 */
[----:B------:R0:W3:Y:S02]  /*8c50*/  LDG.E R15, desc[UR8][R18.64] ;  /* 0x00000008120f7981 */ /* 0x0000e4000c1e1900 */
[--C-:B0-----:R-:W-:Y:S01]  /*8c60*/  IMAD.WIDE R18, R17, 0x10, R36.reuse ;  /* 0x0000001011127825 */ /* 0x101fe200078e0224 */
[----:B--2---:R-:W-:Y:S02]  /*8c70*/  ISETP.GE.AND P3, PT, R25, R29, PT ;  /* 0x0000001d1900720c */ /* 0x004fe40003f66270 */
[----:B------:R0:W3:Y:S02]  /*8c80*/  LDG.E R29, desc[UR8][R2.64] ;  /* 0x00000008021d7981 */ /* 0x0000e4000c1e1900 */
[----:B0-----:R-:W-:Y:S01]  /*8c90*/  IMAD.WIDE R2, R26, 0x10, R36 ;  /* 0x000000101a027825 */ /* 0x001fe200078e0224 */
[----:B-----5:R-:W-:-:S04]  /*8ca0*/  ISETP.GE.AND P2, PT, R24, R20, PT ;  /* 0x000000141800720c */ /* 0x020fc80003f46270 */
[----:B------:R0:W2:Y:S04]  /*8cb0*/  LDG.E R20, desc[UR8][R2.64] ;  /* 0x0000000802147981 */ /* 0x0000a8000c1e1900 */
[----:B------:R1:W2:Y:S01]  /*8cc0*/  LDG.E R24, desc[UR8][R18.64] ;  /* 0x0000000812187981 */ /* 0x0002a2000c1e1900 */
[----:B0-----:R-:W-:Y:S01]  /*8cd0*/  SEL R3, R14, R4, !P1 ;  /* 0x000000040e037207 */ /* 0x001fe20004800000 */
[----:B-1----:R-:W-:-:S05]  /*8ce0*/  IMAD.WIDE R18, R28, 0x10, R36 ;  /* 0x000000101c127825 */ /* 0x002fca00078e0224 */
[----:B------:R0:W4:Y:S01]  /*8cf0*/  LDG.E R25, desc[UR8][R18.64] ;  /* 0x0000000812197981 */ /* 0x000122000c1e1900 */
[----:B------:R-:W-:Y:S02]  /*8d00*/  SEL R2, R4, R14, !P1 ;  /* 0x0000000e04027207 */ /* 0x000fe40004800000 */
[----:B------:R-:W-:Y:S02]  /*8d10*/  ISETP.GE.AND P0, PT, R21, R16, PT ;  /* 0x000000101500720c */ /* 0x000fe40003f06270 */
[----:B------:R-:W-:Y:S01]  /*8d20*/  SEL R21, R7, R5, !P4 ;  /* 0x0000000507157207 */ /* 0x000fe20006000000 */
[----:B0-----:R-:W-:Y:S01]  /*8d30*/  IMAD.WIDE R18, R3, 0x10, R36 ;  /* 0x0000001003127825 */ /* 0x001fe200078e0224 */
[----:B------:R-:W-:Y:S02]  /*8d40*/  SEL R16, R12, R0, !P5 ;  /* 0x000000000c107207 */ /* 0x000fe40006800000 */
[----:B------:R-:W-:-:S03]  /*8d50*/  SEL R23, R5, R7, !P4 ;  /* 0x0000000705177207 */ /* 0x000fc60006000000 */
[----:B------:R0:W4:Y:S01]  /*8d60*/  LDG.E R18, desc[UR8][R18.64] ;  /* 0x0000000812127981 */ /* 0x000122000c1e1900 */
[----:B------:R-:W-:Y:S01]  /*8d70*/  IMAD.WIDE R4, R2, 0x10, R36 ;  /* 0x0000001002047825 */ /* 0x000fe200078e0224 */
[----:B0-----:R-:W-:-:S04]  /*8d80*/  SEL R19, R0, R12, !P5 ;  /* 0x0000000c00137207 */ /* 0x001fc80006800000 */
[----:B------:R0:W5:Y:S02]  /*8d90*/  LDG.E R0, desc[UR8][R4.64] ;  /* 0x0000000804007981 */ /* 0x000164000c1e1900 */
[----:B0-----:R-:W-:Y:S01]  /*8da0*/  IMAD.WIDE R4, R23, 0x10, R36 ;  /* 0x0000001017047825 */ /* 0x001fe200078e0224 */
[----:B---3--:R-:W-:-:S03]  /*8db0*/  ISETP.GE.AND P5, PT, R15, R29, PT ;  /* 0x0000001d0f00720c */ /* 0x008fc60003fa6270 */
[----:B------:R-:W-:-:S05]  /*8dc0*/  IMAD.WIDE R14, R21, 0x10, R36 ;  /* 0x00000010150e7825 */ /* 0x000fca00078e0224 */
[----:B------:R0:W5:Y:S02]  /*8dd0*/  LDG.E R12, desc[UR8][R14.64] ;  /* 0x000000080e0c7981 */ /* 0x000164000c1e1900 */
[--C-:B0-----:R-:W-:Y:S01]  /*8de0*/  IMAD.WIDE R14, R19, 0x10, R36.reuse ;  /* 0x00000010130e7825 */ /* 0x101fe200078e0224 */
[----:B--2---:R-:W-:Y:S02]  /*8df0*/  ISETP.GE.AND P6, PT, R24, R20, PT ;  /* 0x000000141800720c */ /* 0x004fe40003fc6270 */
[----:B------:R0:W2:Y:S04]  /*8e00*/  LDG.E R20, desc[UR8][R4.64] ;  /* 0x0000000804147981 */ /* 0x0000a8000c1e1900 */
[----:B------:R-:W2:Y:S01]  /*8e10*/  LDG.E R14, desc[UR8][R14.64] ;  /* 0x000000080e0e7981 */ /* 0x000ea2000c1e1900 */
[----:B0-----:R-:W-:Y:S01]  /*8e20*/  IMAD.WIDE R4, R16, 0x10, R36 ;  /* 0x0000001010047825 */ /* 0x001fe200078e0224 */
[----:B------:R-:W-:-:S04]  /*8e30*/  SEL R7, R6, R13, !P3 ;  /* 0x0000000d06077207 */ /* 0x000fc80005800000 */
[----:B------:R0:W3:Y:S01]  /*8e40*/  LDG.E R29, desc[UR8][R4.64] ;  /* 0x00000008041d7981 */ /* 0x0000e2000c1e1900 */
[----:B----4-:R-:W-:Y:S02]  /*8e50*/  ISETP.GE.AND P1, PT, R18, R25, PT ;  /* 0x000000191200720c */ /* 0x010fe40003f26270 */
[----:B------:R-:W-:-:S05]  /*8e60*/  SEL R18, R13, R6, !P3 ;  /* 0x000000060d127207 */ /* 0x000fca0005800000 */
[----:B0-----:R-:W-:-:S05]  /*8e70*/  IMAD.WIDE R4, R18, 0x10, R36 ;  /* 0x0000001012047825 */ /* 0x001fca00078e0224 */
[----:B------:R0:W3:Y:S01]  /*8e80*/  LDG.E R30, desc[UR8][R4.64] ;  /* 0x00000008041e7981 */ /* 0x0000e2000c1e1900 */
[----:B------:R-:W-:Y:S01]  /*8e90*/  IMAD.WIDE R24, R7, 0x10, R36 ;  /* 0x0000001007187825 */ /* 0x000fe200078e0224 */
[----:B------:R-:W-:-:S04]  /*8ea0*/  SEL R31, R26, R17, !P6 ;  /* 0x000000111a1f7207 */ /* 0x000fc80007000000 */
[----:B------:R1:W4:Y:S01]  /*8eb0*/  LDG.E R6, desc[UR8][R24.64] ;  /* 0x0000000818067981 */ /* 0x000322000c1e1900 */
[----:B------:R-:W-:Y:S02]  /*8ec0*/  SEL R15, R27, R22, !P5 ;  /* 0x000000161b0f7207 */ /* 0x000fe40006800000 */
[----:B-----5:R-:W-:Y:S02]  /*8ed0*/  ISETP.GE.AND P3, PT, R12, R0, PT ;  /* 0x000000000c00720c */ /* 0x020fe40003f66270 */
[----:B------:R-:W-:Y:S02]  /*8ee0*/  SEL R12, R22, R27, !P5 ;  /* 0x0000001b160c7207 */ /* 0x000fe40006800000 */
[----:B------:R-:W-:Y:S02]  /*8ef0*/  SEL R0, R17, R26, !P6 ;  /* 0x0000001a11007207 */ /* 0x000fe40007000000 */
[----:B--2---:R-:W-:Y:S02]  /*8f00*/  ISETP.GE.AND P4, PT, R14, R20, PT ;  /* 0x000000140e00720c */ /* 0x004fe40003f86270 */
[----:B------:R-:W-:-:S02]  /*8f10*/  SEL R20, R33, R32, !P2 ;  /* 0x0000002021147207 */ /* 0x000fc40005000000 */
[----:B------:R-:W-:-:S03]  /*8f20*/  SEL R14, R35, R34, !P0 ;  /* 0x00000022230e7207 */ /* 0x000fc60004000000 */
[----:B0-----:R-:W-:-:S05]  /*8f30*/  IMAD.WIDE R4, R20, 0x10, R36 ;  /* 0x0000001014047825 */ /* 0x001fca00078e0224 */
[----:B------:R0:W4:Y:S01]  /*8f40*/  LDG.E R13, desc[UR8][R4.64] ;  /* 0x00000008040d7981 */ /* 0x000122000c1e1900 */
[----:B-1----:R-:W-:-:S06]  /*8f50*/  IMAD.WIDE R24, R12, 0x10, R36 ;  /* 0x000000100c187825 */ /* 0x002fcc00078e0224 */
[----:B------:R-:W2:Y:S01]  /*8f60*/  LDG.E R24, desc[UR8][R24.64] ;  /* 0x0000000818187981 */ /* 0x000ea2000c1e1900 */
[----:B0-----:R-:W-:-:S05]  /*8f70*/  IMAD.WIDE R4, R14, 0x10, R36 ;  /* 0x000000100e047825 */ /* 0x001fca00078e0224 */
[----:B------:R0:W2:Y:S02]  /*8f80*/  LDG.E R17, desc[UR8][R4.64] ;  /* 0x0000000804117981 */ /* 0x0000a4000c1e1900 */
[----:B0-----:R-:W-:-:S05]  /*8f90*/  IMAD.WIDE R4, R0, 0x10, R36 ;  /* 0x0000001000047825 */ /* 0x001fca00078e0224 */
[----:B------:R0:W5:Y:S02]  /*8fa0*/  LDG.E R25, desc[UR8][R4.64] ;  /* 0x0000000804197981 */ /* 0x000164000c1e1900 */
[----:B0-----:R-:W-:-:S05]  /*8fb0*/  IMAD.WIDE R4, R15, 0x10, R36 ;  /* 0x000000100f047825 */ /* 0x001fca00078e0224 */
[----:B------:R0:W5:Y:S02]  /*8fc0*/  LDG.E R26, desc[UR8][R4.64] ;  /* 0x00000008041a7981 */ /* 0x000164000c1e1900 */
[----:B0-----:R-:W-:-:S05]  /*8fd0*/  IMAD.WIDE R4, R31, 0x10, R36 ;  /* 0x000000101f047825 */ /* 0x001fca00078e0224 */
[----:B------:R0:W5:Y:S01]  /*8fe0*/  LDG.E R22, desc[UR8][R4.64] ;  /* 0x0000000804167981 */ /* 0x000162000c1e1900 */
[----:B------:R-:W-:Y:S02]  /*8ff0*/  SEL R32, R32, R33, !P2 ;  /* 0x0000002120207207 */ /* 0x000fe40005000000 */
[----:B---3--:R-:W-:Y:S02]  /*9000*/  ISETP.GE.AND P6, PT, R30, R29, PT ;  /* 0x0000001d1e00720c */ /* 0x008fe40003fc6270 */
[----:B----4-:R-:W-:Y:S02]  /*9010*/  ISETP.GE.AND P5, PT, R13, R6, PT ;  /* 0x000000060d00720c */ /* 0x010fe40003fa6270 */
[----:B------:R-:W-:Y:S02]  /*9020*/  SEL R6, R3, R28, !P1 ;  /* 0x0000001c03067207 */ /* 0x000fe40004800000 */
[----:B------:R-:W-:Y:S02]  /*9030*/  SEL R13, R28, R3, !P1 ;  /* 0x000000031c0d7207 */ /* 0x000fe40004800000 */
[----:B------:R-:W-:Y:S01]  /*9040*/  SEL R3, R21, R2, !P3 ;  /* 0x0000000215037207 */ /* 0x000fe20005800000 */
[----:B0-----:R-:W-:-:S05]  /*9050*/  IMAD.WIDE R4, R6, 0x10, R36 ;  /* 0x0000001006047825 */ /* 0x001fca00078e0224 */
[----:B------:R0:W3:Y:S01]  /*9060*/  LDG.E R28, desc[UR8][R4.64] ;  /* 0x00000008041c7981 */ /* 0x0000e2000c1e1900 */
[----:B--2---:R-:W-:Y:S02]  /*9070*/  ISETP.GE.AND P1, PT, R24, R17, PT ;  /* 0x000000111800720c */ /* 0x004fe40003f26270 */
[----:B------:R-:W-:Y:S01]  /*9080*/  SEL R17, R19, R23, !P4 ;  /* 0x0000001713117207 */ /* 0x000fe20006000000 */
[----:B0-----:R-:W-:Y:S01]  /*9090*/  IMAD.WIDE R4, R3, 0x10, R36 ;  /* 0x0000001003047825 */ /* 0x001fe200078e0224 */
[----:B------:R-:W-:-:S04]  /*90a0*/  SEL R2, R2, R21, !P3 ;  /* 0x0000001502027207 */ /* 0x000fc80005800000 */
[----:B------:R0:W2:Y:S02]  /*90b0*/  LDG.E R29, desc[UR8][R4.64] ;  /* 0x00000008041d7981 */ /* 0x0000a4000c1e1900 */
[----:B0-----:R-:W-:Y:S01]  /*90c0*/  IMAD.WIDE R4, R17, 0x10, R36 ;  /* 0x0000001011047825 */ /* 0x001fe200078e0224 */
[----:B-----5:R-:W-:-:S03]  /*90d0*/  ISETP.GE.AND P2, PT, R25, R26, PT ;  /* 0x0000001a1900720c */ /* 0x020fc60003f46270 */
[--C-:B------:R-:W-:Y:S01]  /*90e0*/  IMAD.WIDE R24, R13, 0x10, R36.reuse ;  /* 0x000000100d187825 */ /* 0x100fe200078e0224 */
[----:B------:R0:W4:Y:S05]  /*90f0*/  LDG.E R26, desc[UR8][R4.64] ;  /* 0x00000008041a7981 */ /* 0x00012a000c1e1900 */
[----:B------:R1:W2:Y:S01]  /*9100*/  LDG.E R25, desc[UR8][R24.64] ;  /* 0x0000000818197981 */ /* 0x0002a2000c1e1900 */
[----:B0-----:R-:W-:-:S05]  /*9110*/  IMAD.WIDE R4, R2, 0x10, R36 ;  /* 0x0000001002047825 */ /* 0x001fca00078e0224 */
[----:B------:R0:W4:Y:S01]  /*9120*/  LDG.E R27, desc[UR8][R4.64] ;  /* 0x00000008041b7981 */ /* 0x000122000c1e1900 */
[----:B------:R-:W-:Y:S02]  /*9130*/  SEL R23, R23, R19, !P4 ;  /* 0x0000001317177207 */ /* 0x000fe40006000000 */
[----:B-1----:R-:W-:Y:S02]  /*9140*/  SEL R24, R18, R16, !P6 ;  /* 0x0000001012187207 */ /* 0x002fe40007000000 */
[----:B------:R-:W-:Y:S01]  /*9150*/  SEL R16, R16, R18, !P6 ;  /* 0x0000001210107207 */ /* 0x000fe20007000000 */
[----:B0-----:R-:W-:-:S04]  /*9160*/  IMAD.WIDE R4, R23, 0x10, R36 ;  /* 0x0000001017047825 */ /* 0x001fc800078e0224 */
[--C-:B------:R-:W-:Y:S01]  /*9170*/  IMAD.WIDE R18, R24, 0x10, R36.reuse ;  /* 0x0000001018127825 */ /* 0x100fe200078e0224 */
[----:B---3--:R-:W-:Y:S02]  /*9180*/  ISETP.GE.AND P3, PT, R28, R22, PT ;  /* 0x000000161c00720c */ /* 0x008fe40003f66270 */
[----:B------:R0:W3:Y:S02]  /*9190*/  LDG.E R22, desc[UR8][R4.64] ;  /* 0x0000000804167981 */ /* 0x0000e4000c1e1900 */
[----:B0-----:R-:W-:Y:S02]  /*91a0*/  SEL R5, R7, R20, !P5 ;  /* 0x0000001407057207 */ /* 0x001fe40006800000 */
[----:B------:R-:W-:Y:S01]  /*91b0*/  SEL R7, R20, R7, !P5 ;  /* 0x0000000714077207 */ /* 0x000fe20006800000 */
[--C-:B------:R-:W-:Y:S01]  /*91c0*/  IMAD.WIDE R20, R16, 0x10, R36.reuse ;  /* 0x0000001010147825 */ /* 0x100fe200078e0224 */
[----:B--2---:R-:W-:Y:S02]  /*91d0*/  ISETP.GE.AND P4, PT, R29, R25, PT ;  /* 0x000000191d00720c */ /* 0x004fe40003f86270 */
[----:B------:R0:W3:Y:S02]  /*91e0*/  LDG.E R25, desc[UR8][R18.64] ;  /* 0x0000000812197981 */ /* 0x0000e4000c1e1900 */
[----:B0-----:R-:W-:Y:S01]  /*91f0*/  IMAD.WIDE R18, R7, 0x10, R36 ;  /* 0x0000001007127825 */ /* 0x001fe200078e0224 */
[----:B----4-:R-:W-:-:S02]  /*9200*/  ISETP.GE.AND P5, PT, R26, R27, PT ;  /* 0x0000001b1a00720c */ /* 0x010fc40003fa6270 */
[----:B------:R0:W2:Y:S04]  /*9210*/  LDG.E R26, desc[UR8][R20.64] ;  /* 0x00000008141a7981 */ /* 0x0000a8000c1e1900 */
[----:B------:R1:W2:Y:S01]  /*9220*/  LDG.E R28, desc[UR8][R18.64] ;  /* 0x00000008121c7981 */ /* 0x0002a2000c1e1900 */
[----:B0-----:R-:W-:-:S04]  /*9230*/  IMAD.WIDE R20, R32, 0x10, R36 ;  /* 0x0000001020147825 */ /* 0x001fc800078e0224 */
[--C-:B-1----:R-:W-:Y:S01]  /*9240*/  IMAD.WIDE R18, R5, 0x10, R36.reuse ;  /* 0x0000001005127825 */ /* 0x102fe200078e0224 */
[----:B------:R-:W4:Y:S04]  /*9250*/  LDG.E R27, desc[UR8][R20.64] ;  /* 0x00000008141b7981 */ /* 0x000f28000c1e1900 */
[----:B------:R0:W4:Y:S01]  /*9260*/  LDG.E R29, desc[UR8][R18.64] ;  /* 0x00000008121d7981 */ /* 0x000122000c1e1900 */
[----:B------:R-:W-:Y:S02]  /*9270*/  SEL R34, R34, R35, !P0 ;  /* 0x0000002322227207 */ /* 0x000fe40004000000 */
[----:B------:R-:W-:Y:S02]  /*9280*/  SEL R33, R12, R14, !P1 ;  /* 0x0000000e0c217207 */ /* 0x000fe40004800000 */
[----:B------:R-:W-:Y:S01]  /*9290*/  SEL R4, R14, R12, !P1 ;  /* 0x0000000c0e047207 */ /* 0x000fe20004800000 */
[----:B0-----:R-:W-:Y:S01]  /*92a0*/  IMAD.WIDE R18, R34, 0x10, R36 ;  /* 0x0000001022127825 */ /* 0x001fe200078e0224 */
[----:B------:R-:W-:-:S02]  /*92b0*/  SEL R14, R15, R0, !P2 ;  /* 0x000000000f0e7207 */ /* 0x000fc40005000000 */
[----:B------:R-:W-:Y:S01]  /*92c0*/  SEL R15, R0, R15, !P2 ;  /* 0x0000000f000f7207 */ /* 0x000fe20005000000 */
[----:B------:R-:W-:-:S05]  /*92d0*/  IMAD.WIDE R20, R33, 0x10, R36 ;  /* 0x0000001021147825 */ /* 0x000fca00078e0224 */
[----:B------:R0:W5:Y:S02]  /*92e0*/  LDG.E R30, desc[UR8][R20.64] ;  /* 0x00000008141e7981 */ /* 0x000164000c1e1900 */
[----:B0-----:R-:W-:-:S06]  /*92f0*/  IMAD.WIDE R20, R15, 0x10, R36 ;  /* 0x000000100f147825 */ /* 0x001fcc00078e0224 */
[----:B------:R-:W5:Y:S01]  /*9300*/  LDG.E R20, desc[UR8][R20.64] ;  /* 0x0000000814147981 */ /* 0x000f62000c1e1900 */
[----:B---3--:R-:W-:-:S03]  /*9310*/  ISETP.GE.AND P0, PT, R25, R22, PT ;  /* 0x000000161900720c */ /* 0x008fc60003f06270 */
[----:B------:R0:W5:Y:S01]  /*9320*/  LDG.E R25, desc[UR8][R18.64] ;  /* 0x0000000812197981 */ /* 0x000162000c1e1900 */
[----:B------:R-:W-:Y:S01]  /*9330*/  SEL R22, R6, R31, !P3 ;  /* 0x0000001f06167207 */ /* 0x000fe20005800000 */
[----:B0-----:R-:W-:Y:S01]  /*9340*/  IMAD.WIDE R18, R4, 0x10, R36 ;  /* 0x0000001004127825 */ /* 0x001fe200078e0224 */
[----:B--2---:R-:W-:-:S04]  /*9350*/  ISETP.GE.AND P1, PT, R28, R26, PT ;  /* 0x0000001a1c00720c */ /* 0x004fc80003f26270 */
[----:B------:R0:W2:Y:S02]  /*9360*/  LDG.E R28, desc[UR8][R18.64] ;  /* 0x00000008121c7981 */ /* 0x0000a4000c1e1900 */
[----:B0-----:R-:W-:-:S05]  /*9370*/  IMAD.WIDE R18, R14, 0x10, R36 ;  /* 0x000000100e127825 */ /* 0x001fca00078e0224 */
[----:B------:R0:W3:Y:S01]  /*9380*/  LDG.E R26, desc[UR8][R18.64] ;  /* 0x00000008121a7981 */ /* 0x0000e2000c1e1900 */
[----:B----4-:R-:W-:Y:S01]  /*9390*/  ISETP.GE.AND P2, PT, R27, R29, PT ;  /* 0x0000001d1b00720c */ /* 0x010fe20003f46270 */
[----:B0-----:R-:W-:-:S05]  /*93a0*/  IMAD.WIDE R18, R22, 0x10, R36 ;  /* 0x0000001016127825 */ /* 0x001fca00078e0224 */
[----:B------:R0:W3:Y:S01]  /*93b0*/  LDG.E R27, desc[UR8][R18.64] ;  /* 0x00000008121b7981 */ /* 0x0000e2000c1e1900 */
[----:B------:R-:W-:Y:S02]  /*93c0*/  SEL R6, R31, R6, !P3 ;  /* 0x000000061f067207 */ /* 0x000fe40005800000 */
[----:B------:R-:W-:Y:S02]  /*93d0*/  SEL R0, R13, R3, !P4 ;  /* 0x000000030d007207 */ /* 0x000fe40006000000 */
[----:B------:R-:W-:Y:S02]  /*93e0*/  SEL R13, R3, R13, !P4 ;  /* 0x0000000d030d7207 */ /* 0x000fe40006000000 */
[----:B------:R-:W-:Y:S02]  /*93f0*/  SEL R12, R2, R17, !P5 ;  /* 0x00000011020c7207 */ /* 0x000fe40006800000 */
[----:B------:R-:W-:Y:S01]  /*9400*/  SEL R17, R17, R2, !P5 ;  /* 0x0000000211117207 */ /* 0x000fe20006800000 */
[----:B------:R-:W-:-:S04]  /*9410*/  IMAD.WIDE R2, R6, 0x10, R36 ;  /* 0x0000001006027825 */ /* 0x000fc800078e0224 */
[--C-:B0-----:R-:W-:Y:S02]  /*9420*/  IMAD.WIDE R18, R13, 0x10, R36.reuse ;  /* 0x000000100d127825 */ /* 0x101fe400078e0224 */
[----:B------:R0:W4:Y:S02]  /*9430*/  LDG.E R3, desc[UR8][R2.64] ;  /* 0x0000000802037981 */ /* 0x000124000c1e1900 */
[----:B0-----:R-:W-:Y:S02]  /*9440*/  SEL R2, R24, R23, !P0 ;  /* 0x0000001718027207 */ /* 0x001fe40004000000 */
[----:B-----5:R-:W-:Y:S02]  /*9450*/  ISETP.GE.AND P3, PT, R30, R25, PT ;  /* 0x000000191e00720c */ /* 0x020fe40003f66270 */
[----:B--2---:R-:W-:Y:S01]  /*9460*/  ISETP.GE.AND P4, PT, R20, R28, PT ;  /* 0x0000001c1400720c */ /* 0x004fe20003f86270 */
[--C-:B------:R-:W-:Y:S01]  /*9470*/  IMAD.WIDE R20, R0, 0x10, R36.reuse ;  /* 0x0000001000147825 */ /* 0x100fe200078e0224 */
[----:B------:R0:W4:Y:S04]  /*9480*/  LDG.E R28, desc[UR8][R18.64] ;  /* 0x00000008121c7981 */ /* 0x000128000c1e1900 */
[----:B------:R1:W2:Y:S01]  /*9490*/  LDG.E R25, desc[UR8][R20.64] ;  /* 0x0000000814197981 */ /* 0x0002a2000c1e1900 */
[----:B0-----:R-:W-:-:S04]  /*94a0*/  IMAD.WIDE R18, R17, 0x10, R36 ;  /* 0x0000001011127825 */ /* 0x001fc800078e0224 */
[--C-:B-1----:R-:W-:Y:S01]  /*94b0*/  IMAD.WIDE R20, R12, 0x10, R36.reuse ;  /* 0x000000100c147825 */ /* 0x102fe200078e0224 */
[----:B---3--:R-:W-:Y:S02]  /*94c0*/  ISETP.GE.AND P5, PT, R27, R26, PT ;  /* 0x0000001a1b00720c */ /* 0x008fe40003fa6270 */
[----:B------:R0:W2:Y:S04]  /*94d0*/  LDG.E R26, desc[UR8][R18.64] ;  /* 0x00000008121a7981 */ /* 0x0000a8000c1e1900 */
[----:B------:R1:W3:Y:S01]  /*94e0*/  LDG.E R27, desc[UR8][R20.64] ;  /* 0x00000008141b7981 */ /* 0x0002e2000c1e1900 */
[----:B0-----:R-:W-:-:S05]  /*94f0*/  IMAD.WIDE R18, R2, 0x10, R36 ;  /* 0x0000001002127825 */ /* 0x001fca00078e0224 */
[----:B------:R0:W3:Y:S01]  /*9500*/  LDG.E R29, desc[UR8][R18.64] ;  /* 0x00000008121d7981 */ /* 0x0000e2000c1e1900 */
[----:B------:R-:W-:Y:S02]  /*9510*/  SEL R24, R23, R24, !P0 ;  /* 0x0000001817187207 */ /* 0x000fe40004000000 */
[----:B------:R-:W-:Y:S02]  /*9520*/  SEL R23, R16, R7, !P1 ;  /* 0x0000000710177207 */ /* 0x000fe40004800000 */
[----:B------:R-:W-:Y:S02]  /*9530*/  SEL R7, R7, R16, !P1 ;  /* 0x0000001007077207 */ /* 0x000fe40004800000 */
[----:B------:R-:W-:Y:S02]  /*9540*/  SEL R35, R5, R32, !P2 ;  /* 0x0000002005237207 */ /* 0x000fe40005000000 */
[----:B------:R-:W-:Y:S01]  /*9550*/  SEL R5, R32, R5, !P2 ;  /* 0x0000000520057207 */ /* 0x000fe20005000000 */
[----:B-1----:R-:W-:-:S04]  /*9560*/  IMAD.WIDE R20, R7, 0x10, R36 ;  /* 0x0000001007147825 */ /* 0x002fc800078e0224 */
[--C-:B0-----:R-:W-:Y:S01]  /*9570*/  IMAD.WIDE R18, R24, 0x10, R36.reuse ;  /* 0x0000001018127825 */ /* 0x101fe200078e0224 */
[----:B------:R0:W5:Y:S01]  /*9580*/  LDG.E R30, desc[UR8][R20.64] ;  /* 0x00000008141e7981 */ /* 0x000162000c1e1900 */
[----:B------:R-:W-:Y:S02]  /*9590*/  SEL R16, R34, R33, !P3 ;  /* 0x0000002122107207 */ /* 0x000fe40005800000 */
[----:B0-----:R-:W-:-:S06]  /*95a0*/  IMAD.WIDE R20, R5, 0x10, R36 ;  /* 0x0000001005147825 */ /* 0x001fcc00078e0224 */
[----:B------:R-:W5:Y:S01]  /*95b0*/  LDG.E R20, desc[UR8][R20.64] ;  /* 0x0000000814147981 */ /* 0x000f62000c1e1900 */
[----:B----4-:R-:W-:-:S03]  /*95c0*/  ISETP.GE.AND P0, PT, R28, R3, PT ;  /* 0x000000031c00720c */ /* 0x010fc60003f06270 */
[----:B------:R0:W5:Y:S01]  /*95d0*/  LDG.E R28, desc[UR8][R18.64] ;  /* 0x00000008121c7981 */ /* 0x000162000c1e1900 */
[----:B------:R-:W-:Y:S01]  /*95e0*/  SEL R3, R15, R4, !P4 ;  /* 0x000000040f037207 */ /* 0x000fe20006000000 */
[----:B0-----:R-:W-:Y:S01]  /*95f0*/  IMAD.WIDE R18, R23, 0x10, R36 ;  /* 0x0000001017127825 */ /* 0x001fe200078e0224 */
[----:B--2---:R-:W-:-:S04]  /*9600*/  ISETP.GE.AND P1, PT, R26, R25, PT ;  /* 0x000000191a00720c */ /* 0x004fc80003f26270 */
[----:B------:R0:W2:Y:S02]  /*9610*/  LDG.E R25, desc[UR8][R18.64] ;  /* 0x0000000812197981 */ /* 0x0000a4000c1e1900 */
[----:B0-----:R-:W-:-:S05]  /*9620*/  IMAD.WIDE R18, R3, 0x10, R36 ;  /* 0x0000001003127825 */ /* 0x001fca00078e0224 */
[----:B------:R0:W4:Y:S01]  /*9630*/  LDG.E R26, desc[UR8][R18.64] ;  /* 0x00000008121a7981 */ /* 0x000122000c1e1900 */
[----:B---3--:R-:W-:Y:S01]  /*9640*/  ISETP.GE.AND P6, PT, R29, R27, PT ;  /* 0x0000001b1d00720c */ /* 0x008fe20003fc6270 */
[----:B0-----:R-:W-:-:S05]  /*9650*/  IMAD.WIDE R18, R16, 0x10, R36 ;  /* 0x0000001010127825 */ /* 0x001fca00078e0224 */
[----:B------:R0:W4:Y:S01]  /*9660*/  LDG.E R29, desc[UR8][R18.64] ;  /* 0x00000008121d7981 */ /* 0x000122000c1e1900 */
[----:B------:R-:W-:Y:S02]  /*9670*/  SEL R4, R4, R15, !P4 ;  /* 0x0000000f04047207 */ /* 0x000fe40006000000 */
[----:B------:R-:W-:Y:S02]  /*9680*/  SEL R15, R22, R14, !P5 ;  /* 0x0000000e160f7207 */ /* 0x000fe40006800000 */
[----:B------:R-:W-:-:S03]  /*9690*/  SEL R14, R14, R22, !P5 ;  /* 0x000000160e0e7207 */ /* 0x000fc60006800000 */
[--C-:B0-----:R-:W-:Y:S01]  /*96a0*/  IMAD.WIDE R18, R15, 0x10, R36.reuse ;  /* 0x000000100f127825 */ /* 0x101fe200078e0224 */
[----:B------:R-:W-:Y:S02]  /*96b0*/  SEL R22, R13, R6, !P0 ;  /* 0x000000060d167207 */ /* 0x000fe40004000000 */
[----:B------:R-:W-:Y:S02]  /*96c0*/  SEL R13, R6, R13, !P0 ;  /* 0x0000000d060d7207 */ /* 0x000fe40004000000 */
[----:B------:R0:W3:Y:S01]  /*96d0*/  LDG.E R27, desc[UR8][R18.64] ;  /* 0x00000008121b7981 */ /* 0x0000e2000c1e1900 */
[----:B------:R-:W-:Y:S01]  /*96e0*/  SEL R6, R17, R0, !P1 ;  /* 0x0000000011067207 */ /* 0x000fe20004800000 */
[----:B0-----:R-:W-:Y:S01]  /*96f0*/  IMAD.WIDE R18, R14, 0x10, R36 ;  /* 0x000000100e127825 */ /* 0x001fe200078e0224 */
[----:B-----5:R-:W-:-:S04]  /*9700*/  ISETP.GE.AND P2, PT, R30, R28, PT ;  /* 0x0000001c1e00720c */ /* 0x020fc80003f46270 */
[----:B------:R0:W5:Y:S02]  /*9710*/  LDG.E R28, desc[UR8][R18.64] ;  /* 0x00000008121c7981 */ /* 0x000164000c1e1900 */
[----:B0-----:R-:W-:Y:S01]  /*9720*/  IMAD.WIDE R18, R6, 0x10, R36 ;  /* 0x0000001006127825 */ /* 0x001fe200078e0224 */
[----:B--2---:R-:W-:-:S03]  /*9730*/  ISETP.GE.AND P4, PT, R20, R25, PT ;  /* 0x000000191400720c */ /* 0x004fc60003f86270 */
[----:B------:R-:W-:-:S05]  /*9740*/  IMAD.WIDE R20, R4, 0x10, R36 ;  /* 0x0000001004147825 */ /* 0x000fca00078e0224 */
[----:B------:R0:W3:Y:S02]  /*9750*/  LDG.E R25, desc[UR8][R20.64] ;  /* 0x0000000814197981 */ /* 0x0000e4000c1e1900 */
[----:B0-----:R-:W-:-:S06]  /*9760*/  IMAD.WIDE R20, R22, 0x10, R36 ;  /* 0x0000001016147825 */ /* 0x001fcc00078e0224 */
[----:B------:R-:W5:Y:S01]  /*9770*/  LDG.E R20, desc[UR8][R20.64] ;  /* 0x0000000814147981 */ /* 0x000f62000c1e1900 */
[----:B----4-:R-:W-:-:S03]  /*9780*/  ISETP.GE.AND P5, PT, R26, R29, PT ;  /* 0x0000001d1a00720c */ /* 0x010fc60003fa6270 */
[----:B------:R0:W2:Y:S02]  /*9790*/  LDG.E R26, desc[UR8][R18.64] ;  /* 0x00000008121a7981 */ /* 0x0000a4000c1e1900 */
[----:B0-----:R-:W-:-:S05]  /*97a0*/  IMAD.WIDE R18, R13, 0x10, R36 ;  /* 0x000000100d127825 */ /* 0x001fca00078e0224 */
[----:B------:R0:W2:Y:S01]  /*97b0*/  LDG.E R29, desc[UR8][R18.64] ;  /* 0x00000008121d7981 */ /* 0x0000a2000c1e1900 */
[----:B------:R-:W-:Y:S02]  /*97c0*/  SEL R0, R0, R17, !P1 ;  /* 0x0000001100007207 */ /* 0x000fe40004800000 */
[----:B------:R-:W-:Y:S02]  /*97d0*/  SEL R17, R2, R12, !P6 ;  /* 0x0000000c02117207 */ /* 0x000fe40007000000 */
[----:B------:R-:W-:-:S03]  /*97e0*/  SEL R2, R12, R2, !P6 ;  /* 0x000000020c027207 */ /* 0x000fc60007000000 */
[--C-:B0-----:R-:W-:Y:S01]  /*97f0*/  IMAD.WIDE R18, R17, 0x10, R36.reuse ;  /* 0x0000001011127825 */ /* 0x101fe200078e0224 */
[----:B------:R-:W-:Y:S02]  /*9800*/  SEL R12, R7, R24, !P2 ;  /* 0x00000018070c7207 */ /* 0x000fe40005000000 */
[----:B------:R-:W-:Y:S02]  /*9810*/  SEL R24, R24, R7, !P2 ;  /* 0x0000000718187207 */ /* 0x000fe40005000000 */
[----:B------:R-:W-:Y:S02]  /*9820*/  SEL R7, R5, R23, !P4 ;  /* 0x0000001705077207 */ /* 0x000fe40006000000 */
[----:B---3--:R-:W-:Y:S02]  /*9830*/  ISETP.GE.AND P0, PT, R27, R25, PT ;  /* 0x000000191b00720c */ /* 0x008fe40003f06270 */
[----:B-----5:R-:W-:Y:S01]  /*9840*/  ISETP.GE.AND P1, PT, R20, R28, PT ;  /* 0x0000001c1400720c */ /* 0x020fe20003f26270 */
[--C-:B------:R-:W-:Y:S01]  /*9850*/  IMAD.WIDE R20, R0, 0x10, R36.reuse ;  /* 0x0000001000147825 */ /* 0x100fe200078e0224 */
[----:B------:R0:W3:Y:S04]  /*9860*/  LDG.E R28, desc[UR8][R18.64] ;  /* 0x00000008121c7981 */ /* 0x0000e8000c1e1900 */
[----:B------:R1:W3:Y:S01]  /*9870*/  LDG.E R25, desc[UR8][R20.64] ;  /* 0x0000000814197981 */ /* 0x0002e2000c1e1900 */
[----:B0-----:R-:W-:-:S04]  /*9880*/  IMAD.WIDE R18, R2, 0x10, R36 ;  /* 0x0000001002127825 */ /* 0x001fc800078e0224 */
[----:B-1----:R-:W-:-:S05]  /*9890*/  IMAD.WIDE R20, R12, 0x10, R36 ;  /* 0x000000100c147825 */ /* 0x002fca00078e0224 */
[----:B------:R-:W4:Y:S01]  /*98a0*/  LDG.E R30, desc[UR8][R20.64] ;  /* 0x00000008141e7981 */ /* 0x000f22000c1e1900 */
[----:B--2---:R-:W-:-:S03]  /*98b0*/  ISETP.GE.AND P2, PT, R26, R29, PT ;  /* 0x0000001d1a00720c */ /* 0x004fc60003f46270 */
[----:B------:R0:W4:Y:S02]  /*98c0*/  LDG.E R26, desc[UR8][R18.64] ;  /* 0x00000008121a7981 */ /* 0x000124000c1e1900 */
[----:B0-----:R-:W-:-:S05]  /*98d0*/  IMAD.WIDE R18, R7, 0x10, R36 ;  /* 0x0000001007127825 */ /* 0x001fca00078e0224 */
[----:B------:R0:W2:Y:S02]  /*98e0*/  LDG.E R27, desc[UR8][R18.64] ;  /* 0x00000008121b7981 */ /* 0x0000a4000c1e1900 */
[----:B0-----:R-:W-:-:S05]  /*98f0*/  IMAD.WIDE R18, R24, 0x10, R36 ;  /* 0x0000001018127825 */ /* 0x001fca00078e0224 */
[----:B------:R0:W2:Y:S01]  /*9900*/  LDG.E R29, desc[UR8][R18.64] ;  /* 0x00000008121d7981 */ /* 0x0000a2000c1e1900 */
[----:B------:R-:W-:Y:S02]  /*9910*/  SEL R5, R23, R5, !P4 ;  /* 0x0000000517057207 */ /* 0x000fe40006000000 */
[----:B------:R-:W-:Y:S02]  /*9920*/  SEL R33, R33, R34, !P3 ;  /* 0x0000002221217207 */ /* 0x000fe40005800000 */
[----:B------:R-:W-:Y:S01]  /*9930*/  SEL R32, R3, R16, !P5 ;  /* 0x0000001003207207 */ /* 0x000fe20006800000 */
[----:B------:R-:W-:-:S04]  /*9940*/  IMAD.WIDE R20, R5, 0x10, R36 ;  /* 0x0000001005147825 */ /* 0x000fc800078e0224 */
[--C-:B0-----:R-:W-:Y:S01]  /*9950*/  IMAD.WIDE R18, R35, 0x10, R36.reuse ;  /* 0x0000001023127825 */ /* 0x101fe200078e0224 */
[----:B------:R-:W-:Y:S02]  /*9960*/  SEL R31, R16, R3, !P5 ;  /* 0x00000003101f7207 */ /* 0x000fe40006800000 */
[----:B------:R-:W-:Y:S02]  /*9970*/  SEL R3, R15, R4, !P0 ;  /* 0x000000040f037207 */ /* 0x000fe40004000000 */
[----:B---3--:R-:W-:Y:S02]  /*9980*/  ISETP.GE.AND P3, PT, R28, R25, PT ;  /* 0x000000191c00720c */ /* 0x008fe40003f66270 */
[----:B------:R0:W3:Y:S04]  /*9990*/  LDG.E R25, desc[UR8][R18.64] ;  /* 0x0000000812197981 */ /* 0x0000e8000c1e1900 */
[----:B------:R1:W3:Y:S01]  /*99a0*/  LDG.E R28, desc[UR8][R20.64] ;  /* 0x00000008141c7981 */ /* 0x0002e2000c1e1900 */
[----:B0-----:R-:W-:-:S04]  /*99b0*/  IMAD.WIDE R18, R33, 0x10, R36 ;  /* 0x0000001021127825 */ /* 0x001fc800078e0224 */
[----:B-1----:R-:W-:Y:S01]  /*99c0*/  IMAD.WIDE R20, R32, 0x10, R36 ;  /* 0x0000001020147825 */ /* 0x002fe200078e0224 */
[----:B------:R0:W5:Y:S01]  /*99d0*/  LDG.E R23, desc[UR8][R18.64] ;  /* 0x0000000812177981 */ /* 0x000162000c1e1900 */
[----:B----4-:R-:W-:-:S03]  /*99e0*/  ISETP.GE.AND P4, PT, R30, R26, PT ;  /* 0x0000001a1e00720c */ /* 0x010fc60003f86270 */
[----:B------:R-:W5:Y:S01]  /*99f0*/  LDG.E R26, desc[UR8][R20.64] ;  /* 0x00000008141a7981 */ /* 0x000f62000c1e1900 */
[----:B0-----:R-:W-:Y:S01]  /*9a00*/  IMAD.WIDE R18, R31, 0x10, R36 ;  /* 0x000000101f127825 */ /* 0x001fe200078e0224 */
[----:B--2---:R-:W-:-:S04]  /*9a10*/  ISETP.GE.AND P5, PT, R27, R29, PT ;  /* 0x0000001d1b00720c */ /* 0x004fc80003fa6270 */
[----:B------:R0:W2:Y:S02]  /*9a20*/  LDG.E R27, desc[UR8][R18.64] ;  /* 0x00000008121b7981 */ /* 0x0000a4000c1e1900 */
[----:B0-----:R-:W-:-:S06]  /*9a30*/  IMAD.WIDE R18, R3, 0x10, R36 ;  /* 0x0000001003127825 */ /* 0x001fcc00078e0224 */
[----:B------:R0:W2:Y:S01]  /*9a40*/  LDG.E R19, desc[UR8][R18.64] ;  /* 0x0000000812137981 */ /* 0x0000a2000c1e1900 */
[----:B------:R-:W-:Y:S02]  /*9a50*/  SEL R16, R14, R22, !P1 ;  /* 0x000000160e107207 */ /* 0x000fe40004800000 */
[----:B------:R-:W-:Y:S02]  /*9a60*/  SEL R4, R4, R15, !P0 ;  /* 0x0000000f04047207 */ /* 0x000fe40004000000 */
[----:B------:R-:W-:-:S03]  /*9a70*/  SEL R22, R22, R14, !P1 ;  /* 0x0000000e16167207 */ /* 0x000fc60004800000 */
[----:B------:R-:W-:Y:S01]  /*9a80*/  IMAD.WIDE R14, R4, 0x10, R36 ;  /* 0x00000010040e7825 */ /* 0x000fe200078e0224 */
[----:B0-----:R-:W-:-:S03]  /*9a90*/  SEL R18, R13, R6, !P2 ;  /* 0x000000060d127207 */ /* 0x001fc60005000000 */
[--C-:B------:R-:W-:Y:S01]  /*9aa0*/  IMAD.WIDE R20, R22, 0x10, R36.reuse ;  /* 0x0000001016147825 */ /* 0x100fe200078e0224 */
[----:B------:R-:W-:Y:S02]  /*9ab0*/  SEL R6, R6, R13, !P2 ;  /* 0x0000000d06067207 */ /* 0x000fe40005000000 */
[----:B------:R0:W4:Y:S02]  /*9ac0*/  LDG.E R13, desc[UR8][R14.64] ;  /* 0x000000080e0d7981 */ /* 0x000124000c1e1900 */
[----:B0-----:R-:W-:-:S06]  /*9ad0*/  IMAD.WIDE R14, R16, 0x10, R36 ;  /* 0x00000010100e7825 */ /* 0x001fcc00078e0224 */
[----:B------:R0:W4:Y:S02]  /*9ae0*/  LDG.E R14, desc[UR8][R14.64] ;  /* 0x000000080e0e7981 */ /* 0x000124000c1e1900 */
[----:B0-----:R-:W-:Y:S02]  /*9af0*/  SEL R15, R17, R0, !P3 ;  /* 0x00000000110f7207 */ /* 0x001fe40005800000 */
[----:B---3--:R-:W-:Y:S02]  /*9b00*/  ISETP.GE.AND P0, PT, R25, R28, PT ;  /* 0x0000001c1900720c */ /* 0x008fe40003f06270 */
[----:B------:R0:W4:Y:S02]  /*9b10*/  LDG.E R25, desc[UR8][R20.64] ;  /* 0x0000000814197981 */ /* 0x000124000c1e1900 */
[----:B0-----:R-:W-:Y:S01]  /*9b20*/  IMAD.WIDE R20, R6, 0x10, R36 ;  /* 0x0000001006147825 */ /* 0x001fe200078e0224 */
[----:B-----5:R-:W-:-:S04]  /*9b30*/  ISETP.GE.AND P1, PT, R26, R23, PT ;  /* 0x000000171a00720c */ /* 0x020fc80003f26270 */
[----:B------:R0:W3:Y:S02]  /*9b40*/  LDG.E R26, desc[UR8][R20.64] ;  /* 0x00000008141a7981 */ /* 0x0000e4000c1e1900 */
[----:B0-----:R-:W-:-:S05]  /*9b50*/  IMAD.WIDE R20, R18, 0x10, R36 ;  /* 0x0000001012147825 */ /* 0x001fca00078e0224 */
[----:B------:R0:W5:Y:S02]  /*9b60*/  LDG.E R23, desc[UR8][R20.64] ;  /* 0x0000000814177981 */ /* 0x000164000c1e1900 */
[----:B0-----:R-:W-:Y:S01]  /*9b70*/  IMAD.WIDE R20, R15, 0x10, R36 ;  /* 0x000000100f147825 */ /* 0x001fe200078e0224 */
[----:B--2---:R-:W-:-:S04]  /*9b80*/  ISETP.GE.AND P2, PT, R19, R27, PT ;  /* 0x0000001b1300720c */ /* 0x004fc80003f46270 */
[----:B------:R0:W5:Y:S01]  /*9b90*/  LDG.E R27, desc[UR8][R20.64] ;  /* 0x00000008141b7981 */ /* 0x000162000c1e1900 */
[----:B------:R-:W-:Y:S02]  /*9ba0*/  SEL R17, R0, R17, !P3 ;  /* 0x0000001100117207 */ /* 0x000fe40005800000 */
[----:B------:R-:W-:Y:S02]  /*9bb0*/  SEL R0, R2, R12, !P4 ;  /* 0x0000000c02007207 */ /* 0x000fe40006000000 */
[----:B------:R-:W-:Y:S02]  /*9bc0*/  SEL R2, R12, R2, !P4 ;  /* 0x000000020c027207 */ /* 0x000fe40006000000 */
[----:B------:R-:W-:-:S03]  /*9bd0*/  SEL R19, R24, R7, !P5 ;  /* 0x0000000718137207 */ /* 0x000fc60006800000 */
[--C-:B0-----:R-:W-:Y:S01]  /*9be0*/  IMAD.WIDE R20, R2, 0x10, R36.reuse ;  /* 0x0000001002147825 */ /* 0x101fe200078e0224 */
[----:B------:R-:W-:Y:S02]  /*9bf0*/  SEL R24, R7, R24, !P5 ;  /* 0x0000001807187207 */ /* 0x000fe40006800000 */
[----:B----4-:R-:W-:Y:S01]  /*9c00*/  ISETP.GE.AND P6, PT, R25, R13, PT ;  /* 0x0000000d1900720c */ /* 0x010fe20003fc6270 */
[--C-:B------:R-:W-:Y:S01]  /*9c10*/  IMAD.WIDE R12, R17, 0x10, R36.reuse ;  /* 0x00000010110c7825 */ /* 0x100fe200078e0224 */
[----:B------:R-:W2:Y:S04]  /*9c20*/  LDG.E R25, desc[UR8][R20.64] ;  /* 0x0000000814197981 */ /* 0x000ea8000c1e1900 */
[----:B------:R0:W2:Y:S02]  /*9c30*/  LDG.E R7, desc[UR8][R12.64] ;  /* 0x000000080c077981 */ /* 0x0000a4000c1e1900 */
[----:B0-----:R-:W-:Y:S01]  /*9c40*/  IMAD.WIDE R12, R0, 0x10, R36 ;  /* 0x00000010000c7825 */ /* 0x001fe200078e0224 */
[----:B---3--:R-:W-:-:S02]  /*9c50*/  ISETP.GE.AND P4, PT, R26, R14, PT ;  /* 0x0000000e1a00720c */ /* 0x008fc40003f86270 */
[----:B------:R-:W-:Y:S01]  /*9c60*/  SEL R14, R35, R5, !P0 ;  /* 0x00000005230e7207 */ /* 0x000fe20004000000 */
[--C-:B------:R-:W-:Y:S01]  /*9c70*/  IMAD.WIDE R20, R24, 0x10, R36.reuse ;  /* 0x0000001018147825 */ /* 0x100fe200078e0224 */
[----:B------:R0:W3:Y:S05]  /*9c80*/  LDG.E R26, desc[UR8][R12.64] ;  /* 0x000000080c1a7981 */ /* 0x0000ea000c1e1900 */
[----:B------:R-:W3:Y:S01]  /*9c90*/  LDG.E R20, desc[UR8][R20.64] ;  /* 0x0000000814147981 */ /* 0x000ee2000c1e1900 */
[----:B0-----:R-:W-:Y:S01]  /*9ca0*/  IMAD.WIDE R12, R19, 0x10, R36 ;  /* 0x00000010130c7825 */ /* 0x001fe200078e0224 */
[----:B-----5:R-:W-:-:S04]  /*9cb0*/  ISETP.GE.AND P5, PT, R27, R23, PT ;  /* 0x000000171b00720c */ /* 0x020fc80003fa6270 */
[----:B------:R0:W4:Y:S02]  /*9cc0*/  LDG.E R23, desc[UR8][R12.64] ;  /* 0x000000080c177981 */ /* 0x000124000c1e1900 */
[----:B0-----:R-:W-:-:S05]  /*9cd0*/  IMAD.WIDE R12, R14, 0x10, R36 ;  /* 0x000000100e0c7825 */ /* 0x001fca00078e0224 */
[----:B------:R0:W4:Y:S01]  /*9ce0*/  LDG.E R27, desc[UR8][R12.64] ;  /* 0x000000080c1b7981 */ /* 0x000122000c1e1900 */
[----:B------:R-:W-:Y:S02]  /*9cf0*/  SEL R34, R5, R35, !P0 ;  /* 0x0000002305227207 */ /* 0x000fe40004000000 */
[----:B------:R-:W-:Y:S02]  /*9d00*/  SEL R5, R3, R31, !P2 ;  /* 0x0000001f03057207 */ /* 0x000fe40005000000 */
[----:B------:R-:W-:Y:S02]  /*9d10*/  SEL R3, R31, R3, !P2 ;  /* 0x000000031f037207 */ /* 0x000fe40005000000 */
[----:B--2---:R-:W-:Y:S02]  /*9d20*/  ISETP.GE.AND P3, PT, R25, R7, PT ;  /* 0x000000071900720c */ /* 0x004fe40003f66270 */
[----:B------:R-:W-:-:S05]  /*9d30*/  SEL R7, R33, R32, !P1 ;  /* 0x0000002021077207 */ /* 0x000fca0004800000 */
[----:B0-----:R-:W-:-:S05]  /*9d40*/  IMAD.WIDE R12, R7, 0x10, R36 ;  /* 0x00000010070c7825 */ /* 0x001fca00078e0224 */
[----:B------:R0:W2:Y:S01]  /*9d50*/  LDG.E R25, desc[UR8][R12.64] ;  /* 0x000000080c197981 */ /* 0x0000a2000c1e1900 */
[----:B---3--:R-:W-:Y:S01]  /*9d60*/  ISETP.GE.AND P0, PT, R20, R26, PT ;  /* 0x0000001a1400720c */ /* 0x008fe20003f06270 */
[--C-:B------:R-:W-:Y:S01]  /*9d70*/  IMAD.WIDE R20, R5, 0x10, R36.reuse ;  /* 0x0000001005147825 */ /* 0x100fe200078e0224 */
[----:B0-----:R-:W-:Y:S02]  /*9d80*/  SEL R13, R22, R4, !P6 ;  /* 0x00000004160d7207 */ /* 0x001fe40007000000 */
[----:B------:R-:W-:Y:S02]  /*9d90*/  SEL R12, R4, R22, !P6 ;  /* 0x00000016040c7207 */ /* 0x000fe40007000000 */
[----:B------:R0:W2:Y:S02]  /*9da0*/  LDG.E R26, desc[UR8][R20.64] ;  /* 0x00000008141a7981 */ /* 0x0000a4000c1e1900 */
[----:B0-----:R-:W-:-:S05]  /*9db0*/  IMAD.WIDE R20, R3, 0x10, R36 ;  /* 0x0000001003147825 */ /* 0x001fca00078e0224 */
[----:B------:R0:W3:Y:S01]  /*9dc0*/  LDG.E R29, desc[UR8][R20.64] ;  /* 0x00000008141d7981 */ /* 0x0000e2000c1e1900 */
[----:B----4-:R-:W-:Y:S01]  /*9dd0*/  ISETP.GE.AND P6, PT, R27, R23, PT ;  /* 0x000000171b00720c */ /* 0x010fe20003fc6270 */
[----:B------:R-:W-:-:S06]  /*9de0*/  IMAD.WIDE R22, R13, 0x10, R36 ;  /* 0x000000100d167825 */ /* 0x000fcc00078e0224 */
[----:B------:R-:W3:Y:S01]  /*9df0*/  LDG.E R22, desc[UR8][R22.64] ;  /* 0x0000000816167981 */ /* 0x000ee2000c1e1900 */
[----:B------:R-:W-:-:S05]  /*9e00*/  SEL R4, R6, R16, !P4 ;  /* 0x0000001006047207 */ /* 0x000fca0006000000 */
[----:B0-----:R-:W-:-:S05]  /*9e10*/  IMAD.WIDE R20, R4, 0x10, R36 ;  /* 0x0000001004147825 */ /* 0x001fca00078e0224 */
[----:B------:R0:W4:Y:S02]  /*9e20*/  LDG.E R27, desc[UR8][R20.64] ;  /* 0x00000008141b7981 */ /* 0x000124000c1e1900 */
[----:B0-----:R-:W-:-:S05]  /*9e30*/  IMAD.WIDE R20, R12, 0x10, R36 ;  /* 0x000000100c147825 */ /* 0x001fca00078e0224 */
[----:B------:R0:W4:Y:S01]  /*9e40*/  LDG.E R28, desc[UR8][R20.64] ;  /* 0x00000008141c7981 */ /* 0x000122000c1e1900 */
[----:B------:R-:W-:Y:S02]  /*9e50*/  SEL R6, R16, R6, !P4 ;  /* 0x0000000610067207 */ /* 0x000fe40006000000 */
[----:B------:R-:W-:-:S05]  /*9e60*/  SEL R16, R15, R18, !P5 ;  /* 0x000000120f107207 */ /* 0x000fca0006800000 */
[----:B0-----:R-:W-:Y:S01]  /*9e70*/  IMAD.WIDE R20, R16, 0x10, R36 ;  /* 0x0000001010147825 */ /* 0x001fe200078e0224 */
[----:B--2---:R-:W-:-:S04]  /*9e80*/  ISETP.GE.AND P2, PT, R26, R25, PT ;  /* 0x000000191a00720c */ /* 0x004fc80003f46270 */
[----:B------:R0:W2:Y:S01]  /*9e90*/  LDG.E R26, desc[UR8][R20.64] ;  /* 0x00000008141a7981 */ /* 0x0000a2000c1e1900 */
[----:B---3--:R-:W-:Y:S01]  /*9ea0*/  ISETP.GE.AND P4, PT, R22, R29, PT ;  /* 0x0000001d1600720c */ /* 0x008fe20003f86270 */
[----:B------:R-:W-:-:S05]  /*9eb0*/  IMAD.WIDE R22, R6, 0x10, R36 ;  /* 0x0000001006167825 */ /* 0x000fca00078e0224 */
[----:B------:R-:W2:Y:S01]  /*9ec0*/  LDG.E R25, desc[UR8][R22.64] ;  /* 0x0000000816197981 */ /* 0x000ea2000c1e1900 */
[----:B------:R-:W-:Y:S02]  /*9ed0*/  SEL R15, R18, R15, !P5 ;  /* 0x0000000f120f7207 */ /* 0x000fe40006800000 */
[----:B------:R-:W-:Y:S02]  /*9ee0*/  SEL R18, R2, R17, !P3 ;  /* 0x0000001102127207 */ /* 0x000fe40005800000 */
[----:B------:R-:W-:Y:S01]  /*9ef0*/  SEL R17, R17, R2, !P3 ;  /* 0x0000000211117207 */ /* 0x000fe20005800000 */
[--C-:B0-----:R-:W-:Y:S01]  /*9f00*/  IMAD.WIDE R20, R15, 0x10, R36.reuse ;  /* 0x000000100f147825 */ /* 0x101fe200078e0224 */
[----:B------:R-:W-:Y:S02]  /*9f10*/  SEL R2, R24, R0, !P0 ;  /* 0x0000000018027207 */ /* 0x000fe40004000000 */
[----:B----4-:R-:W-:Y:S02]  /*9f20*/  ISETP.GE.AND P3, PT, R27, R28, PT ;  /* 0x0000001c1b00720c */ /* 0x010fe40003f66270 */
[----:B------:R0:W3:Y:S02]  /*9f30*/  LDG.E R28, desc[UR8][R20.64] ;  /* 0x00000008141c7981 */ /* 0x0000e4000c1e1900 */
[----:B0-----:R-:W-:-:S05]  /*9f40*/  IMAD.WIDE R20, R2, 0x10, R36 ;  /* 0x0000001002147825 */ /* 0x001fca00078e0224 */
[----:B------:R0:W4:Y:S02]  /*9f50*/  LDG.E R27, desc[UR8][R20.64] ;  /* 0x00000008141b7981 */ /* 0x000124000c1e1900 */
[----:B0-----:R-:W-:-:S05]  /*9f60*/  IMAD.WIDE R20, R17, 0x10, R36 ;  /* 0x0000001011147825 */ /* 0x001fca00078e0224 */
[----:B------:R0:W4:Y:S01]  /*9f70*/  LDG.E R30, desc[UR8][R20.64] ;  /* 0x00000008141e7981 */ /* 0x000122000c1e1900 */
[--C-:B------:R-:W-:Y:S01]  /*9f80*/  IMAD.WIDE R22, R18, 0x10, R36.reuse ;  /* 0x0000001012167825 */ /* 0x100fe200078e0224 */
[----:B------:R-:W-:Y:S02]  /*9f90*/  SEL R0, R0, R24, !P0 ;  /* 0x0000001800007207 */ /* 0x000fe40004000000 */
[----:B------:R-:W-:Y:S02]  /*9fa0*/  SEL R29, R14, R19, !P6 ;  /* 0x000000130e1d7207 */ /* 0x000fe40007000000 */
[----:B------:R1:W3:Y:S01]  /*9fb0*/  LDG.E R31, desc[UR8][R22.64] ;  /* 0x00000008161f7981 */ /* 0x0002e2000c1e1900 */
[----:B------:R-:W-:Y:S02]  /*9fc0*/  SEL R35, R32, R33, !P1 ;  /* 0x0000002120237207 */ /* 0x000fe40004800000 */
[----:B------:R-:W-:Y:S01]  /*9fd0*/  SEL R33, R19, R14, !P6 ;  /* 0x0000000e13217207 */ /* 0x000fe20007000000 */
[----:B0-----:R-:W-:-:S05]  /*9fe0*/  IMAD.WIDE R20, R0, 0x10, R36 ;  /* 0x0000001000147825 */ /* 0x001fca00078e0224 */
[----:B------:R0:W5:Y:S01]  /*9ff0*/  LDG.E R32, desc[UR8][R20.64] ;  /* 0x0000000814207981 */ /* 0x000162000c1e1900 */
[----:B-1----:R-:W-:-:S04]  /*a000*/  IMAD.WIDE R22, R29, 0x10, R36 ;  /* 0x000000101d167825 */ /* 0x002fc800078e0224 */
[----:B0-----:R-:W-:-:S05]  /*a010*/  IMAD.WIDE R20, R34, 0x10, R36 ;  /* 0x0000001022147825 */ /* 0x001fca00078e0224 */
[----:B------:R-:W3:Y:S01]  /*a020*/  LDG.E R24, desc[UR8][R20.64] ;  /* 0x0000000814187981 */ /* 0x000ee2000c1e1900 */
[----:B--2---:R-:W-:-:S03]  /*a030*/  ISETP.GE.AND P0, PT, R26, R25, PT ;  /* 0x000000191a00720c */ /* 0x004fc60003f06270 */
[----:B------:R0:W5:Y:S02]  /*a040*/  LDG.E R26, desc[UR8][R22.64] ;  /* 0x00000008161a7981 */ /* 0x000164000c1e1900 */
[----:B0-----:R-:W-:-:S05]  /*a050*/  IMAD.WIDE R22, R33, 0x10, R36 ;  /* 0x0000001021167825 */ /* 0x001fca00078e0224 */
[----:B------:R-:W3:Y:S01]  /*a060*/  LDG.E R25, desc[UR8][R22.64] ;  /* 0x0000000816197981 */ /* 0x000ee2000c1e1900 */
[----:B------:R-:W-:Y:S01]  /*a070*/  IMAD.WIDE R20, R35, 0x10, R36 ;  /* 0x0000001023147825 */ /* 0x000fe200078e0224 */
[----:B------:R-:W-:Y:S02]  /*a080*/  SEL R14, R3, R13, !P4 ;  /* 0x0000000d030e7207 */ /* 0x000fe40006000000 */
[----:B------:R-:W-:Y:S02]  /*a090*/  SEL R13, R13, R3, !P4 ;  /* 0x000000030d0d7207 */ /* 0x000fe40006000000 */
[----:B------:R0:W2:Y:S01]  /*a0a0*/  LDG.E R19, desc[UR8][R20.64] ;  /* 0x0000000814137981 */ /* 0x0000a2000c1e1900 */
[----:B------:R-:W-:Y:S02]  /*a0b0*/  SEL R3, R12, R4, !P3 ;  /* 0x000000040c037207 */ /* 0x000fe40005800000 */
[----:B------:R-:W-:Y:S02]  /*a0c0*/  SEL R12, R4, R12, !P3 ;  /* 0x0000000c040c7207 */ /* 0x000fe40005800000 */
[----:B----4-:R-:W-:-:S02]  /*a0d0*/  ISETP.GE.AND P1, PT, R27, R30, PT ;  /* 0x0000001e1b00720c */ /* 0x010fc40003f26270 */
[----:B------:R-:W-:Y:S02]  /*a0e0*/  SEL R30, R5, R7, !P2 ;  /* 0x00000007051e7207 */ /* 0x000fe40005000000 */
[----:B------:R-:W-:-:S03]  /*a0f0*/  SEL R7, R7, R5, !P2 ;  /* 0x0000000507077207 */ /* 0x000fc60005000000 */
[----:B0-----:R-:W-:-:S04]  /*a100*/  IMAD.WIDE R20, R30, 0x10, R36 ;  /* 0x000000101e147825 */ /* 0x001fc800078e0224 */
[--C-:B------:R-:W-:Y:S01]  /*a110*/  IMAD.WIDE R4, R7, 0x10, R36.reuse ;  /* 0x0000001007047825 */ /* 0x100fe200078e0224 */
[----:B------:R0:W2:Y:S04]  /*a120*/  LDG.E R23, desc[UR8][R20.64] ;  /* 0x0000000814177981 */ /* 0x0000a8000c1e1900 */
[----:B------:R1:W4:Y:S01]  /*a130*/  LDG.E R27, desc[UR8][R4.64] ;  /* 0x00000008041b7981 */ /* 0x000322000c1e1900 */
[----:B0-----:R-:W-:-:S05]  /*a140*/  IMAD.WIDE R20, R13, 0x10, R36 ;  /* 0x000000100d147825 */ /* 0x001fca00078e0224 */
[----:B------:R0:W4:Y:S01]  /*a150*/  LDG.E R22, desc[UR8][R20.64] ;  /* 0x0000000814167981 */ /* 0x000122000c1e1900 */
[----:B-1----:R-:W-:-:S04]  /*a160*/  IMAD.WIDE R4, R14, 0x10, R36 ;  /* 0x000000100e047825 */ /* 0x002fc800078e0224 */
[----:B0-----:R-:W-:Y:S01]  /*a170*/  IMAD.WIDE R20, R12, 0x10, R36 ;  /* 0x000000100c147825 */ /* 0x001fe200078e0224 */
[----:B---3--:R-:W-:Y:S02]  /*a180*/  ISETP.GE.AND P3, PT, R24, R25, PT ;  /* 0x000000191800720c */ /* 0x008fe40003f66270 */
[----:B------:R0:W3:Y:S04]  /*a190*/  LDG.E R24, desc[UR8][R4.64] ;  /* 0x0000000804187981 */ /* 0x0000e8000c1e1900 */
[----:B------:R1:W3:Y:S01]  /*a1a0*/  LDG.E R25, desc[UR8][R20.64] ;  /* 0x0000000814197981 */ /* 0x0002e2000c1e1900 */
[----:B------:R-:W-:Y:S02]  /*a1b0*/  ISETP.GE.AND P5, PT, R31, R28, PT ;  /* 0x0000001c1f00720c */ /* 0x000fe40003fa6270 */
[----:B-----5:R-:W-:-:S02]  /*a1c0*/  ISETP.GE.AND P4, PT, R26, R32, PT ;  /* 0x000000201a00720c */ /* 0x020fc40003f86270 */
[----:B0-----:R-:W-:Y:S01]  /*a1d0*/  SEL R5, R16, R6, !P0 ;  /* 0x0000000610057207 */ /* 0x001fe20004000000 */
[----:B-1----:R-:W-:Y:S01]  /*a1e0*/  IMAD.WIDE R20, R3, 0x10, R36 ;  /* 0x0000001003147825 */ /* 0x002fe200078e0224 */
[----:B------:R-:W-:-:S04]  /*a1f0*/  SEL R6, R6, R16, !P0 ;  /* 0x0000001006067207 */ /* 0x000fc80004000000 */
[----:B------:R0:W5:Y:S01]  /*a200*/  LDG.E R26, desc[UR8][R20.64] ;  /* 0x00000008141a7981 */ /* 0x000162000c1e1900 */
[----:B------:R-:W-:Y:S02]  /*a210*/  SEL R4, R15, R18, !P5 ;  /* 0x000000120f047207 */ /* 0x000fe40006800000 */
[----:B------:R-:W-:Y:S01]  /*a220*/  SEL R18, R18, R15, !P5 ;  /* 0x0000000f12127207 */ /* 0x000fe20006800000 */
[----:B0-----:R-:W-:-:S05]  /*a230*/  IMAD.WIDE R20, R5, 0x10, R36 ;  /* 0x0000001005147825 */ /* 0x001fca00078e0224 */
[----:B------:R0:W5:Y:S02]  /*a240*/  LDG.E R28, desc[UR8][R20.64] ;  /* 0x00000008141c7981 */ /* 0x000164000c1e1900 */
[--C-:B0-----:R-:W-:Y:S01]  /*a250*/  IMAD.WIDE R20, R6, 0x10, R36.reuse ;  /* 0x0000001006147825 */ /* 0x101fe200078e0224 */
[----:B--2---:R-:W-:Y:S02]  /*a260*/  ISETP.GE.AND P2, PT, R23, R19, PT ;  /* 0x000000131700720c */ /* 0x004fe40003f46270 */
[----:B------:R-:W-:Y:S02]  /*a270*/  SEL R19, R17, R2, !P1 ;  /* 0x0000000211137207 */ /* 0x000fe40004800000 */
[----:B------:R-:W-:Y:S02]  /*a280*/  SEL R17, R2, R17, !P1 ;  /* 0x0000001102117207 */ /* 0x000fe40004800000 */
[----:B------:R0:W2:Y:S01]  /*a290*/  LDG.E R2, desc[UR8][R20.64] ;  /* 0x0000000814027981 */ /* 0x0000a2000c1e1900 */
[----:B----4-:R-:W-:Y:S01]  /*a2a0*/  ISETP.GE.AND P0, PT, R22, R27, PT ;  /* 0x0000001b1600720c */ /* 0x010fe20003f06270 */
[----:B------:R-:W-:-:S04]  /*a2b0*/  IMAD.WIDE R22, R18, 0x10, R36 ;  /* 0x0000001012167825 */ /* 0x000fc800078e0224 */
[--C-:B0-----:R-:W-:Y:S01]  /*a2c0*/  IMAD.WIDE R20, R4, 0x10, R36.reuse ;  /* 0x0000001004147825 */ /* 0x101fe200078e0224 */
[----:B------:R0:W2:Y:S01]  /*a2d0*/  LDG.E R15, desc[UR8][R22.64] ;  /* 0x00000008160f7981 */ /* 0x0000a2000c1e1900 */
[----:B------:R-:W-:Y:S02]  /*a2e0*/  SEL R16, R29, R0, !P4 ;  /* 0x000000001d107207 */ /* 0x000fe40006000000 */
[--C-:B0-----:R-:W-:Y:S01]  /*a2f0*/  IMAD.WIDE R22, R17, 0x10, R36.reuse ;  /* 0x0000001011167825 */ /* 0x101fe200078e0224 */
[----:B---3--:R-:W-:Y:S02]  /*a300*/  ISETP.GE.AND P5, PT, R25, R24, PT ;  /* 0x000000181900720c */ /* 0x008fe40003fa6270 */
[----:B------:R0:W3:Y:S04]  /*a310*/  LDG.E R24, desc[UR8][R20.64] ;  /* 0x0000000814187981 */ /* 0x0000e8000c1e1900 */
[----:B------:R-:W3:Y:S01]  /*a320*/  LDG.E R25, desc[UR8][R22.64] ;  /* 0x0000000816197981 */ /* 0x000ee2000c1e1900 */
[----:B0-----:R-:W-:-:S05]  /*a330*/  IMAD.WIDE R20, R19, 0x10, R36 ;  /* 0x0000001013147825 */ /* 0x001fca00078e0224 */
[----:B------:R0:W4:Y:S02]  /*a340*/  LDG.E R22, desc[UR8][R20.64] ;  /* 0x0000000814167981 */ /* 0x000124000c1e1900 */
[----:B0-----:R-:W-:-:S05]  /*a350*/  IMAD.WIDE R20, R16, 0x10, R36 ;  /* 0x0000001010147825 */ /* 0x001fca00078e0224 */
[----:B------:R0:W4:Y:S01]  /*a360*/  LDG.E R23, desc[UR8][R20.64] ;  /* 0x0000000814177981 */ /* 0x000122000c1e1900 */
[----:B-----5:R-:W-:Y:S02]  /*a370*/  ISETP.GE.AND P1, PT, R28, R26, PT ;  /* 0x0000001a1c00720c */ /* 0x020fe40003f26270 */
[----:B------:R-:W-:Y:S02]  /*a380*/  SEL R29, R0, R29, !P4 ;  /* 0x0000001d001d7207 */ /* 0x000fe40006000000 */
[----:B------:R-:W-:Y:S02]  /*a390*/  SEL R0, R7, R13, !P0 ;  /* 0x0000000d07007207 */ /* 0x000fe40004000000 */
[----:B------:R-:W-:Y:S02]  /*a3a0*/  SEL R28, R14, R12, !P5 ;  /* 0x0000000c0e1c7207 */ /* 0x000fe40006800000 */
[----:B------:R-:W-:Y:S02]  /*a3b0*/  SEL R7, R13, R7, !P0 ;  /* 0x000000070d077207 */ /* 0x000fe40004000000 */
[----:B------:R-:W-:Y:S01]  /*a3c0*/  SEL R14, R12, R14, !P5 ;  /* 0x0000000e0c0e7207 */ /* 0x000fe20006800000 */
[----:B0-----:R-:W-:Y:S01]  /*a3d0*/  IMAD.WIDE R20, R29, 0x10, R36 ;  /* 0x000000101d147825 */ /* 0x001fe200078e0224 */
[----:B--2---:R-:W-:-:S02]  /*a3e0*/  ISETP.GE.AND P6, PT, R15, R2, PT ;  /* 0x000000020f00720c */ /* 0x004fc40003fc6270 */
[----:B------:R-:W-:Y:S02]  /*a3f0*/  SEL R2, R34, R33, !P3 ;  /* 0x0000002122027207 */ /* 0x000fe40005800000 */
[----:B------:R-:W-:-:S03]  /*a400*/  SEL R15, R35, R30, !P2 ;  /* 0x0000001e230f7207 */ /* 0x000fc60005000000 */
[----:B------:R-:W-:Y:S01]  /*a410*/  IMAD.WIDE R12, R2, 0x10, R36 ;  /* 0x00000010020c7825 */ /* 0x000fe200078e0224 */
[----:B---3--:R-:W-:-:S04]  /*a420*/  ISETP.GE.AND P4, PT, R25, R24, PT ;  /* 0x000000181900720c */ /* 0x008fc80003f86270 */
[----:B------:R0:W2:Y:S04]  /*a430*/  LDG.E R25, desc[UR8][R12.64] ;  /* 0x000000080c197981 */ /* 0x0000a8000c1e1900 */
[----:B------:R1:W2:Y:S01]  /*a440*/  LDG.E R24, desc[UR8][R20.64] ;  /* 0x0000000814187981 */ /* 0x0002a2000c1e1900 */
[----:B0-----:R-:W-:-:S04]  /*a450*/  IMAD.WIDE R12, R15, 0x10, R36 ;  /* 0x000000100f0c7825 */ /* 0x001fc800078e0224 */
[--C-:B-1----:R-:W-:Y:S01]  /*a460*/  IMAD.WIDE R20, R7, 0x10, R36.reuse ;  /* 0x0000001007147825 */ /* 0x102fe200078e0224 */
[----:B----4-:R-:W-:Y:S02]  /*a470*/  ISETP.GE.AND P0, PT, R23, R22, PT ;  /* 0x000000161700720c */ /* 0x010fe40003f06270 */
[----:B------:R0:W3:Y:S04]  /*a480*/  LDG.E R22, desc[UR8][R12.64] ;  /* 0x000000080c167981 */ /* 0x0000e8000c1e1900 */
[----:B------:R-:W3:Y:S01]  /*a490*/  LDG.E R23, desc[UR8][R20.64] ;  /* 0x0000000814177981 */ /* 0x000ee2000c1e1900 */
[----:B0-----:R-:W-:-:S05]  /*a4a0*/  IMAD.WIDE R12, R14, 0x10, R36 ;  /* 0x000000100e0c7825 */ /* 0x001fca00078e0224 */
[----:B------:R0:W4:Y:S02]  /*a4b0*/  LDG.E R26, desc[UR8][R12.64] ;  /* 0x000000080c1a7981 */ /* 0x000124000c1e1900 */
[----:B0-----:R-:W-:-:S06]  /*a4c0*/  IMAD.WIDE R12, R0, 0x10, R36 ;  /* 0x00000010000c7825 */ /* 0x001fcc00078e0224 */
[----:B------:R0:W4:Y:S01]  /*a4d0*/  LDG.E R12, desc[UR8][R12.64] ;  /* 0x000000080c0c7981 */ /* 0x000122000c1e1900 */
[----:B------:R-:W-:Y:S01]  /*a4e0*/  IMAD.WIDE R20, R28, 0x10, R36 ;  /* 0x000000101c147825 */ /* 0x000fe200078e0224 */
[----:B------:R-:W-:Y:S02]  /*a4f0*/  SEL R31, R33, R34, !P3 ;  /* 0x00000022211f7207 */ /* 0x000fe40005800000 */
[----:B0-----:R-:W-:Y:S02]  /*a500*/  SEL R13, R5, R3, !P1 ;  /* 0x00000003050d7207 */ /* 0x001fe40004800000 */
[----:B------:R-:W-:Y:S02]  /*a510*/  SEL R3, R3, R5, !P1 ;  /* 0x0000000503037207 */ /* 0x000fe40004800000 */
[----:B------:R-:W-:Y:S02]  /*a520*/  SEL R5, R18, R6, !P6 ;  /* 0x0000000612057207 */ /* 0x000fe40007000000 */
[----:B------:R-:W-:-:S02]  /*a530*/  SEL R6, R6, R18, !P6 ;  /* 0x0000001206067207 */ /* 0x000fc40007000000 */
[----:B--2---:R-:W-:Y:S02]  /*a540*/  ISETP.GE.AND P3, PT, R25, R24, PT ;  /* 0x000000181900720c */ /* 0x004fe40003f66270 */
[----:B------:R0:W2:Y:S02]  /*a550*/  LDG.E R25, desc[UR8][R20.64] ;  /* 0x0000000814197981 */ /* 0x0000a4000c1e1900 */
[----:B0-----:R-:W-:-:S05]  /*a560*/  IMAD.WIDE R20, R13, 0x10, R36 ;  /* 0x000000100d147825 */ /* 0x001fca00078e0224 */
[----:B------:R0:W2:Y:S01]  /*a570*/  LDG.E R27, desc[UR8][R20.64] ;  /* 0x00000008141b7981 */ /* 0x0000a2000c1e1900 */
[----:B---3--:R-:W-:Y:S01]  /*a580*/  ISETP.GE.AND P5, PT, R23, R22, PT ;  /* 0x000000161700720c */ /* 0x008fe20003fa6270 */
[----:B------:R-:W-:-:S04]  /*a590*/  IMAD.WIDE R22, R3, 0x10, R36 ;  /* 0x0000001003167825 */ /* 0x000fc800078e0224 */
[----:B0-----:R-:W-:Y:S02]  /*a5a0*/  IMAD.WIDE R20, R5, 0x10, R36 ;  /* 0x0000001005147825 */ /* 0x001fe400078e0224 */
[----:B------:R-:W3:Y:S04]  /*a5b0*/  LDG.E R22, desc[UR8][R22.64] ;  /* 0x0000000816167981 */ /* 0x000ee8000c1e1900 */
[----:B------:R0:W3:Y:S01]  /*a5c0*/  LDG.E R32, desc[UR8][R20.64] ;  /* 0x0000000814207981 */ /* 0x0000e2000c1e1900 */
        /* <DEDUP_REMOVED lines=8> */
[----:B------:R-:W-:Y:S01]  /*a650*/  SEL R19, R19, R16, !P0 ;  /* 0x0000001013137207 */ /* 0x000fe20004000000 */
[----:B------:R-:W-:-:S04]  /*a660*/  IMAD.WIDE R16, R4, 0x10, R36 ;  /* 0x0000001004107825 */ /* 0x000fc800078e0224 */
[----:B0-----:R-:W-:Y:S01]  /*a670*/  IMAD.WIDE R20, R23, 0x10, R36 ;  /* 0x0000001017147825 */ /* 0x001fe200078e0224 */
[----:B------:R-:W5:Y:S01]  /*a680*/  LDG.E R18, desc[UR8][R16.64] ;  /* 0x0000000810127981 */ /* 0x000f62000c1e1900 */
[----:B--2---:R-:W-:-:S03]  /*a690*/  ISETP.GE.AND P6, PT, R27, R25, PT ;  /* 0x000000191b00720c */ /* 0x004fc60003fc6270 */
[----:B------:R0:W5:Y:S02]  /*a6a0*/  LDG.E R25, desc[UR8][R20.64] ;  /* 0x0000000814197981 */ /* 0x000164000c1e1900 */
[----:B0-----:R-:W-:Y:S01]  /*a6b0*/  IMAD.WIDE R20, R19, 0x10, R36 ;  /* 0x0000001013147825 */ /* 0x001fe200078e0224 */
[----:B---3--:R-:W-:Y:S02]  /*a6c0*/  ISETP.GE.AND P0, PT, R32, R22, PT ;  /* 0x000000162000720c */ /* 0x008fe40003f06270 */
[----:B------:R-:W-:Y:S02]  /*a6d0*/  SEL R22, R29, R2, !P3 ;  /* 0x000000021d167207 */ /* 0x000fe40005800000 */
[----:B------:R-:W-:-:S05]  /*a6e0*/  SEL R29, R2, R29, !P3 ;  /* 0x0000001d021d7207 */ /* 0x000fca0005800000 */
[----:B------:R-:W-:Y:S01]  /*a6f0*/  IMAD.WIDE R16, R29, 0x10, R36 ;  /* 0x000000101d107825 */ /* 0x000fe200078e0224 */
[----:B----4-:R-:W-:Y:S02]  /*a700*/  ISETP.GE.AND P3, PT, R24, R26, PT ;  /* 0x0000001a1800720c */ /* 0x010fe40003f66270 */
[----:B------:R0:W2:Y:S04]  /*a710*/  LDG.E R24, desc[UR8][R20.64] ;  /* 0x0000000814187981 */ /* 0x0000a8000c1e1900 */
[----:B------:R1:W2:Y:S01]  /*a720*/  LDG.E R26, desc[UR8][R16.64] ;  /* 0x00000008101a7981 */ /* 0x0002a2000c1e1900 */
[----:B------:R-:W-:Y:S02]  /*a730*/  SEL R33, R30, R35, !P2 ;  /* 0x000000231e217207 */ /* 0x000fe40005000000 */
[----:B------:R-:W-:-:S02]  /*a740*/  SEL R2, R15, R7, !P5 ;  /* 0x000000070f027207 */ /* 0x000fc40006800000 */
[----:B------:R-:W-:Y:S01]  /*a750*/  SEL R32, R7, R15, !P5 ;  /* 0x0000000f07207207 */ /* 0x000fe20006800000 */
[--C-:B0-----:R-:W-:Y:S01]  /*a760*/  IMAD.WIDE R20, R31, 0x10, R36.reuse ;  /* 0x000000101f147825 */ /* 0x101fe200078e0224 */
[----:B------:R-:W-:Y:S02]  /*a770*/  SEL R7, R0, R14, !P1 ;  /* 0x0000000e00077207 */ /* 0x000fe40004800000 */
[----:B------:R-:W-:Y:S01]  /*a780*/  SEL R0, R14, R0, !P1 ;  /* 0x000000000e007207 */ /* 0x000fe20004800000 */
[--C-:B------:R-:W-:Y:S02]  /*a790*/  IMAD.WIDE R14, R33, 0x10, R36.reuse ;  /* 0x00000010210e7825 */ /* 0x100fe400078e0224 */
[----:B------:R-:W3:Y:S02]  /*a7a0*/  LDG.E R21, desc[UR8][R20.64] ;  /* 0x0000000814157981 */ /* 0x000ee4000c1e1900 */
[----:B-1----:R-:W-:-:S05]  /*a7b0*/  IMAD.WIDE R16, R22, 0x10, R36 ;  /* 0x0000001016107825 */ /* 0x002fca00078e0224 */
[----:B------:R-:W3:Y:S04]  /*a7c0*/  LDG.E R27, desc[UR8][R16.64] ;  /* 0x00000008101b7981 */ /* 0x000ee8000c1e1900 */
[----:B------:R0:W4:Y:S02]  /*a7d0*/  LDG.E R20, desc[UR8][R14.64] ;  /* 0x000000080e147981 */ /* 0x000124000c1e1900 */
[----:B0-----:R-:W-:-:S04]  /*a7e0*/  IMAD.WIDE R14, R2, 0x10, R36 ;  /* 0x00000010020e7825 */ /* 0x001fc800078e0224 */
[--C-:B------:R-:W-:Y:S01]  /*a7f0*/  IMAD.WIDE R16, R32, 0x10, R36.reuse ;  /* 0x0000001020107825 */ /* 0x100fe200078e0224 */
[----:B------:R0:W4:Y:S03]  /*a800*/  LDG.E R30, desc[UR8][R14.64] ;  /* 0x000000080e1e7981 */ /* 0x000126000c1e1900 */
[--C-:B0-----:R-:W-:Y:S01]  /*a810*/  IMAD.WIDE R14, R7, 0x10, R36.reuse ;  /* 0x00000010070e7825 */ /* 0x101fe200078e0224 */
[----:B-----5:R-:W-:Y:S02]  /*a820*/  ISETP.GE.AND P4, PT, R25, R18, PT ;  /* 0x000000121900720c */ /* 0x020fe40003f86270 */
[----:B------:R-:W-:Y:S01]  /*a830*/  SEL R18, R13, R28, !P6 ;  /* 0x0000001c0d127207 */ /* 0x000fe20007000000 */
[----:B------:R0:W4:Y:S02]  /*a840*/  LDG.E R25, desc[UR8][R16.64] ;  /* 0x0000000810197981 */ /* 0x000124000c1e1900 */
[----:B0-----:R-:W-:-:S06]  /*a850*/  IMAD.WIDE R16, R0, 0x10, R36 ;  /* 0x0000001000107825 */ /* 0x001fcc00078e0224 */
[----:B------:R-:W5:Y:S01]  /*a860*/  LDG.E R16, desc[UR8][R16.64] ;  /* 0x0000000810107981 */ /* 0x000f62000c1e1900 */
[----:B--2---:R-:W-:-:S03]  /*a870*/  ISETP.GE.AND P2, PT, R26, R24, PT ;  /* 0x000000181a00720c */ /* 0x004fc60003f46270 */
[----:B------:R0:W2:Y:S02]  /*a880*/  LDG.E R26, desc[UR8][R14.64] ;  /* 0x000000080e1a7981 */ /* 0x0000a4000c1e1900 */
[----:B0-----:R-:W-:-:S06]  /*a890*/  IMAD.WIDE R14, R18, 0x10, R36 ;  /* 0x00000010120e7825 */ /* 0x001fcc00078e0224 */
[----:B------:R0:W2:Y:S01]  /*a8a0*/  LDG.E R14, desc[UR8][R14.64] ;  /* 0x000000080e0e7981 */ /* 0x0000a2000c1e1900 */
[----:B------:R-:W-:Y:S02]  /*a8b0*/  SEL R24, R3, R5, !P0 ;  /* 0x0000000503187207 */ /* 0x000fe40004000000 */
[----:B------:R-:W-:Y:S02]  /*a8c0*/  SEL R3, R5, R3, !P0 ;  /* 0x0000000305037207 */ /* 0x000fe40004000000 */
[----:B------:R-:W-:Y:S02]  /*a8d0*/  SEL R5, R6, R12, !P3 ;  /* 0x0000000c06057207 */ /* 0x000fe40005800000 */
[----:B0-----:R-:W-:Y:S02]  /*a8e0*/  SEL R15, R28, R13, !P6 ;  /* 0x0000000d1c0f7207 */ /* 0x001fe40007000000 */
[----:B------:R-:W-:-:S03]  /*a8f0*/  SEL R6, R12, R6, !P3 ;  /* 0x000000060c067207 */ /* 0x000fc60005800000 */
[--C-:B------:R-:W-:Y:S01]  /*a900*/  IMAD.WIDE R12, R15, 0x10, R36.reuse ;  /* 0x000000100f0c7825 */ /* 0x100fe200078e0224 */
[----:B---3--:R-:W-:Y:S02]  /*a910*/  ISETP.GE.AND P1, PT, R21, R27, PT ;  /* 0x0000001b1500720c */ /* 0x008fe40003f26270 */
[----:B----4-:R-:W-:Y:S01]  /*a920*/  ISETP.GE.AND P0, PT, R25, R20, PT ;  /* 0x000000141900720c */ /* 0x010fe20003f06270 */
[--C-:B------:R-:W-:Y:S01]  /*a930*/  IMAD.WIDE R20, R24, 0x10, R36.reuse ;  /* 0x0000001018147825 */ /* 0x100fe200078e0224 */
[----:B------:R0:W3:Y:S05]  /*a940*/  LDG.E R25, desc[UR8][R12.64] ;  /* 0x000000080c197981 */ /* 0x0000ea000c1e1900 */
[----:B------:R-:W4:Y:S01]  /*a950*/  LDG.E R20, desc[UR8][R20.64] ;  /* 0x0000000814147981 */ /* 0x000f22000c1e1900 */
[----:B0-----:R-:W-:Y:S01]  /*a960*/  IMAD.WIDE R12, R6, 0x10, R36 ;  /* 0x00000010060c7825 */ /* 0x001fe200078e0224 */
[----:B-----5:R-:W-:-:S03]  /*a970*/  ISETP.GE.AND P5, PT, R16, R30, PT ;  /* 0x0000001e1000720c */ /* 0x020fc60003fa6270 */
[--C-:B------:R-:W-:Y:S01]  /*a980*/  IMAD.WIDE R16, R3, 0x10, R36.reuse ;  /* 0x0000001003107825 */ /* 0x100fe200078e0224 */
[----:B------:R-:W4:Y:S04]  /*a990*/  LDG.E R21, desc[UR8][R12.64] ;  /* 0x000000080c157981 */ /* 0x000f28000c1e1900 */
[----:B------:R0:W3:Y:S02]  /*a9a0*/  LDG.E R27, desc[UR8][R16.64] ;  /* 0x00000008101b7981 */ /* 0x0000e4000c1e1900 */
[----:B0-----:R-:W-:Y:S01]  /*a9b0*/  IMAD.WIDE R16, R5, 0x10, R36 ;  /* 0x0000001005107825 */ /* 0x001fe200078e0224 */
[----:B--2---:R-:W-:Y:S02]  /*a9c0*/  ISETP.GE.AND P3, PT, R14, R26, PT ;  /* 0x0000001a0e00720c */ /* 0x004fe40003f66270 */
[----:B------:R-:W-:-:S02]  /*a9d0*/  SEL R14, R23, R4, !P4 ;  /* 0x00000004170e7207 */ /* 0x000fc40006000000 */
[----:B------:R-:W2:Y:S03]  /*a9e0*/  LDG.E R26, desc[UR8][R16.64] ;  /* 0x00000008101a7981 */ /* 0x000ea6000c1e1900 */
[----:B------:R-:W-:-:S05]  /*a9f0*/  IMAD.WIDE R12, R14, 0x10, R36 ;  /* 0x000000100e0c7825 */ /* 0x000fca00078e0224 */
[----:B------:R0:W2:Y:S01]  /*aa00*/  LDG.E R28, desc[UR8][R12.64] ;  /* 0x000000080c1c7981 */ /* 0x0000a2000c1e1900 */
        /* <DEDUP_REMOVED lines=8> */
[----:B0-----:R-:W-:Y:S01]  /*aa90*/  IMAD.WIDE R12, R23, 0x10, R36 ;  /* 0x00000010170c7825 */ /* 0x001fe200078e0224 */
[----:B----4-:R-:W-:Y:S02]  /*aaa0*/  ISETP.GE.AND P1, PT, R21, R20, PT ;  /* 0x000000141500720c */ /* 0x010fe40003f26270 */
[----:B---3--:R-:W-:Y:S02]  /*aab0*/  ISETP.GE.AND P6, PT, R27, R25, PT ;  /* 0x000000191b00720c */ /* 0x008fe40003fc6270 */
[----:B------:R0:W5:Y:S01]  /*aac0*/  LDG.E R27, desc[UR8][R16.64] ;  /* 0x00000008101b7981 */ /* 0x000162000c1e1900 */
[----:B------:R-:W-:-:S02]  /*aad0*/  SEL R20, R0, R2, !P5 ;  /* 0x0000000200147207 */ /* 0x000fc40006800000 */
[----:B------:R-:W-:Y:S01]  /*aae0*/  SEL R21, R33, R32, !P0 ;  /* 0x0000002021157207 */ /* 0x000fe20004000000 */
[----:B0-----:R-:W-:-:S06]  /*aaf0*/  IMAD.WIDE R16, R22, 0x10, R36 ;  /* 0x0000001016107825 */ /* 0x001fcc00078e0224 */
[----:B------:R-:W3:Y:S01]  /*ab00*/  LDG.E R16, desc[UR8][R16.64] ;  /* 0x0000000810107981 */ /* 0x000ee2000c1e1900 */
[----:B--2---:R-:W-:-:S03]  /*ab10*/  ISETP.GE.AND P4, PT, R28, R26, PT ;  /* 0x0000001a1c00720c */ /* 0x004fc60003f86270 */
[----:B------:R0:W3:Y:S02]  /*ab20*/  LDG.E R28, desc[UR8][R12.64] ;  /* 0x000000080c1c7981 */ /* 0x0000e4000c1e1900 */
[----:B0-----:R-:W-:-:S05]  /*ab30*/  IMAD.WIDE R12, R20, 0x10, R36 ;  /* 0x00000010140c7825 */ /* 0x001fca00078e0224 */
[----:B------:R0:W2:Y:S02]  /*ab40*/  LDG.E R25, desc[UR8][R12.64] ;  /* 0x000000080c197981 */ /* 0x0000a4000c1e1900 */
[----:B0-----:R-:W-:-:S05]  /*ab50*/  IMAD.WIDE R12, R21, 0x10, R36 ;  /* 0x00000010150c7825 */ /* 0x001fca00078e0224 */
[----:B------:R0:W2:Y:S01]  /*ab60*/  LDG.E R26, desc[UR8][R12.64] ;  /* 0x000000080c1a7981 */ /* 0x0000a2000c1e1900 */
[----:B------:R-:W-:Y:S02]  /*ab70*/  SEL R2, R2, R0, !P5 ;  /* 0x0000000002027207 */ /* 0x000fe40006800000 */
[----:B------:R-:W-:Y:S02]  /*ab80*/  SEL R0, R18, R7, !P3 ;  /* 0x0000000712007207 */ /* 0x000fe40005800000 */
[----:B------:R-:W-:Y:S01]  /*ab90*/  SEL R7, R7, R18, !P3 ;  /* 0x0000001207077207 */ /* 0x000fe20005800000 */
[----:B0-----:R-:W-:-:S06]  /*aba0*/  IMAD.WIDE R12, R2, 0x10, R36 ;  /* 0x00000010020c7825 */ /* 0x001fcc00078e0224 */
[----:B------:R0:W4:Y:S02]  /*abb0*/  LDG.E R12, desc[UR8][R12.64] ;  /* 0x000000080c0c7981 */ /* 0x000124000c1e1900 */
[----:B0-----:R-:W-:Y:S02]  /*abc0*/  SEL R13, R3, R15, !P6 ;  /* 0x0000000f030d7207 */ /* 0x001fe40007000000 */
[----:B------:R-:W-:Y:S02]  /*abd0*/  SEL R3, R15, R3, !P6 ;  /* 0x000000030f037207 */ /* 0x000fe40007000000 */
[----:B------:R-:W-:Y:S02]  /*abe0*/  SEL R15, R6, R24, !P1 ;  /* 0x00000018060f7207 */ /* 0x000fe40004800000 */
[----:B-----5:R-:W-:Y:S01]  /*abf0*/  ISETP.GE.AND P2, PT, R27, R19, PT ;  /* 0x000000131b00720c */ /* 0x020fe20003f46270 */
[----:B------:R-:W-:-:S06]  /*ac00*/  IMAD.WIDE R18, R13, 0x10, R36 ;  /* 0x000000100d127825 */ /* 0x000fcc00078e0224 */
[----:B------:R-:W5:Y:S01]  /*ac10*/  LDG.E R18, desc[UR8][R18.64] ;  /* 0x0000000812127981 */ /* 0x000f62000c1e1900 */
[----:B---3--:R-:W-:Y:S01]  /*ac20*/  ISETP.GE.AND P3, PT, R16, R28, PT ;  /* 0x0000001c1000720c */ /* 0x008fe20003f66270 */
[----:B------:R-:W-:-:S05]  /*ac30*/  IMAD.WIDE R16, R0, 0x10, R36 ;  /* 0x0000001000107825 */ /* 0x000fca00078e0224 */
[----:B------:R0:W4:Y:S02]  /*ac40*/  LDG.E R27, desc[UR8][R16.64] ;  /* 0x00000008101b7981 */ /* 0x000124000c1e1900 */
[----:B0-----:R-:W-:Y:S01]  /*ac50*/  IMAD.WIDE R16, R7, 0x10, R36 ;  /* 0x0000001007107825 */ /* 0x001fe200078e0224 */
[----:B--2---:R-:W-:-:S04]  /*ac60*/  ISETP.GE.AND P6, PT, R25, R26, PT ;  /* 0x0000001a1900720c */ /* 0x004fc80003fc6270 */
[----:B------:R0:W5:Y:S02]  /*ac70*/  LDG.E R25, desc[UR8][R16.64] ;  /* 0x0000000810197981 */ /* 0x000164000c1e1900 */
[----:B0-----:R-:W-:-:S05]  /*ac80*/  IMAD.WIDE R16, R15, 0x10, R36 ;  /* 0x000000100f107825 */ /* 0x001fca00078e0224 */
[----:B------:R0:W2:Y:S02]  /*ac90*/  LDG.E R26, desc[UR8][R16.64] ;  /* 0x00000008101a7981 */ /* 0x0000a4000c1e1900 */
[----:B0-----:R-:W-:-:S05]  /*aca0*/  IMAD.WIDE R16, R3, 0x10, R36 ;  /* 0x0000001003107825 */ /* 0x001fca00078e0224 */
[----:B------:R0:W2:Y:S01]  /*acb0*/  LDG.E R28, desc[UR8][R16.64] ;  /* 0x00000008101c7981 */ /* 0x0000a2000c1e1900 */
[----:B------:R-:W-:Y:S02]  /*acc0*/  SEL R6, R24, R6, !P1 ;  /* 0x0000000618067207 */ /* 0x000fe40004800000 */
[----:B----4-:R-:W-:Y:S02]  /*acd0*/  ISETP.GE.AND P5, PT, R27, R12, PT ;  /* 0x0000000c1b00720c */ /* 0x010fe40003fa6270 */
        /* <DEDUP_REMOVED lines=8> */
[----:B-----5:R-:W-:-:S03]  /*ad60*/  ISETP.GE.AND P1, PT, R18, R25, PT ;  /* 0x000000191200720c */ /* 0x020fc60003f26270 */
[----:B------:R-:W-:-:S05]  /*ad70*/  IMAD.WIDE R18, R6, 0x10, R36 ;  /* 0x0000001006127825 */ /* 0x000fca00078e0224 */
[----:B------:R0:W3:Y:S02]  /*ad80*/  LDG.E R25, desc[UR8][R18.64] ;  /* 0x0000000812197981 */ /* 0x0000e4000c1e1900 */
[--C-:B0-----:R-:W-:Y:S01]  /*ad90*/  IMAD.WIDE R18, R14, 0x10, R36.reuse ;  /* 0x000000100e127825 */ /* 0x101fe200078e0224 */
[----:B--2---:R-:W-:Y:S02]  /*ada0*/  ISETP.GE.AND P2, PT, R26, R28, PT ;  /* 0x0000001c1a00720c */ /* 0x004fe40003f46270 */
[----:B------:R0:W2:Y:S04]  /*adb0*/  LDG.E R26, desc[UR8][R16.64] ;  /* 0x00000008101a7981 */ /* 0x0000a8000c1e1900 */
[----:B------:R-:W2:Y:S01]  /*adc0*/  LDG.E R28, desc[UR8][R18.64] ;  /* 0x00000008121c7981 */ /* 0x000ea2000c1e1900 */
        /* <DEDUP_REMOVED lines=8> */
[----:B------:R-:W-:-:S04]  /*ae50*/  IMAD.WIDE R20, R18, 0x10, R36 ;  /* 0x0000001012147825 */ /* 0x000fc800078e0224 */
[----:B0-----:R-:W-:-:S05]  /*ae60*/  IMAD.WIDE R16, R34, 0x10, R36 ;  /* 0x0000001022107825 */ /* 0x001fca00078e0224 */
[----:B------:R0:W5:Y:S02]  /*ae70*/  LDG.E R19, desc[UR8][R16.64] ;  /* 0x0000000810137981 */ /* 0x000164000c1e1900 */
[----:B0-----:R-:W-:-:S05]  /*ae80*/  IMAD.WIDE R16, R33, 0x10, R36 ;  /* 0x0000001021107825 */ /* 0x001fca00078e0224 */
[----:B------:R0:W5:Y:S02]  /*ae90*/  LDG.E R22, desc[UR8][R16.64] ;  /* 0x0000000810167981 */ /* 0x000164000c1e1900 */
[--C-:B0-----:R-:W-:Y:S01]  /*aea0*/  IMAD.WIDE R16, R31, 0x10, R36.reuse ;  /* 0x000000101f107825 */ /* 0x101fe200078e0224 */
[----:B---3--:R-:W-:Y:S02]  /*aeb0*/  ISETP.GE.AND P4, PT, R30, R25, PT ;  /* 0x000000191e00720c */ /* 0x008fe40003f86270 */
[----:B------:R0:W5:Y:S02]  /*aec0*/  LDG.E R25, desc[UR8][R20.64] ;  /* 0x0000000814197981 */ /* 0x000164000c1e1900 */
[----:B0-----:R-:W-:-:S05]  /*aed0*/  IMAD.WIDE R20, R32, 0x10, R36 ;  /* 0x0000001020147825 */ /* 0x001fca00078e0224 */
[----:B------:R-:W3:Y:S01]  /*aee0*/  LDG.E R23, desc[UR8][R20.64] ;  /* 0x0000000814177981 */ /* 0x000ee2000c1e1900 */
[----:B--2---:R-:W-:-:S03]  /*aef0*/  ISETP.GE.AND P3, PT, R28, R26, PT ;  /* 0x0000001a1c00720c */ /* 0x004fc60003f66270 */
[----:B------:R0:W2:Y:S01]  /*af00*/  LDG.E R28, desc[UR8][R16.64] ;  /* 0x00000008101c7981 */ /* 0x0000a2000c1e1900 */
[----:B----4-:R-:W-:Y:S02]  /*af10*/  ISETP.GE.AND P0, PT, R24, R27, PT ;  /* 0x0000001b1800720c */ /* 0x010fe40003f06270 */
[----:B------:R-:W-:-:S05]  /*af20*/  SEL R24, R0, R2, !P5 ;  /* 0x0000000200187207 */ /* 0x000fca0006800000 */
[----:B0-----:R-:W-:-:S05]  /*af30*/  IMAD.WIDE R16, R24, 0x10, R36 ;  /* 0x0000001018107825 */ /* 0x001fca00078e0224 */
[----:B------:R0:W2:Y:S01]  /*af40*/  LDG.E R26, desc[UR8][R16.64] ;  /* 0x00000008101a7981 */ /* 0x0000a2000c1e1900 */
        /* <DEDUP_REMOVED lines=8> */
[----:B-----5:R-:W-:Y:S02]  /*afd0*/  ISETP.GE.AND P5, PT, R19, R25, PT ;  /* 0x000000191300720c */ /* 0x020fe40003fa6270 */
[----:B------:R0:W4:Y:S04]  /*afe0*/  LDG.E R19, desc[UR8][R16.64] ;  /* 0x0000000810137981 */ /* 0x000128000c1e1900 */
[----:B------:R1:W4:Y:S01]  /*aff0*/  LDG.E R25, desc[UR8][R20.64] ;  /* 0x0000000814197981 */ /* 0x000322000c1e1900 */
[----:B0-----:R-:W-:Y:S01]  /*b000*/  IMAD.WIDE R16, R0, 0x10, R36 ;  /* 0x0000001000107825 */ /* 0x001fe200078e0224 */
[----:B---3--:R-:W-:-:S03]  /*b010*/  ISETP.GE.AND P1, PT, R23, R22, PT ;  /* 0x000000161700720c */ /* 0x008fc60003f26270 */
[--C-:B-1----:R-:W-:Y:S01]  /*b020*/  IMAD.WIDE R20, R15, 0x10, R36.reuse ;  /* 0x000000100f147825 */ /* 0x102fe200078e0224 */
[----:B------:R0:W3:Y:S04]  /*b030*/  LDG.E R23, desc[UR8][R16.64] ;  /* 0x0000000810177981 */ /* 0x0000e8000c1e1900 */
[----:B------:R-:W3:Y:S01]  /*b040*/  LDG.E R27, desc[UR8][R20.64] ;  /* 0x00000008141b7981 */ /* 0x000ee2000c1e1900 */
        /* <DEDUP_REMOVED lines=8> */
[----:B------:R-:W-:Y:S02]  /*b0d0*/  SEL R21, R29, R4, !P0 ;  /* 0x000000041d157207 */ /* 0x000fe40004000000 */
[----:B------:R-:W-:Y:S01]  /*b0e0*/  SEL R29, R4, R29, !P0 ;  /* 0x0000001d041d7207 */ /* 0x000fe20004000000 */
[----:B0-----:R-:W-:-:S04]  /*b0f0*/  IMAD.WIDE R16, R14, 0x10, R36 ;  /* 0x000000100e107825 */ /* 0x001fc800078e0224 */
[----:B------:R-:W-:-:S05]  /*b100*/  IMAD.WIDE R4, R12, 0x10, R36 ;  /* 0x000000100c047825 */ /* 0x000fca00078e0224 */
[----:B------:R0:W2:Y:S02]  /*b110*/  LDG.E R6, desc[UR8][R4.64] ;  /* 0x0000000804067981 */ /* 0x0000a4000c1e1900 */
[--C-:B0-----:R-:W-:Y:S01]  /*b120*/  IMAD.WIDE R4, R22, 0x10, R36.reuse ;  /* 0x0000001016047825 */ /* 0x101fe200078e0224 */
[----:B----4-:R-:W-:Y:S02]  /*b130*/  ISETP.GE.AND P6, PT, R25, R19, PT ;  /* 0x000000131900720c */ /* 0x010fe40003fc6270 */
[----:B------:R0:W2:Y:S04]  /*b140*/  LDG.E R19, desc[UR8][R16.64] ;  /* 0x0000000810137981 */ /* 0x0000a8000c1e1900 */
[----:B------:R1:W4:Y:S01]  /*b150*/  LDG.E R25, desc[UR8][R4.64] ;  /* 0x0000000804197981 */ /* 0x000322000c1e1900 */
[----:B0-----:R-:W-:-:S06]  /*b160*/  IMAD.WIDE R16, R29, 0x10, R36 ;  /* 0x000000101d107825 */ /* 0x001fcc00078e0224 */
[----:B------:R-:W4:Y:S01]  /*b170*/  LDG.E R16, desc[UR8][R16.64] ;  /* 0x0000000810107981 */ /* 0x000f22000c1e1900 */
[----:B-1----:R-:W-:Y:S01]  /*b180*/  IMAD.WIDE R4, R21, 0x10, R36 ;  /* 0x0000001015047825 */ /* 0x002fe200078e0224 */
[----:B---3--:R-:W-:-:S04]  /*b190*/  ISETP.GE.AND P0, PT, R27, R23, PT ;  /* 0x000000171b00720c */ /* 0x008fc80003f06270 */
        /* <DEDUP_REMOVED lines=8> */
[----:B------:R-:W-:Y:S02]  /*b220*/  SEL R5, R7, R2, !P6 ;  /* 0x0000000207057207 */ /* 0x000fe40007000000 */
[----:B------:R-:W-:Y:S02]  /*b230*/  SEL R2, R2, R7, !P6 ;  /* 0x0000000702027207 */ /* 0x000fe40007000000 */
[----:B------:R-:W-:-:S02]  /*b240*/  SEL R7, R15, R0, !P0 ;  /* 0x000000000f077207 */ /* 0x000fc40004000000 */
[----:B--2---:R-:W-:Y:S02]  /*b250*/  ISETP.GE.AND P3, PT, R19, R6, PT ;  /* 0x000000061300720c */ /* 0x004fe40003f66270 */
[----:B------:R-:W-:-:S05]  /*b260*/  SEL R6, R33, R32, !P1 ;  /* 0x0000002021067207 */ /* 0x000fca0004800000 */
[----:B------:R-:W-:Y:S01]  /*b270*/  IMAD.WIDE R18, R6, 0x10, R36 ;  /* 0x0000001006127825 */ /* 0x000fe200078e0224 */
[----:B----4-:R-:W-:-:S03]  /*b280*/  ISETP.GE.AND P2, PT, R16, R25, PT ;  /* 0x000000191000720c */ /* 0x010fc60003f46270 */
[--C-:B------:R-:W-:Y:S01]  /*b290*/  IMAD.WIDE R16, R4, 0x10, R36.reuse ;  /* 0x0000001004107825 */ /* 0x100fe200078e0224 */
[----:B------:R0:W2:Y:S04]  /*b2a0*/  LDG.E R25, desc[UR8][R18.64] ;  /* 0x0000000812197981 */ /* 0x0000a8000c1e1900 */
[----:B------:R1:W2:Y:S01]  /*b2b0*/  LDG.E R26, desc[UR8][R16.64] ;  /* 0x00000008101a7981 */ /* 0x0002a2000c1e1900 */
[----:B0-----:R-:W-:-:S04]  /*b2c0*/  IMAD.WIDE R18, R5, 0x10, R36 ;  /* 0x0000001005127825 */ /* 0x001fc800078e0224 */
[--C-:B-1----:R-:W-:Y:S02]  /*b2d0*/  IMAD.WIDE R16, R24, 0x10, R36.reuse ;  /* 0x0000001018107825 */ /* 0x102fe400078e0224 */
[----:B------:R-:W4:Y:S04]  /*b2e0*/  LDG.E R18, desc[UR8][R18.64] ;  /* 0x0000000812127981 */ /* 0x000f28000c1e1900 */
[----:B------:R0:W4:Y:S02]  /*b2f0*/  LDG.E R28, desc[UR8][R16.64] ;  /* 0x00000008101c7981 */ /* 0x000124000c1e1900 */
[----:B0-----:R-:W-:Y:S01]  /*b300*/  IMAD.WIDE R16, R7, 0x10, R36 ;  /* 0x0000001007107825 */ /* 0x001fe200078e0224 */
[----:B---3--:R-:W-:-:S04]  /*b310*/  ISETP.GE.AND P6, PT, R27, R23, PT ;  /* 0x000000171b00720c */ /* 0x008fc80003fc6270 */
[----:B------:R0:W3:Y:S02]  /*b320*/  LDG.E R23, desc[UR8][R16.64] ;  /* 0x0000000810177981 */ /* 0x0000e4000c1e1900 */
[----:B0-----:R-:W-:-:S05]  /*b330*/  IMAD.WIDE R16, R2, 0x10, R36 ;  /* 0x0000001002107825 */ /* 0x001fca00078e0224 */
[----:B------:R0:W3:Y:S01]  /*b340*/  LDG.E R27, desc[UR8][R16.64] ;  /* 0x00000008101b7981 */ /* 0x0000e2000c1e1900 */
[----:B------:R-:W-:Y:S02]  /*b350*/  SEL R15, R0, R15, !P0 ;  /* 0x0000000f000f7207 */ /* 0x000fe40004000000 */
[----:B------:R-:W-:Y:S02]  /*b360*/  SEL R0, R3, R13, !P4 ;  /* 0x0000000d03007207 */ /* 0x000fe40006000000 */
[----:B------:R-:W-:-:S03]  /*b370*/  SEL R13, R13, R3, !P4 ;  /* 0x000000030d0d7207 */ /* 0x000fc60006000000 */
[--C-:B0-----:R-:W-:Y:S01]  /*b380*/  IMAD.WIDE R16, R0, 0x10, R36.reuse ;  /* 0x0000001000107825 */ /* 0x101fe200078e0224 */
[----:B------:R-:W-:Y:S02]  /*b390*/  SEL R3, R14, R12, !P3 ;  /* 0x0000000c0e037207 */ /* 0x000fe40005800000 */
[----:B------:R-:W-:Y:S02]  /*b3a0*/  SEL R14, R12, R14, !P3 ;  /* 0x0000000e0c0e7207 */ /* 0x000fe40005800000 */
[----:B------:R-:W-:Y:S02]  /*b3b0*/  SEL R12, R29, R22, !P2 ;  /* 0x000000161d0c7207 */ /* 0x000fe40005000000 */
[----:B--2---:R-:W-:Y:S02]  /*b3c0*/  ISETP.GE.AND P5, PT, R26, R25, PT ;  /* 0x000000191a00720c */ /* 0x004fe40003fa6270 */
[----:B------:R0:W2:Y:S02]  /*b3d0*/  LDG.E R26, desc[UR8][R16.64] ;  /* 0x00000008101a7981 */ /* 0x0000a4000c1e1900 */
[----:B0-----:R-:W-:Y:S01]  /*b3e0*/  IMAD.WIDE R16, R13, 0x10, R36 ;  /* 0x000000100d107825 */ /* 0x001fe200078e0224 */
[----:B----4-:R-:W-:-:S03]  /*b3f0*/  ISETP.GE.AND P0, PT, R18, R28, PT ;  /* 0x0000001c1200720c */ /* 0x010fc60003f06270 */
[----:B------:R-:W-:-:S05]  /*b400*/  IMAD.WIDE R18, R15, 0x10, R36 ;  /* 0x000000100f127825 */ /* 0x000fca00078e0224 */
[----:B------:R0:W2:Y:S02]  /*b410*/  LDG.E R30, desc[UR8][R18.64] ;  /* 0x00000008121e7981 */ /* 0x0000a4000c1e1900 */
        /* <DEDUP_REMOVED lines=12> */
[--C-:B0-----:R-:W-:Y:S01]  /*b4e0*/  IMAD.WIDE R16, R34, 0x10, R36.reuse ;  /* 0x0000001022107825 */ /* 0x101fe200078e0224 */
[----:B------:R0:W5:Y:S04]  /*b4f0*/  LDG.E R22, desc[UR8][R18.64] ;  /* 0x0000000812167981 */ /* 0x000168000c1e1900 */
[----:B------:R1:W5:Y:S01]  /*b500*/  LDG.E R21, desc[UR8][R16.64] ;  /* 0x0000000810157981 */ /* 0x000362000c1e1900 */
[----:B------:R-:W-:Y:S01]  /*b510*/  SEL R32, R32, R33, !P1 ;  /* 0x0000002120207207 */ /* 0x000fe20004800000 */
[----:B0-----:R-:W-:-:S04]  /*b520*/  IMAD.WIDE R18, R31, 0x10, R36 ;  /* 0x000000101f127825 */ /* 0x001fc800078e0224 */
[--C-:B-1----:R-:W-:Y:S02]  /*b530*/  IMAD.WIDE R16, R20, 0x10, R36.reuse ;  /* 0x0000001014107825 */ /* 0x102fe400078e0224 */
[----:B------:R-:W5:Y:S01]  /*b540*/  LDG.E R18, desc[UR8][R18.64] ;  /* 0x0000000812127981 */ /* 0x000f62000c1e1900 */
[----:B--2---:R-:W-:Y:S02]  /*b550*/  ISETP.GE.AND P4, PT, R26, R30, PT ;  /* 0x0000001e1a00720c */ /* 0x004fe40003f86270 */
[----:B------:R-:W-:Y:S02]  /*b560*/  SEL R26, R4, R6, !P5 ;  /* 0x00000006041a7207 */ /* 0x000fe40006800000 */
[----:B---3--:R-:W-:Y:S02]  /*b570*/  ISETP.GE.AND P2, PT, R27, R23, PT ;  /* 0x000000171b00720c */ /* 0x008fe40003f46270 */
[----:B------:R0:W2:Y:S02]  /*b580*/  LDG.E R23, desc[UR8][R16.64] ;  /* 0x0000000810177981 */ /* 0x0000a4000c1e1900 */
[----:B0-----:R-:W-:Y:S01]  /*b590*/  IMAD.WIDE R16, R32, 0x10, R36 ;  /* 0x0000001020107825 */ /* 0x001fe200078e0224 */
[----:B----4-:R-:W-:-:S04]  /*b5a0*/  ISETP.GE.AND P1, PT, R25, R28, PT ;  /* 0x0000001c1900720c */ /* 0x010fc80003f26270 */
        /* <DEDUP_REMOVED lines=9> */
[----:B-----5:R-:W-:-:S02]  /*b640*/  ISETP.GE.AND P5, PT, R21, R18, PT ;  /* 0x000000121500720c */ /* 0x020fc40003fa6270 */
[----:B------:R-:W-:Y:S02]  /*b650*/  SEL R2, R0, R15, !P4 ;  /* 0x0000000f00027207 */ /* 0x000fe40006000000 */
[----:B------:R0:W4:Y:S01]  /*b660*/  LDG.E R21, desc[UR8][R16.64] ;  /* 0x0000000810157981 */ /* 0x000122000c1e1900 */
[----:B------:R-:W-:-:S05]  /*b670*/  IMAD.WIDE R18, R24, 0x10, R36 ;  /* 0x0000001018127825 */ /* 0x000fca00078e0224 */
[----:B------:R1:W4:Y:S01]  /*b680*/  LDG.E R28, desc[UR8][R18.64] ;  /* 0x00000008121c7981 */ /* 0x000322000c1e1900 */
[----:B0-----:R-:W-:-:S04]  /*b690*/  IMAD.WIDE R16, R7, 0x10, R36 ;  /* 0x0000001007107825 */ /* 0x001fc800078e0224 */
[----:B-1----:R-:W-:Y:S01]  /*b6a0*/  IMAD.WIDE R18, R5, 0x10, R36 ;  /* 0x0000001005127825 */ /* 0x002fe200078e0224 */
[----:B--2---:R-:W-:-:S03]  /*b6b0*/  ISETP.GE.AND P0, PT, R23, R22, PT ;  /* 0x000000161700720c */ /* 0x004fc60003f06270 */
[----:B------:R-:W-:-:S06]  /*b6c0*/  IMAD.WIDE R22, R4, 0x10, R36 ;  /* 0x0000001004167825 */ /* 0x000fcc00078e0224 */
[----:B------:R-:W2:Y:S04]  /*b6d0*/  LDG.E R22, desc[UR8][R22.64] ;  /* 0x0000000816167981 */ /* 0x000ea8000c1e1900 */
[----:B------:R0:W2:Y:S02]  /*b6e0*/  LDG.E R23, desc[UR8][R16.64] ;  /* 0x0000000810177981 */ /* 0x0000a4000c1e1900 */
[----:B0-----:R-:W-:-:S06]  /*b6f0*/  IMAD.WIDE R16, R2, 0x10, R36 ;  /* 0x0000001002107825 */ /* 0x001fcc00078e0224 */
[----:B------:R-:W5:Y:S01]  /*b700*/  LDG.E R16, desc[UR8][R16.64] ;  /* 0x0000000810107981 */ /* 0x000f62000c1e1900 */
[----:B---3--:R-:W-:-:S03]  /*b710*/  ISETP.GE.AND P3, PT, R27, R25, PT ;  /* 0x000000191b00720c */ /* 0x008fc60003f66270 */
[----:B------:R0:W5:Y:S01]  /*b720*/  LDG.E R27, desc[UR8][R18.64] ;  /* 0x00000008121b7981 */ /* 0x000162000c1e1900 */
[----:B------:R-:W-:Y:S02]  /*b730*/  SEL R15, R15, R0, !P4 ;  /* 0x000000000f0f7207 */ /* 0x000fe40006000000 */
[----:B------:R-:W-:Y:S02]  /*b740*/  SEL R0, R13, R3, !P2 ;  /* 0x000000030d007207 */ /* 0x000fe40005000000 */
[----:B------:R-:W-:Y:S02]  /*b750*/  SEL R3, R3, R13, !P2 ;  /* 0x0000000d03037207 */ /* 0x000fe40005000000 */
[----:B------:R-:W-:Y:S02]  /*b760*/  SEL R25, R14, R12, !P1 ;  /* 0x0000000c0e197207 */ /* 0x000fe40004800000 */
[----:B------:R-:W-:Y:S01]  /*b770*/  SEL R14, R12, R14, !P1 ;  /* 0x0000000e0c0e7207 */ /* 0x000fe20004800000 */
[----:B------:R-:W-:-:S04]  /*b780*/  IMAD.WIDE R12, R3, 0x10, R36 ;  /* 0x00000010030c7825 */ /* 0x000fc800078e0224 */
[----:B0-----:R-:W-:Y:S01]  /*b790*/  IMAD.WIDE R18, R15, 0x10, R36 ;  /* 0x000000100f127825 */ /* 0x001fe200078e0224 */
[----:B------:R0:W3:Y:S01]  /*b7a0*/  LDG.E R30, desc[UR8][R12.64] ;  /* 0x000000080c1e7981 */ /* 0x0000e2000c1e1900 */
[----:B----4-:R-:W-:-:S03]  /*b7b0*/  ISETP.GE.AND P1, PT, R28, R21, PT ;  /* 0x000000151c00720c */ /* 0x010fc60003f26270 */
[----:B------:R1:W3:Y:S01]  /*b7c0*/  LDG.E R33, desc[UR8][R18.64] ;  /* 0x0000000812217981 */ /* 0x0002e2000c1e1900 */
[----:B0-----:R-:W-:Y:S02]  /*b7d0*/  SEL R13, R20, R29, !P0 ;  /* 0x0000001d140d7207 */ /* 0x001fe40004000000 */
[----:B------:R-:W-:Y:S02]  /*b7e0*/  SEL R29, R29, R20, !P0 ;  /* 0x000000141d1d7207 */ /* 0x000fe40004000000 */
[----:B------:R-:W-:Y:S01]  /*b7f0*/  SEL R12, R34, R31, !P5 ;  /* 0x0000001f220c7207 */ /* 0x000fe20006800000 */
[----:B-1----:R-:W-:Y:S01]  /*b800*/  IMAD.WIDE R18, R14, 0x10, R36 ;  /* 0x000000100e127825 */ /* 0x002fe200078e0224 */
[----:B--2---:R-:W-:-:S04]  /*b810*/  ISETP.GE.AND P2, PT, R23, R22, PT ;  /* 0x000000161700720c */ /* 0x004fc80003f46270 */
[----:B------:R-:W2:Y:S01]  /*b820*/  LDG.E R22, desc[UR8][R18.64] ;  /* 0x0000000812167981 */ /* 0x000ea2000c1e1900 */
[----:B-----5:R-:W-:Y:S01]  /*b830*/  ISETP.GE.AND P4, PT, R16, R27, PT ;  /* 0x0000001b1000720c */ /* 0x020fe20003f86270 */
[----:B------:R-:W-:-:S05]  /*b840*/  IMAD.WIDE R16, R0, 0x10, R36 ;  /* 0x0000001000107825 */ /* 0x000fca00078e0224 */
[----:B------:R0:W2:Y:S02]  /*b850*/  LDG.E R28, desc[UR8][R16.64] ;  /* 0x00000008101c7981 */ /* 0x0000a4000c1e1900 */
[----:B0-----:R-:W-:-:S05]  /*b860*/  IMAD.WIDE R16, R25, 0x10, R36 ;  /* 0x0000001019107825 */ /* 0x001fca00078e0224 */
[----:B------:R0:W4:Y:S01]  /*b870*/  LDG.E R21, desc[UR8][R16.64] ;  /* 0x0000000810157981 */ /* 0x000122000c1e1900 */
[----:B------:R-:W-:-:S06]  /*b880*/  IMAD.WIDE R18, R12, 0x10, R36 ;  /* 0x000000100c127825 */ /* 0x000fcc00078e0224 */
[----:B------:R-:W5:Y:S01]  /*b890*/  LDG.E R19, desc[UR8][R18.64] ;  /* 0x0000000812137981 */ /* 0x000f62000c1e1900 */
[----:B0-----:R-:W-:-:S05]  /*b8a0*/  IMAD.WIDE R16, R13, 0x10, R36 ;  /* 0x000000100d107825 */ /* 0x001fca00078e0224 */
[----:B------:R0:W4:Y:S02]  /*b8b0*/  LDG.E R20, desc[UR8][R16.64] ;  /* 0x0000000810147981 */ /* 0x000124000c1e1900 */
[----:B0-----:R-:W-:-:S06]  /*b8c0*/  IMAD.WIDE R16, R29, 0x10, R36 ;  /* 0x000000101d107825 */ /* 0x001fcc00078e0224 */
[----:B------:R-:W5:Y:S01]  /*b8d0*/  LDG.E R16, desc[UR8][R16.64] ;  /* 0x0000000810107981 */ /* 0x000f62000c1e1900 */
[----:B------:R-:W-:Y:S02]  /*b8e0*/  SEL R23, R6, R24, !P1 ;  /* 0x0000001806177207 */ /* 0x000fe40004800000 */
[----:B------:R-:W-:Y:S02]  /*b8f0*/  SEL R24, R24, R6, !P1 ;  /* 0x0000000618187207 */ /* 0x000fe40004800000 */
[----:B------:R-:W-:Y:S02]  /*b900*/  SEL R6, R4, R7, !P2 ;  /* 0x0000000704067207 */ /* 0x000fe40005000000 */
[----:B---3--:R-:W-:Y:S02]  /*b910*/  ISETP.GE.AND P0, PT, R30, R33, PT ;  /* 0x000000211e00720c */ /* 0x008fe40003f06270 */
[----:B------:R-:W-:Y:S02]  /*b920*/  SEL R7, R7, R4, !P2 ;  /* 0x0000000407077207 */ /* 0x000fe40005000000 */
[----:B------:R-:W-:-:S02]  /*b930*/  SEL R4, R5, R2, !P4 ;  /* 0x0000000205047207 */ /* 0x000fc40006000000 */
[----:B------:R-:W-:Y:S02]  /*b940*/  SEL R5, R2, R5, !P4 ;  /* 0x0000000502057207 */ /* 0x000fe40006000000 */
[----:B------:R-:W-:Y:S02]  /*b950*/  SEL R2, R15, R3, !P0 ;  /* 0x000000030f027207 */ /* 0x000fe40004000000 */
[----:B------:R-:W-:Y:S02]  /*b960*/  SEL R3, R3, R15, !P0 ;  /* 0x0000000f03037207 */ /* 0x000fe40004000000 */
[----:B------:R-:W-:Y:S02]  /*b970*/  SEL R27, R32, R26, !P3 ;  /* 0x0000001a201b7207 */ /* 0x000fe40005800000 */
[----:B------:R-:W-:Y:S02]  /*b980*/  SEL R18, R31, R34, !P5 ;  /* 0x000000221f127207 */ /* 0x000fe40006800000 */
[----:B------:R-:W-:-:S02]  /*b990*/  SEL R26, R26, R32, !P3 ;  /* 0x000000201a1a7207 */ /* 0x000fc40005800000 */
[----:B--2---:R-:W-:-:S04]  /*b9a0*/  ISETP.GE.AND P1, PT, R22, R28, PT ;  /* 0x0000001c1600720c */ /* 0x004fc80003f26270 */
[----:B------:R-:W-:Y:S02]  /*b9b0*/  SEL R22, R0, R14, !P1 ;  /* 0x0000000e00167207 */ /* 0x000fe40004800000 */
[----:B------:R-:W-:Y:S02]  /*b9c0*/  SEL R0, R14, R0, !P1 ;  /* 0x000000000e007207 */ /* 0x000fe40004800000 */
[----:B----4-:R-:W-:-:S04]  /*b9d0*/  ISETP.GE.AND P0, PT, R20, R21, PT ;  /* 0x000000151400720c */ /* 0x010fc80003f06270 */
[----:B------:R-:W-:Y:S02]  /*b9e0*/  SEL R28, R25, R13, !P0 ;  /* 0x0000000d191c7207 */ /* 0x000fe40004000000 */
[----:B------:R-:W-:Y:S02]  /*b9f0*/  SEL R25, R13, R25, !P0 ;  /* 0x000000190d197207 */ /* 0x000fe40004000000 */
[----:B-----5:R-:W-:-:S04]  /*ba00*/  ISETP.GE.AND P2, PT, R19, R16, PT ;  /* 0x000000101300720c */ /* 0x020fc80003f46270 */
[----:B------:R-:W-:Y:S02]  /*ba10*/  SEL R30, R29, R12, !P2 ;  /* 0x0000000c1d1e7207 */ /* 0x000fe40005000000 */
[----:B------:R-:W-:-:S07]  /*ba20*/  SEL R29, R12, R29, !P2 ;  /* 0x0000001d0c1d7207 */ /* 0x000fce0005000000 */
.L_x_369:
[----:B------:R-:W-:Y:S05]  /*ba30*/  BSYNC.RECONVERGENT B0 ;  /* 0x0000000000007941 */ /* 0x000fea0003800200 */
.L_x_368:
[----:B------:R-:W-:-:S07]  /*ba40*/  IMAD.MOV.U32 R12, RZ, RZ, 0x2 ;  /* 0x00000002ff0c7424 */ /* 0x000fce00078e00ff */
.L_x_407:
[----:B------:R-:W0:Y:S01]  /*ba50*/  S2R R20, SR_TID.X ;  /* 0x0000000000147919 */ /* 0x000e220000002100 */
[--C-:B------:R-:W-:Y:S01]  /*ba60*/  IMAD.MOV R13, RZ, RZ, -R12.reuse ;  /* 0x000000ffff0d7224 */ /* 0x100fe200078e0a0c */
[----:B--2---:R-:W-:Y:S01]  /*ba70*/  SHF.R.U32.HI R17, RZ, 0x1, R12 ;  /* 0x00000001ff117819 */ /* 0x004fe2000001160c */
        /* <DEDUP_REMOVED lines=10> */
[----:B------:R-:W-:-:S04]  /*bb20*/  VIMNMX R16, PT, PT, R10, R13, PT ;  /* 0x0000000d0a107248 */ /* 0x000fc80003fe0100 */
[----:B------:R0:W-:Y:S01]  /*bb30*/  STS [R21], R26 ;  /* 0x0000001a15007388 */ /* 0x0001e20000000800 */
[----:B------:R-:W-:-:S03]  /*bb40*/  IMAD R13, R17, 0x11, R16 ;  /* 0x00000011110d7824 */ /* 0x000fc600078e0210 */
[----:B------:R1:W-:Y:S02]  /*bb50*/  STS [R21+0x4], R27 ;  /* 0x0000041b15007388 */ /* 0x0003e40000000800 */
[----:B------:R-:W-:Y:S02]  /*bb60*/  VIMNMX R13, PT, PT, R10, R13, PT ;  /* 0x0000000d0a0d7248 */ /* 0x000fe40003fe0100 */
[----:B------:R1:W-:Y:S03]  /*bb70*/  STS [R21+0x8], R24 ;  /* 0x0000081815007388 */ /* 0x0003e60000000800 */
[----:B------:R-:W-:Y:S01]  /*bb80*/  IMAD R19, R17, 0x11, R13 ;  /* 0x0000001111137824 */ /* 0x000fe200078e020d */
[----:B------:R1:W-:Y:S01]  /*bb90*/  STS [R21+0xc], R23 ;  /* 0x00000c1715007388 */ /* 0x0003e20000000800 */
[----:B------:R-:W-:-:S03]  /*bba0*/  IMAD R17, R15, 0x11, RZ ;  /* 0x000000110f117824 */ /* 0x000fc600078e02ff */
[C---:B------:R-:W-:Y:S01]  /*bbb0*/  VIMNMX R15, PT, PT, R10.reuse, R19, PT ;  /* 0x000000130a0f7248 */ /* 0x040fe20003fe0100 */
[----:B------:R1:W-:Y:S01]  /*bbc0*/  STS [R21+0x10], R7 ;  /* 0x0000100715007388 */ /* 0x0003e20000000800 */
[----:B------:R-:W-:-:S03]  /*bbd0*/  VIMNMX R20, PT, PT, R10, R17, PT ;  /* 0x000000110a147248 */ /* 0x000fc60003fe0100 */
[----:B------:R-:W-:Y:S01]  /*bbe0*/  IMAD.IADD R17, R15, 0x1, -R13 ;  /* 0x000000010f117824 */ /* 0x000fe200078e0a0d */
[----:B0-----:R-:W-:Y:S01]  /*bbf0*/  VIADDMNMX R26, R13, -R16, R20, PT ;  /* 0x800000100d1a7246 */ /* 0x001fe20003800114 */
[----:B------:R1:W-:Y:S03]  /*bc00*/  STS [R21+0x14], R6 ;  /* 0x0000140615007388 */ /* 0x0003e60000000800 */
        /* <DEDUP_REMOVED lines=17> */
[----:B-1----:R-:W0:Y:S01]  /*bd20*/  LDC.64 R2, c[0x0][0x3c0] ;  /* 0x0000f000ff027b82 */ /* 0x002e220000000a00 */
[----:B------:R-:W-:-:S07]  /*bd30*/  IMAD.IADD R21, R20, 0x1, R13 ;  /* 0x0000000114157824 */ /* 0x000fce00078e020d */
.L_x_372:
        /* <DEDUP_REMOVED lines=19> */
.L_x_371:
[----:B------:R-:W-:Y:S05]  /*be70*/  BSYNC.RECONVERGENT B0 ;  /* 0x0000000000007941 */ /* 0x000fea0003800200 */
.L_x_370:
[----:B------:R-:W-:Y:S01]  /*be80*/  IADD3 R20, PT, PT, -R17, R13, R20 ;  /* 0x0000000d11147210 */ /* 0x000fe20007ffe114 */
[----:B-1----:R-:W-:Y:S01]  /*be90*/  IMAD.IADD R0, R16, 0x1, R17 ;  /* 0x0000000110007824 */ /* 0x002fe200078e0211 */
[----:B------:R-:W-:Y:S01]  /*bea0*/  BSSY.RECONVERGENT B0, `(.L_x_373) ;  /* 0x0000013000007945 */ /* 0x000fe20003800200 */
[----:B------:R-:W-:Y:S02]  /*beb0*/  PLOP3.LUT P0, PT, PT, PT, PT, 0x8, 0x80 ;  /* 0x000000000080781c */ /* 0x000fe40003f0e170 */
[--C-:B------:R-:W-:Y:S01]  /*bec0*/  IMAD R16, R0, 0x4, R14.reuse ;  /* 0x0000000400107824 */ /* 0x100fe200078e020e */
        /* <DEDUP_REMOVED lines=16> */
.L_x_374:
[----:B------:R-:W-:Y:S05]  /*bfd0*/  BSYNC.RECONVERGENT B0 ;  /* 0x0000000000007941 */ /* 0x000fea0003800200 */
.L_x_373:
[----:B------:R-:W-:Y:S01]  /*bfe0*/  @!P0 IMAD.MOV R7, RZ, RZ, R20 ;  /* 0x000000ffff078224 */ /* 0x000fe200078e0214 */
[----:B------:R-:W-:Y:S01]  /*bff0*/  BSSY.RECONVERGENT B0, `(.L_x_375) ;  /* 0x0000015000007945 */ /* 0x000fe20003800200 */
[----:B------:R-:W-:Y:S01]  /*c000*/  @P0 IMAD.MOV R18, RZ, RZ, R0 ;  /* 0x000000ffff120224 */ /* 0x000fe200078e0200 */
[----:B01----:R-:W-:Y:S01]  /*c010*/  SEL R26, R17, R16, P0 ;  /* 0x00000010111a7207 */ /* 0x003fe20000000000 */
        /* <DEDUP_REMOVED lines=18> */
.L_x_376:
[----:B------:R-:W-:Y:S05]  /*c140*/  BSYNC.RECONVERGENT B0 ;  /* 0x0000000000007941 */ /* 0x000fea0003800200 */
.L_x_375:
        /* <DEDUP_REMOVED lines=22> */
.L_x_378:
[----:B------:R-:W-:Y:S05]  /*c2b0*/  BSYNC.RECONVERGENT B0 ;  /* 0x0000000000007941 */ /* 0x000fea0003800200 */
.L_x_377:
        /* <DEDUP_REMOVED lines=22> */
.L_x_380:
[----:B------:R-:W-:Y:S05]  /*c420*/  BSYNC.RECONVERGENT B0 ;  /* 0x0000000000007941 */ /* 0x000fea0003800200 */
.L_x_379:
        /* <DEDUP_REMOVED lines=22> */
.L_x_382:
[----:B------:R-:W-:Y:S05]  /*c590*/  BSYNC.RECONVERGENT B0 ;  /* 0x0000000000007941 */ /* 0x000fea0003800200 */
.L_x_381:
        /* <DEDUP_REMOVED lines=22> */
.L_x_384:
[----:B------:R-:W-:Y:S05]  /*c700*/  BSYNC.RECONVERGENT B0 ;  /* 0x0000000000007941 */ /* 0x000fea0003800200 */
.L_x_383:
        /* <DEDUP_REMOVED lines=22> */
.L_x_386:
[----:B------:R-:W-:Y:S05]  /*c870*/  BSYNC.RECONVERGENT B0 ;  /* 0x0000000000007941 */ /* 0x000fea0003800200 */
.L_x_385:
        /* <DEDUP_REMOVED lines=22> */
.L_x_388:
[----:B------:R-:W-:Y:S05]  /*c9e0*/  BSYNC.RECONVERGENT B0 ;  /* 0x0000000000007941 */ /* 0x000fea0003800200 */
.L_x_387:
        /* <DEDUP_REMOVED lines=22> */
.L_x_390:
[----:B------:R-:W-:Y:S05]  /*cb50*/  BSYNC.RECONVERGENT B0 ;  /* 0x0000000000007941 */ /* 0x000fea0003800200 */
.L_x_389:
        /* <DEDUP_REMOVED lines=22> */
.L_x_392:
[----:B------:R-:W-:Y:S05]  /*ccc0*/  BSYNC.RECONVERGENT B0 ;  /* 0x0000000000007941 */ /* 0x000fea0003800200 */
.L_x_391:
        /* <DEDUP_REMOVED lines=22> */
.L_x_394:
[----:B------:R-:W-:Y:S05]  /*ce30*/  BSYNC.RECONVERGENT B0 ;  /* 0x0000000000007941 */ /* 0x000fea0003800200 */
.L_x_393:
        /* <DEDUP_REMOVED lines=21> */
.L_x_396:
[----:B------:R-:W-:Y:S05]  /*cf90*/  BSYNC.RECONVERGENT B0 ;  /* 0x0000000000007941 */ /* 0x000fea0003800200 */
.L_x_395:
        /* <DEDUP_REMOVED lines=21> */
.L_x_398:
[----:B------:R-:W-:Y:S05]  /*d0f0*/  BSYNC.RECONVERGENT B0 ;  /* 0x0000000000007941 */ /* 0x000fea0003800200 */
.L_x_397:
        /* <DEDUP_REMOVED lines=22> */
.L_x_400:
[----:B------:R-:W-:Y:S05]  /*d260*/  BSYNC.RECONVERGENT B0 ;  /* 0x0000000000007941 */ /* 0x000fea0003800200 */
.L_x_399:
        /* <DEDUP_REMOVED lines=22> */
.L_x_402:
[----:B------:R-:W-:Y:S05]  /*d3d0*/  BSYNC.RECONVERGENT B0 ;  /* 0x0000000000007941 */ /* 0x000fea0003800200 */
.L_x_401:
        /* <DEDUP_REMOVED lines=22> */
.L_x_404:
[----:B------:R-:W-:Y:S05]  /*d540*/  BSYNC.RECONVERGENT B0 ;  /* 0x0000000000007941 */ /* 0x000fea0003800200 */
.L_x_403:
[----:B0-----:R-:W-:Y:S01]  /*d550*/  VIADD R19, R31, 0x1 ;  /* 0x000000011f137836 */ /* 0x001fe20000000000 */
[----:B-12---:R-:W-:Y:S01]  /*d560*/  SEL R30, R17, R16, P0 ;  /* 0x00000010111e7207 */ /* 0x006fe20000000000 */
[----:B------:R-:W-:Y:S01]  /*d570*/  @P0 IMAD.MOV R19, RZ, RZ, R31 ;  /* 0x000000ffff130224 */ /* 0x000fe200078e021f */
[----:B------:R-:W-:Y:S01]  /*d580*/  BSSY.RECONVERGENT B0, `(.L_x_405) ;  /* 0x0000014000007945 */ /* 0x000fe20003800200 */
        /* <DEDUP_REMOVED lines=19> */
.L_x_406:
[----:B------:R-:W-:Y:S05]  /*d6c0*/  BSYNC.RECONVERGENT B0 ;  /* 0x0000000000007941 */ /* 0x000fea0003800200 */
.L_x_405:
        /* <DEDUP_REMOVED lines=13> */
[----:B------:R-:W0:Y:S01]  /*d7a0*/  S2R R13, SR_TID.X ;  /* 0x00000000000d7919 */ /* 0x000e220000002100 */
[----:B------:R-:W1:Y:S01]  /*d7b0*/  LDCU.64 UR4, c[0x0][0x398] ;  /* 0x00007300ff0477ac */ /* 0x000e620008000a00 */
[----:B------:R-:W-:Y:S04]  /*d7c0*/  STS [R8], R26 ;  /* 0x0000001a08007388 */ /* 0x000fe80000000800 */
[----:B------:R-:W-:Y:S04]  /*d7d0*/  STS [R8+0x4], R27 ;  /* 0x0000041b08007388 */ /* 0x000fe80000000800 */
[----:B------:R3:W-:Y:S04]  /*d7e0*/  STS [R8+0x8], R24 ;  /* 0x0000081808007388 */ /* 0x0007e80000000800 */
[----:B------:R-:W-:Y:S04]  /*d7f0*/  STS [R8+0xc], R23 ;  /* 0x00000c1708007388 */ /* 0x000fe80000000800 */
[----:B------:R-:W-:Y:S04]  /*d800*/  STS [R8+0x10], R7 ;  /* 0x0000100708007388 */ /* 0x000fe80000000800 */
[----:B------:R-:W-:Y:S04]  /*d810*/  STS [R8+0x14], R6 ;  /* 0x0000140608007388 */ /* 0x000fe80000000800 */
[----:B------:R-:W-:Y:S01]  /*d820*/  STS [R8+0x18], R5 ;  /* 0x0000180508007388 */ /* 0x000fe20000000800 */
[----:B0-----:R-:W-:-:S03]  /*d830*/  ISETP.NE.AND P0, PT, R13, RZ, PT ;  /* 0x000000ff0d00720c */ /* 0x001fc60003f05270 */
        /* <DEDUP_REMOVED lines=22> */
[----:B--2---:R-:W-:Y:S04]  /*d9a0*/  LDS R17, [R9+0x580] ;  /* 0x0005800009117984 */ /* 0x004fe80000000800 */
[----:B------:R-:W-:Y:S04]  /*d9b0*/  LDS R15, [R9+0x600] ;  /* 0x00060000090f7984 */ /* 0x000fe80000000800 */
[----:B------:R-:W-:Y:S04]  /*d9c0*/  LDS R13, [R9+0x680] ;  /* 0x00068000090d7984 */ /* 0x000fe80000000800 */
[----:B------:R-:W-:Y:S04]  /*d9d0*/  LDS R7, [R9+0x700] ;  /* 0x0007000009077984 */ /* 0x000fe80000000800 */
[----:B------:R-:W-:Y:S04]  /*d9e0*/  LDS R5, [R9+0x780] ;  /* 0x0007800009057984 */ /* 0x000fe80000000800 */
[----:B------:R2:W-:Y:S04]  /*d9f0*/  LDS R8, [R9+0x800] ;  /* 0x0008000009087984 */ /* 0x0005e80000000800 */
[----:B------:R5:W-:Y:S01]  /*da00*/  @!P0 STS [R14+0x4400], R10 ;  /* 0x0044000a0e008388 */ /* 0x000be20000000800 */
[----:B------:R-:W-:Y:S06]  /*da10*/  BAR.SYNC.DEFER_BLOCKING 0x0 ;  /* 0x0000000000007b1d */ /* 0x000fec0000010000 */
[----:B---3--:R-:W4:Y:S01]  /*da20*/  S2R R24, SR_TID.X ;  /* 0x0000000000187919 */ /* 0x008f220000002100 */
[----:B------:R-:W3:Y:S01]  /*da30*/  S2R R32, SR_CTAID.X ;  /* 0x0000000000207919 */ /* 0x000ee20000002500 */
[----:B0-----:R-:W2:Y:S01]  /*da40*/  S2R R3, SR_TID.X ;  /* 0x0000000000037919 */ /* 0x001ea20000002100 */
[----:B------:R0:W1:Y:S01]  /*da50*/  LDS R18, [R14+0x4400] ;  /* 0x004400000e127984 */ /* 0x0000620000000800 */
[----:B----4-:R-:W-:-:S02]  /*da60*/  LOP3.LUT R2, R24, 0x3e0, RZ, 0xc0, !PT ;  /* 0x000003e018027812 */ /* 0x010fc400078ec0ff */
[----:B------:R-:W-:Y:S01]  /*da70*/  LOP3.LUT R24, R24, 0x1f, RZ, 0xc0, !PT ;  /* 0x0000001f18187812 */ /* 0x000fe200078ec0ff */
[----:B---3--:R-:W-:Y:S02]  /*da80*/  IMAD R32, R32, 0x1100, RZ ;  /* 0x0000110020207824 */ /* 0x008fe400078e02ff */
[----:B------:R-:W-:Y:S02]  /*da90*/  IMAD R2, R2, 0x11, RZ ;  /* 0x0000001102027824 */ /* 0x000fe400078e02ff */
[----:B------:R-:W-:Y:S01]  /*daa0*/  IMAD.IADD R24, R32, 0x1, R24 ;  /* 0x0000000120187824 */ /* 0x000fe200078e0218 */
[C---:B--2---:R-:W-:Y:S02]  /*dab0*/  LOP3.LUT R9, R3.reuse, 0x1f, RZ, 0xc0, !PT ;  /* 0x0000001f03097812 */ /* 0x044fe400078ec0ff */
[----:B-----5:R-:W-:Y:S02]  /*dac0*/  LOP3.LUT R10, R3, 0x3e0, RZ, 0xc0, !PT ;  /* 0x000003e0030a7812 */ /* 0x020fe400078ec0ff */
[----:B------:R-:W-:-:S02]  /*dad0*/  IADD3 R24, P0, PT, R2, R24, RZ ;  /* 0x0000001802187210 */ /* 0x000fc40007f1e0ff */
[C---:B------:R-:W-:Y:S01]  /*dae0*/  LOP3.LUT R22, R3.reuse, 0x1f, RZ, 0xc0, !PT ;  /* 0x0000001f03167812 */ /* 0x040fe200078ec0ff */
[----:B------:R-:W-:Y:S01]  /*daf0*/  IMAD R10, R10, 0x11, R9 ;  /* 0x000000110a0a7824 */ /* 0x000fe200078e0209 */
[----:B0-----:R-:W-:Y:S01]  /*db00*/  LOP3.LUT R14, R3, 0x3e0, RZ, 0xc0, !PT ;  /* 0x000003e0030e7812 */ /* 0x001fe200078ec0ff */
[----:B------:R-:W-:Y:S01]  /*db10*/  IMAD.X R3, RZ, RZ, RZ, P0 ;  /* 0x000000ffff037224 */ /* 0x000fe200000e06ff */
[----:B-1----:R-:W-:-:S03]  /*db20*/  LEA R2, P0, R24, UR4, 0x2 ;  /* 0x0000000418027c11 */ /* 0x002fc6000f8010ff */
[----:B------:R-:W-:Y:S01]  /*db30*/  IMAD R9, R14, 0x11, R22 ;  /* 0x000000110e097824 */ /* 0x000fe200078e0216 */
[----:B------:R-:W-:Y:S02]  /*db40*/  LEA.HI.X R3, R24, UR5, R3, 0x2, P0 ;  /* 0x0000000518037c11 */ /* 0x000fe400080f1403 */
[-C--:B------:R-:W-:Y:S01]  /*db50*/  ISETP.GE.AND P2, PT, R11, R18.reuse, PT ;  /* 0x000000120b00720c */ /* 0x080fe20003f46270 */
[----:B------:R-:W-:Y:S01]  /*db60*/  VIADD R11, R10, 0xa0 ;  /* 0x000000a00a0b7836 */ /* 0x000fe20000000000 */
[-C--:B------:R-:W-:Y:S02]  /*db70*/  ISETP.GE.AND P1, PT, R16, R18.reuse, PT ;  /* 0x000000121000720c */ /* 0x080fe40003f26270 */
[-C--:B------:R-:W-:Y:S01]  /*db80*/  ISETP.GE.AND P4, PT, R19, R18.reuse, PT ;  /* 0x000000121300720c */ /* 0x080fe20003f86270 */
[----:B------:R-:W-:Y:S01]  /*db90*/  VIADD R19, R9, 0xe0 ;  /* 0x000000e009137836 */ /* 0x000fe20000000000 */
[-C--:B------:R-:W-:Y:S01]  /*dba0*/  ISETP.GE.AND P5, PT, R11, R18.reuse, PT ;  /* 0x000000120b00720c */ /* 0x080fe20003fa6270 */
[----:B------:R-:W-:Y:S01]  /*dbb0*/  VIADD R11, R9, 0x100 ;  /* 0x00000100090b7836 */ /* 0x000fe20000000000 */
[----:B------:R-:W-:-:S02]  /*dbc0*/  ISETP.GE.AND P0, PT, R20, R18, PT ;  /* 0x000000121400720c */ /* 0x000fc40003f06270 */
[-C--:B------:R-:W-:Y:S02]  /*dbd0*/  ISETP.GE.AND P6, PT, R21, R18.reuse, PT ;  /* 0x000000121500720c */ /* 0x080fe40003fc6270 */
[-C--:B------:R-:W-:Y:S01]  /*dbe0*/  ISETP.GE.AND P3, PT, R19, R18.reuse, PT ;  /* 0x000000121300720c */ /* 0x080fe20003f66270 */
[----:B------:R0:W-:Y:S01]  /*dbf0*/  @!P2 STG.E desc[UR8][R2.64], R35 ;  /* 0x000000230200a986 */ /* 0x0001e2000c101908 */
[----:B------:R-:W-:Y:S01]  /*dc00*/  VIADD R19, R9, 0x120 ;  /* 0x0000012009137836 */ /* 0x000fe20000000000 */
[-C--:B------:R-:W-:Y:S01]  /*dc10*/  ISETP.GE.AND P2, PT, R11, R18.reuse, PT ;  /* 0x000000120b00720c */ /* 0x080fe20003f46270 */
[----:B------:R-:W-:Y:S01]  /*dc20*/  VIADD R11, R9, 0x140 ;  /* 0x00000140090b7836 */ /* 0x000fe20000000000 */
[----:B------:R0:W-:Y:S02]  /*dc30*/  @!P1 STG.E desc[UR8][R2.64+0x80], R6 ;  /* 0x0000800602009986 */ /* 0x0001e4000c101908 */
[-C--:B------:R-:W-:Y:S01]  /*dc40*/  ISETP.GE.AND P1, PT, R19, R18.reuse, PT ;  /* 0x000000121300720c */ /* 0x080fe20003f26270 */
[----:B------:R-:W-:Y:S01]  /*dc50*/  VIADD R19, R9, 0xc0 ;  /* 0x000000c009137836 */ /* 0x000fe20000000000 */
        /* <DEDUP_REMOVED lines=9> */
[----:B------:R0:W-:Y:S03]  /*dcf0*/  @!P3 STG.E desc[UR8][R2.64+0x380], R33 ;  /* 0x000380210200b986 */ /* 0x0001e6000c101908 */
[-C--:B------:R-:W-:Y:S01]  /*dd00*/  ISETP.GE.AND P3, PT, R11, R18.reuse, PT ;  /* 0x000000120b00720c */ /* 0x080fe20003f66270 */
[C---:B------:R-:W-:Y:S01]  /*dd10*/  VIADD R11, R9.reuse, 0x1e0 ;  /* 0x000001e0090b7836 */ /* 0x040fe20000000000 */
[----:B------:R0:W-:Y:S01]  /*dd20*/  @!P5 STG.E desc[UR8][R2.64+0x280], R31 ;  /* 0x0002801f0200d986 */ /* 0x0001e2000c101908 */
[----:B------:R-:W-:Y:S01]  /*dd30*/  VIADD R9, R9, 0x200 ;  /* 0x0000020009097836 */ /* 0x000fe20000000000 */
[----:B------:R-:W-:-:S02]  /*dd40*/  ISETP.GE.AND P5, PT, R19, R18, PT ;  /* 0x000000121300720c */ /* 0x000fc40003fa6270 */
        /* <DEDUP_REMOVED lines=15> */
.L_x_408:
[----:B------:R-:W0:Y:S01]  /*de40*/  S2R R12, SR_TID.X ;  /* 0x00000000000c7919 */ /* 0x000e220000002100 */
[----:B------:R-:W-:Y:S04]  /*de50*/  STS [R8], R26 ;  /* 0x0000001a08007388 */ /* 0x000fe80000000800 */
[----:B------:R-:W-:Y:S04]  /*de60*/  STS [R8+0x4], R27 ;  /* 0x0000041b08007388 */ /* 0x000fe80000000800 */
[----:B------:R-:W-:Y:S04]  /*de70*/  STS [R8+0x8], R24 ;  /* 0x0000081808007388 */ /* 0x000fe80000000800 */
[----:B------:R-:W-:Y:S04]  /*de80*/  STS [R8+0xc], R23 ;  /* 0x00000c1708007388 */ /* 0x000fe80000000800 */
[----:B------:R-:W-:Y:S04]  /*de90*/  STS [R8+0x10], R7 ;  /* 0x0000100708007388 */ /* 0x000fe80000000800 */
[----:B------:R-:W-:Y:S04]  /*dea0*/  STS [R8+0x14], R6 ;  /* 0x0000140608007388 */ /* 0x000fe80000000800 */
[----:B------:R-:W-:Y:S01]  /*deb0*/  STS [R8+0x18], R5 ;  /* 0x0000180508007388 */ /* 0x000fe20000000800 */
[----:B0-----:R-:W-:-:S03]  /*dec0*/  ISETP.NE.AND P0, PT, R12, RZ, PT ;  /* 0x000000ff0c00720c */ /* 0x001fc60003f05270 */
        /* <DEDUP_REMOVED lines=8> */
[----:B------:R1:W-:Y:S04]  /*df50*/  STS [R8+0x3c], R30 ;  /* 0x00003c1e08007388 */ /* 0x0003e80000000800 */
        /* <DEDUP_REMOVED lines=19> */
[----:B------:R-:W-:Y:S01]  /*e090*/  @!P0 STS [R14+0x4400], R10 ;  /* 0x0044000a0e008388 */ /* 0x000fe20000000800 */
[----:B------:R-:W-:Y:S06]  /*e0a0*/  BAR.SYNC.DEFER_BLOCKING 0x0 ;  /* 0x0000000000007b1d */ /* 0x000fec0000010000 */
[----:B------:R-:W3:Y:S01]  /*e0b0*/  S2R R34, SR_CTAID.X ;  /* 0x0000000000227919 */ /* 0x000ee20000002500 */
[----:B0-----:R-:W1:Y:S01]  /*e0c0*/  S2R R22, SR_TID.X ;  /* 0x0000000000167919 */ /* 0x001e620000002100 */
[----:B------:R-:W0:Y:S01]  /*e0d0*/  S2R R32, SR_TID.X ;  /* 0x0000000000207919 */ /* 0x000e220000002100 */
[----:B------:R-:W4:Y:S01]  /*e0e0*/  LDS R14, [R14+0x4400] ;  /* 0x004400000e0e7984 */ /* 0x000f220000000800 */
[----:B---3--:R-:W-:Y:S01]  /*e0f0*/  IMAD R34, R34, 0x1100, RZ ;  /* 0x0000110022227824 */ /* 0x008fe200078e02ff */
[----:B-1----:R-:W-:-:S02]  /*e100*/  LOP3.LUT R30, R22, 0x1f, RZ, 0xc0, !PT ;  /* 0x0000001f161e7812 */ /* 0x002fc400078ec0ff */
[----:B------:R-:W-:-:S05]  /*e110*/  LOP3.LUT R31, R22, 0x3e0, RZ, 0xc0, !PT ;  /* 0x000003e0161f7812 */ /* 0x000fca00078ec0ff */
[----:B------:R-:W-:Y:S01]  /*e120*/  IMAD R30, R31, 0x11, R30 ;  /* 0x000000111f1e7824 */ /* 0x000fe200078e021e */
[----:B0-----:R-:W-:Y:S02]  /*e130*/  LOP3.LUT R31, R32, 0x3e0, RZ, 0xc0, !PT ;  /* 0x000003e0201f7812 */ /* 0x001fe400078ec0ff */
[-C--:B----4-:R-:W-:Y:S02]  /*e140*/  ISETP.GE.AND P0, PT, R11, R14.reuse, PT ;  /* 0x0000000e0b00720c */ /* 0x090fe40003f06270 */
[-C--:B------:R-:W-:Y:S02]  /*e150*/  ISETP.GE.AND P1, PT, R16, R14.reuse, PT ;  /* 0x0000000e1000720c */ /* 0x080fe40003f26270 */
[-C--:B------:R-:W-:Y:S02]  /*e160*/  ISETP.GE.AND P2, PT, R19, R14.reuse, PT ;  /* 0x0000000e1300720c */ /* 0x080fe40003f46270 */
[----:B------:R-:W-:Y:S02]  /*e170*/  ISETP.GE.AND P3, PT, R20, R14, PT ;  /* 0x0000000e1400720c */ /* 0x000fe40003f66270 */
[----:B------:R-:W-:-:S05]  /*e180*/  LOP3.LUT R20, R32, 0x1f, RZ, 0xc0, !PT ;  /* 0x0000001f20147812 */ /* 0x000fca00078ec0ff */
[----:B--2---:R-:W0:Y:S01]  /*e190*/  @!P0 LDC.64 R16, c[0x0][0x3b0] ;  /* 0x0000ec00ff108b82 */ /* 0x004e220000000a00 */
[----:B------:R-:W-:-:S05]  /*e1a0*/  @!P0 IADD3 R9, P4, PT, R34, R11, RZ ;  /* 0x0000000b22098210 */ /* 0x000fca0007f9e0ff */
[----:B------:R-:W-:Y:S01]  /*e1b0*/  @!P0 IMAD.X R10, RZ, RZ, RZ, P4 ;  /* 0x000000ffff0a8224 */ /* 0x000fe200020e06ff */
[----:B------:R-:W-:Y:S01]  /*e1c0*/  ISETP.GE.AND P4, PT, R21, R14, PT ;  /* 0x0000000e1500720c */ /* 0x000fe20003f86270 */
[----:B------:R-:W1:Y:S08]  /*e1d0*/  @!P1 LDC.64 R18, c[0x0][0x3b0] ;  /* 0x0000ec00ff129b82 */ /* 0x000e700000000a00 */
[----:B------:R-:W2:Y:S01]  /*e1e0*/  @!P2 LDC.64 R22, c[0x0][0x3b0] ;  /* 0x0000ec00ff16ab82 */ /* 0x000ea20000000a00 */
[----:B0-----:R-:W-:-:S04]  /*e1f0*/  @!P0 LEA R16, P5, R9, R16, 0x2 ;  /* 0x0000001009108211 */ /* 0x001fc800078a10ff */
[----:B------:R-:W-:Y:S01]  /*e200*/  @!P0 LEA.HI.X R17, R9, R17, R10, 0x2, P5 ;  /* 0x0000001109118211 */ /* 0x000fe200028f140a */
[----:B------:R-:W-:Y:S01]  /*e210*/  IMAD R9, R31, 0x11, R20 ;  /* 0x000000111f097824 */ /* 0x000fe200078e0214 */
[-C--:B------:R-:W-:Y:S01]  /*e220*/  @!P1 IADD3 R10, P5, PT, R34, R11.reuse, RZ ;  /* 0x0000000b220a9210 */ /* 0x080fe20007fbe0ff */
[----:B------:R-:W0:Y:S01]  /*e230*/  @!P3 LDC.64 R20, c[0x0][0x3b0] ;  /* 0x0000ec00ff14bb82 */ /* 0x000e220000000a00 */
[----:B------:R-:W-:Y:S01]  /*e240*/  VIADD R31, R30, 0xa0 ;  /* 0x000000a01e1f7836 */ /* 0x000fe20000000000 */
[----:B------:R3:W-:Y:S01]  /*e250*/  @!P0 STG.E desc[UR8][R16.64], R29 ;  /* 0x0000001d10008986 */ /* 0x0007e2000c101908 */
[----:B-1----:R-:W-:Y:S01]  /*e260*/  @!P1 LEA R18, P0, R10, R18, 0x2 ;  /* 0x000000120a129211 */ /* 0x002fe200078010ff */
[----:B------:R-:W-:Y:S02]  /*e270*/  @!P1 IMAD.X R30, RZ, RZ, RZ, P5 ;  /* 0x000000ffff1e9224 */ /* 0x000fe400028e06ff */
[----:B------:R-:W-:Y:S01]  /*e280*/  ISETP.GE.AND P5, PT, R31, R14, PT ;  /* 0x0000000e1f00720c */ /* 0x000fe20003fa6270 */
[----:B------:R-:W-:Y:S01]  /*e290*/  VIADD R33, R9, 0xc0 ;  /* 0x000000c009217836 */ /* 0x000fe20000000000 */
[----:B------:R-:W-:-:S02]  /*e2a0*/  @!P2 IADD3 R31, P6, PT, R34, R11, RZ ;  /* 0x0000000b221fa210 */ /* 0x000fc40007fde0ff */
[----:B------:R-:W-:Y:S02]  /*e2b0*/  @!P1 LEA.HI.X R19, R10, R19, R30, 0x2, P0 ;  /* 0x000000130a139211 */ /* 0x000fe400000f141e */
[----:B------:R-:W-:Y:S01]  /*e2c0*/  ISETP.GE.AND P0, PT, R33, R14, PT ;  /* 0x0000000e2100720c */ /* 0x000fe20003f06270 */
[----:B------:R-:W-:Y:S01]  /*e2d0*/  @!P2 IMAD.X R10, RZ, RZ, RZ, P6 ;  /* 0x000000ffff0aa224 */ /* 0x000fe200030e06ff */
[----:B---3--:R-:W1:Y:S01]  /*e2e0*/  @!P4 LDC.64 R16, c[0x0][0x3b0] ;  /* 0x0000ec00ff10cb82 */ /* 0x008e620000000a00 */
[----:B--2---:R-:W-:Y:S01]  /*e2f0*/  @!P2 LEA R22, P6, R31, R22, 0x2 ;  /* 0x000000161f16a211 */ /* 0x004fe200078c10ff */
[C---:B------:R-:W-:Y:S01]  /*e300*/  VIADD R29, R9.reuse, 0xe0 ;  /* 0x000000e0091d7836 */ /* 0x040fe20000000000 */
[----:B------:R2:W-:Y:S01]  /*e310*/  @!P1 STG.E desc[UR8][R18.64+0x80], R25 ;  /* 0x0000801912009986 */ /* 0x0005e2000c101908 */
[----:B------:R-:W-:Y:S01]  /*e320*/  VIADD R33, R9, 0x1a0 ;  /* 0x000001a009217836 */ /* 0x000fe20000000000 */
[----:B------:R-:W-:Y:S01]  /*e330*/  @!P2 LEA.HI.X R23, R31, R23, R10, 0x2, P6 ;  /* 0x000000171f17a211 */ /* 0x000fe200030f140a */
[----:B------:R-:W-:Y:S01]  /*e340*/  VIADD R31, R9, 0x180 ;  /* 0x00000180091f7836 */ /* 0x000fe20000000000 */
[----:B------:R-:W-:-:S02]  /*e350*/  @!P3 IADD3 R10, P6, PT, R34, R11, RZ ;  /* 0x0000000b220ab210 */ /* 0x000fc40007fde0ff */
[----:B------:R-:W-:Y:S01]  /*e360*/  ISETP.GE.AND P1, PT, R29, R14, PT ;  /* 0x0000000e1d00720c */ /* 0x000fe20003f26270 */
[----:B------:R3:W-:Y:S01]  /*e370*/  @!P2 STG.E desc[UR8][R22.64+0x100], R24 ;  /* 0x000100181600a986 */ /* 0x0007e2000c101908 */
[----:B0-----:R-:W-:Y:S01]  /*e380*/  @!P3 LEA R20, P2, R10, R20, 0x2 ;  /* 0x000000140a14b211 */ /* 0x001fe200078410ff */
[----:B------:R-:W-:Y:S01]  /*e390*/  @!P3 IMAD.X R29, RZ, RZ, RZ, P6 ;  /* 0x000000ffff1db224 */ /* 0x000fe200030e06ff */
[----:B------:R-:W-:Y:S01]  /*e3a0*/  @!P4 IADD3 R30, P6, PT, R34, R11, RZ ;  /* 0x0000000b221ec210 */ /* 0x000fe20007fde0ff */
[----:B--2---:R-:W0:Y:S03]  /*e3b0*/  @!P5 LDC.64 R18, c[0x0][0x3b0] ;  /* 0x0000ec00ff12db82 */ /* 0x004e260000000a00 */
[----:B------:R-:W-:Y:S01]  /*e3c0*/  @!P3 LEA.HI.X R21, R10, R21, R29, 0x2, P2 ;  /* 0x000000150a15b211 */ /* 0x000fe200010f141d */
[----:B------:R-:W-:Y:S02]  /*e3d0*/  VIADD R29, R9, 0x100 ;  /* 0x00000100091d7836 */ /* 0x000fe40000000000 */
[----:B------:R-:W-:-:S02]  /*e3e0*/  @!P4 IMAD.X R10, RZ, RZ, RZ, P6 ;  /* 0x000000ffff0ac224 */ /* 0x000fc400030e06ff */
[----:B------:R2:W-:Y:S01]  /*e3f0*/  @!P3 STG.E desc[UR8][R20.64+0x180], R12 ;  /* 0x0001800c1400b986 */ /* 0x0005e2000c101908 */
[----:B---3--:R-:W3:Y:S01]  /*e400*/  @!P0 LDC.64 R22, c[0x0][0x3b0] ;  /* 0x0000ec00ff168b82 */ /* 0x008ee20000000a00 */
[----:B------:R-:W-:Y:S01]  /*e410*/  ISETP.GE.AND P2, PT, R29, R14, PT ;  /* 0x0000000e1d00720c */ /* 0x000fe20003f46270 */
[----:B------:R-:W-:Y:S01]  /*e420*/  VIADD R29, R9, 0x120 ;  /* 0x00000120091d7836 */ /* 0x000fe20000000000 */
[----:B-1----:R-:W-:-:S04]  /*e430*/  @!P4 LEA R16, P6, R30, R16, 0x2 ;  /* 0x000000101e10c211 */ /* 0x002fc800078c10ff */
[----:B------:R-:W-:Y:S01]  /*e440*/  @!P4 LEA.HI.X R17, R30, R17, R10, 0x2, P6 ;  /* 0x000000111e11c211 */ /* 0x000fe200030f140a */
[----:B------:R-:W1:Y:S01]  /*e450*/  @!P1 LDC.64 R24, c[0x0][0x3b0] ;  /* 0x0000ec00ff189b82 */ /* 0x000e620000000a00 */
[----:B------:R-:W-:Y:S02]  /*e460*/  ISETP.GE.AND P3, PT, R29, R14, PT ;  /* 0x0000000e1d00720c */ /* 0x000fe40003f66270 */
[----:B------:R-:W-:Y:S01]  /*e470*/  @!P5 IADD3 R10, P6, PT, R34, R11, RZ ;  /* 0x0000000b220ad210 */ /* 0x000fe20007fde0ff */
[----:B------:R4:W-:Y:S01]  /*e480*/  @!P4 STG.E desc[UR8][R16.64+0x200], R13 ;  /* 0x0002000d1000c986 */ /* 0x0009e2000c101908 */
[----:B--2---:R-:W-:-:S03]  /*e490*/  VIADD R21, R9, 0x140 ;  /* 0x0000014009157836 */ /* 0x004fc60000000000 */
[----:B------:R-:W-:Y:S01]  /*e4a0*/  @!P5 IMAD.X R29, RZ, RZ, RZ, P6 ;  /* 0x000000ffff1dd224 */ /* 0x000fe200030e06ff */
[----:B0-----:R-:W-:Y:S02]  /*e4b0*/  @!P5 LEA R18, P4, R10, R18, 0x2 ;  /* 0x000000120a12d211 */ /* 0x001fe400078810ff */
[----:B------:R-:W-:Y:S02]  /*e4c0*/  @!P0 IADD3 R30, P6, PT, R34, R11, RZ ;  /* 0x0000000b221e8210 */ /* 0x000fe40007fde0ff */
[----:B------:R-:W-:-:S03]  /*e4d0*/  @!P5 LEA.HI.X R19, R10, R19, R29, 0x2, P4 ;  /* 0x000000130a13d211 */ /* 0x000fc600020f141d */
[----:B------:R-:W-:Y:S01]  /*e4e0*/  @!P0 IMAD.X R10, RZ, RZ, RZ, P6 ;  /* 0x000000ffff0a8224 */ /* 0x000fe200030e06ff */
[----:B---3--:R-:W-:Y:S01]  /*e4f0*/  @!P0 LEA R22, P4, R30, R22, 0x2 ;  /* 0x000000161e168211 */ /* 0x008fe200078810ff */
[----:B----4-:R-:W0:Y:S01]  /*e500*/  @!P3 LDC.64 R12, c[0x0][0x3b0] ;  /* 0x0000ec00ff0cbb82 */ /* 0x010e220000000a00 */
[----:B------:R-:W-:Y:S01]  /*e510*/  @!P1 IADD3 R20, P6, PT, R34, R11, RZ ;  /* 0x0000000b22149210 */ /* 0x000fe20007fde0ff */
[----:B------:R2:W-:Y:S01]  /*e520*/  @!P5 STG.E desc[UR8][R18.64+0x280], R28 ;  /* 0x0002801c1200d986 */ /* 0x0005e2000c101908 */
[----:B------:R-:W-:Y:S02]  /*e530*/  @!P0 LEA.HI.X R23, R30, R23, R10, 0x2, P4 ;  /* 0x000000171e178211 */ /* 0x000fe400020f140a */
[----:B------:R-:W-:Y:S01]  /*e540*/  ISETP.GE.AND P4, PT, R21, R14, PT ;  /* 0x0000000e1500720c */ /* 0x000fe20003f86270 */
[----:B------:R-:W-:Y:S01]  /*e550*/  @!P1 IMAD.X R10, RZ, RZ, RZ, P6 ;  /* 0x000000ffff0a9224 */ /* 0x000fe200030e06ff */
[C---:B-1----:R-:W-:Y:S01]  /*e560*/  @!P1 LEA R24, P6, R20.reuse, R24, 0x2 ;  /* 0x0000001814189211 */ /* 0x042fe200078c10ff */
[----:B------:R-:W1:Y:S01]  /*e570*/  @!P2 LDC.64 R16, c[0x0][0x3b0] ;  /* 0x0000ec00ff10ab82 */ /* 0x000e620000000a00 */
[----:B------:R-:W-:Y:S01]  /*e580*/  VIADD R21, R9, 0x160 ;  /* 0x0000016009157836 */ /* 0x000fe20000000000 */
[----:B------:R3:W-:Y:S01]  /*e590*/  @!P0 STG.E desc[UR8][R22.64+0x300], R27 ;  /* 0x0003001b16008986 */ /* 0x0007e2000c101908 */
[----:B------:R-:W-:-:S02]  /*e5a0*/  @!P1 LEA.HI.X R25, R20, R25, R10, 0x2, P6 ;  /* 0x0000001914199211 */ /* 0x000fc400030f140a */
[CC--:B------:R-:W-:Y:S02]  /*e5b0*/  @!P2 IADD3 R10, P0, PT, R34.reuse, R11.reuse, RZ ;  /* 0x0000000b220aa210 */ /* 0x0c0fe40007f1e0ff */
[----:B------:R-:W-:Y:S01]  /*e5c0*/  ISETP.GE.AND P5, PT, R21, R14, PT ;  /* 0x0000000e1500720c */ /* 0x000fe20003fa6270 */
[----:B------:R4:W-:Y:S01]  /*e5d0*/  @!P1 STG.E desc[UR8][R24.64+0x380], R26 ;  /* 0x0003801a18009986 */ /* 0x0009e2000c101908 */
[----:B------:R-:W-:Y:S01]  /*e5e0*/  @!P3 IADD3 R30, P1, PT, R34, R11, RZ ;  /* 0x0000000b221eb210 */ /* 0x000fe20007f3e0ff */
[----:B------:R-:W5:Y:S01]  /*e5f0*/  @!P4 LDC.64 R20, c[0x0][0x3b0] ;  /* 0x0000ec00ff14cb82 */ /* 0x000f620000000a00 */
[----:B------:R-:W-:-:S03]  /*e600*/  @!P2 IMAD.X R29, RZ, RZ, RZ, P0 ;  /* 0x000000ffff1da224 */ /* 0x000fc600000e06ff */
[----:B--2---:R-:W-:Y:S01]  /*e610*/  @!P3 IMAD.X R18, RZ, RZ, RZ, P1 ;  /* 0x000000ffff12b224 */ /* 0x004fe200008e06ff */
[----:B------:R-:W-:Y:S01]  /*e620*/  ISETP.GE.AND P1, PT, R31, R14, PT ;  /* 0x0000000e1f00720c */ /* 0x000fe20003f26270 */
[C---:B---3--:R-:W-:Y:S01]  /*e630*/  VIADD R23, R9.reuse, 0x1e0 ;  /* 0x000001e009177836 */ /* 0x048fe20000000000 */
[----:B0-----:R-:W-:Y:S01]  /*e640*/  @!P3 LEA R12, P6, R30, R12, 0x2 ;  /* 0x0000000c1e0cb211 */ /* 0x001fe200078c10ff */
[----:B----4-:R-:W-:-:S03]  /*e650*/  VIADD R25, R9, 0x1c0 ;  /* 0x000001c009197836 */ /* 0x010fc60000000000 */
[----:B------:R-:W-:Y:S01]  /*e660*/  @!P3 LEA.HI.X R13, R30, R13, R18, 0x2, P6 ;  /* 0x0000000d1e0db211 */ /* 0x000fe200030f1412 */
[----:B------:R-:W-:Y:S01]  /*e670*/  VIADD R9, R9, 0x200 ;  /* 0x0000020009097836 */ /* 0x000fe20000000000 */
[----:B------:R-:W0:Y:S01]  /*e680*/  @!P5 LDC.64 R18, c[0x0][0x3b0] ;  /* 0x0000ec00ff12db82 */ /* 0x000e220000000a00 */
[C---:B-1----:R-:W-:Y:S02]  /*e690*/  @!P2 LEA R16, P0, R10.reuse, R16, 0x2 ;  /* 0x000000100a10a211 */ /* 0x042fe400078010ff */
[-C--:B------:R-:W-:Y:S02]  /*e6a0*/  ISETP.GE.AND P6, PT, R25, R14.reuse, PT ;  /* 0x0000000e1900720c */ /* 0x080fe40003fc6270 */
[----:B------:R-:W-:Y:S02]  /*e6b0*/  @!P2 LEA.HI.X R17, R10, R17, R29, 0x2, P0 ;  /* 0x000000110a11a211 */ /* 0x000fe400000f141d */
[----:B------:R-:W-:-:S03]  /*e6c0*/  ISETP.GE.AND P0, PT, R33, R14, PT ;  /* 0x0000000e2100720c */ /* 0x000fc60003f06270 */
[----:B------:R1:W-:Y:S01]  /*e6d0*/  @!P2 STG.E desc[UR8][R16.64+0x400], R6 ;  /* 0x000400061000a986 */ /* 0x0003e2000c101908 */
[----:B------:R-:W-:Y:S02]  /*e6e0*/  ISETP.GE.AND P2, PT, R23, R14, PT ;  /* 0x0000000e1700720c */ /* 0x000fe40003f46270 */
[----:B------:R-:W2:Y:S01]  /*e6f0*/  @!P1 LDC.64 R22, c[0x0][0x3b0] ;  /* 0x0000ec00ff169b82 */ /* 0x000ea20000000a00 */
[----:B------:R3:W-:Y:S01]  /*e700*/  @!P3 STG.E desc[UR8][R12.64+0x480], R8 ;  /* 0x000480080c00b986 */ /* 0x0007e2000c101908 */
[----:B------:R-:W-:-:S05]  /*e710*/  @!P4 IADD3 R10, P3, PT, R34, R11, RZ ;  /* 0x0000000b220ac210 */ /* 0x000fca0007f7e0ff */
[----:B------:R-:W-:Y:S01]  /*e720*/  @!P4 IMAD.X R26, RZ, RZ, RZ, P3 ;  /* 0x000000ffff1ac224 */ /* 0x000fe200018e06ff */
[C---:B-----5:R-:W-:Y:S01]  /*e730*/  @!P4 LEA R20, P3, R10.reuse, R20, 0x2 ;  /* 0x000000140a14c211 */ /* 0x060fe200078610ff */
[----:B------:R-:W4:Y:S03]  /*e740*/  @!P0 LDC.64 R24, c[0x0][0x3b0] ;  /* 0x0000ec00ff188b82 */ /* 0x000f260000000a00 */
[----:B------:R-:W-:Y:S02]  /*e750*/  @!P4 LEA.HI.X R21, R10, R21, R26, 0x2, P3 ;  /* 0x000000150a15c211 */ /* 0x000fe400018f141a */
[----:B------:R-:W-:-:S03]  /*e760*/  @!P5 IADD3 R10, P3, PT, R34, R11, RZ ;  /* 0x0000000b220ad210 */ /* 0x000fc60007f7e0ff */
[----:B-1----:R-:W1:Y:S01]  /*e770*/  @!P6 LDC.64 R16, c[0x0][0x3b0] ;  /* 0x0000ec00ff10eb82 */ /* 0x002e620000000a00 */
[----:B------:R5:W-:Y:S01]  /*e780*/  @!P4 STG.E desc[UR8][R20.64+0x500], R3 ;  /* 0x000500031400c986 */ /* 0x000be2000c101908 */
[----:B------:R-:W-:Y:S01]  /*e790*/  @!P5 IMAD.X R6, RZ, RZ, RZ, P3 ;  /* 0x000000ffff06d224 */ /* 0x000fe200018e06ff */
[----:B0-----:R-:W-:-:S04]  /*e7a0*/  @!P5 LEA R18, P3, R10, R18, 0x2 ;  /* 0x000000120a12d211 */ /* 0x001fc800078610ff */
[----:B------:R-:W-:Y:S01]  /*e7b0*/  @!P5 LEA.HI.X R19, R10, R19, R6, 0x2, P3 ;  /* 0x000000130a13d211 */ /* 0x000fe200018f1406 */
[----:B------:R-:W0:Y:S01]  /*e7c0*/  @!P2 LDC.64 R26, c[0x0][0x3b0] ;  /* 0x0000ec00ff1aab82 */ /* 0x000e220000000a00 */
[CC--:B------:R-:W-:Y:S02]  /*e7d0*/  @!P1 IADD3 R6, P4, PT, R34.reuse, R11.reuse, RZ ;  /* 0x0000000b22069210 */ /* 0x0c0fe40007f9e0ff */
[----:B------:R-:W-:Y:S01]  /*e7e0*/  @!P0 IADD3 R10, P3, PT, R34, R11, RZ ;  /* 0x0000000b220a8210 */ /* 0x000fe20007f7e0ff */
[----:B------:R5:W-:Y:S02]  /*e7f0*/  @!P5 STG.E desc[UR8][R18.64+0x580], R7 ;  /* 0x000580071200d986 */ /* 0x000be4000c101908 */
[----:B---3--:R-:W-:Y:S01]  /*e800*/  @!P1 IMAD.X R8, RZ, RZ, RZ, P4 ;  /* 0x000000ffff089224 */ /* 0x008fe200020e06ff */
[----:B--2---:R-:W-:Y:S01]  /*e810*/  @!P1 LEA R22, P4, R6, R22, 0x2 ;  /* 0x0000001606169211 */ /* 0x004fe200078810ff */
[----:B------:R-:W-:Y:S01]  /*e820*/  @!P0 IMAD.X R12, RZ, RZ, RZ, P3 ;  /* 0x000000ffff0c8224 */ /* 0x000fe200018e06ff */
[----:B----4-:R-:W-:-:S02]  /*e830*/  @!P0 LEA R24, P3, R10, R24, 0x2 ;  /* 0x000000180a188211 */ /* 0x010fc400078610ff */
[----:B------:R-:W-:Y:S02]  /*e840*/  @!P1 LEA.HI.X R23, R6, R23, R8, 0x2, P4 ;  /* 0x0000001706179211 */ /* 0x000fe400020f1408 */
[----:B------:R-:W-:Y:S02]  /*e850*/  @!P6 IADD3 R6, P4, PT, R34, R11, RZ ;  /* 0x0000000b2206e210 */ /* 0x000fe40007f9e0ff */
[----:B------:R-:W-:Y:S01]  /*e860*/  @!P0 LEA.HI.X R25, R10, R25, R12, 0x2, P3 ;  /* 0x000000190a198211 */ /* 0x000fe200018f140c */
[----:B------:R2:W-:Y:S01]  /*e870*/  @!P1 STG.E desc[UR8][R22.64+0x600], R5 ;  /* 0x0006000516009986 */ /* 0x0005e2000c101908 */
[----:B-1----:R-:W-:Y:S01]  /*e880*/  @!P6 LEA R16, P3, R6, R16, 0x2 ;  /* 0x000000100610e211 */ /* 0x002fe200078610ff */
[----:B-----5:R-:W-:Y:S01]  /*e890*/  @!P6 IMAD.X R3, RZ, RZ, RZ, P4 ;  /* 0x000000ffff03e224 */ /* 0x020fe200020e06ff */
[----:B------:R-:W-:Y:S01]  /*e8a0*/  @!P2 IADD3 R8, P5, PT, R34, R11, RZ ;  /* 0x0000000b2208a210 */ /* 0x000fe20007fbe0ff */
[----:B------:R2:W-:Y:S03]  /*e8b0*/  @!P0 STG.E desc[UR8][R24.64+0x680], R4 ;  /* 0x0006800418008986 */ /* 0x0005e6000c101908 */
[----:B------:R-:W-:Y:S01]  /*e8c0*/  @!P6 LEA.HI.X R17, R6, R17, R3, 0x2, P3 ;  /* 0x000000110611e211 */ /* 0x000fe200018f1403 */
[----:B------:R-:W-:Y:S01]  /*e8d0*/  @!P2 IMAD.X R7, RZ, RZ, RZ, P5 ;  /* 0x000000ffff07a224 */ /* 0x000fe200028e06ff */
[----:B------:R-:W-:-:S02]  /*e8e0*/  ISETP.GE.AND P3, PT, R9, R14, PT ;  /* 0x0000000e0900720c */ /* 0x000fc40003f66270 */
[C---:B0-----:R-:W-:Y:S01]  /*e8f0*/  @!P2 LEA R26, P4, R8.reuse, R26, 0x2 ;  /* 0x0000001a081aa211 */ /* 0x041fe200078810ff */
[----:B------:R2:W-:Y:S03]  /*e900*/  @!P6 STG.E desc[UR8][R16.64+0x700], R2 ;  /* 0x000700021000e986 */ /* 0x0005e6000c101908 */
[----:B------:R-:W-:-:S05]  /*e910*/  @!P2 LEA.HI.X R27, R8, R27, R7, 0x2, P4 ;  /* 0x0000001b081ba211 */ /* 0x000fca00020f1407 */
[----:B------:R2:W-:Y:S02]  /*e920*/  @!P2 STG.E desc[UR8][R26.64+0x780], R0 ;  /* 0x000780001a00a986 */ /* 0x0005e4000c101908 */
[----:B------:R-:W-:Y:S05]  /*e930*/  @P3 EXIT ;  /* 0x000000000000394d */ /* 0x000fea0003800000 */
[----:B------:R-:W0:Y:S01]  /*e940*/  LDCU.64 UR4, c[0x0][0x3b0] ;  /* 0x00007600ff0477ac */ /* 0x000e220008000a00 */
[----:B------:R-:W-:-:S05]  /*e950*/  IADD3 R11, P0, PT, R34, R11, RZ ;  /* 0x0000000b220b7210 */ /* 0x000fca0007f1e0ff */
[----:B--2---:R-:W-:Y:S01]  /*e960*/  IMAD.X R0, RZ, RZ, RZ, P0 ;  /* 0x000000ffff007224 */ /* 0x004fe200000e06ff */
[----:B0-----:R-:W-:-:S04]  /*e970*/  LEA R2, P0, R11, UR4, 0x2 ;  /* 0x000000040b027c11 */ /* 0x001fc8000f8010ff */
[----:B------:R-:W-:-:S05]  /*e980*/  LEA.HI.X R3, R11, UR5, R0, 0x2, P0 ;  /* 0x000000050b037c11 */ /* 0x000fca00080f1400 */
[----:B------:R-:W-:Y:S01]  /*e990*/  STG.E desc[UR8][R2.64+0x800], R15 ;  /* 0x0008000f02007986 */ /* 0x000fe2000c101908 */
[----:B------:R-:W-:Y:S05]  /*e9a0*/  EXIT ;  /* 0x000000000000794d */ /* 0x000fea0003800000 */
.L_x_409:
        /* <DEDUP_REMOVED lines=13> */
.L_x_449:


//--------------------- .text._ZN3cub18CUB_300001_SM_10006detail9transform16transform_kernelINS2_10policy_hubILb1EN4cuda3std3__45tupleIJN6thrust24THRUST_300001_SM_1000_NS20permutation_iteratorINSA_6detail15normal_iteratorINSA_10device_ptrI5SCandEEEENSD_INSE_IiEEEEEEEEEE10policy1000ElNS7_10__identityESH_JSK_EEEvT0_iT1_T2_DpNS2_10kernel_argIT3_EE --------------------------
	.section	.text._ZN3cub18CUB_300001_SM_10006detail9transform16transform_kernelINS2_10policy_hubILb1EN4cuda3std3__45tupleIJN6thrust24THRUST_300001_SM_1000_NS20permutation_iteratorINSA_6detail15normal_iteratorINSA_10device_ptrI5SCandEEEENSD_INSE_IiEEEEEEEEEE10policy1000ElNS7_10__identityESH_JSK_EEEvT0_iT1_T2_DpNS2_10kernel_argIT3_EE,"ax",@progbits
	.align	128
        .global         _ZN3cub18CUB_300001_SM_10006detail9transform16transform_kernelINS2_10policy_hubILb1EN4cuda3std3__45tupleIJN6thrust24THRUST_300001_SM_1000_NS20permutation_iteratorINSA_6detail15normal_iteratorINSA_10device_ptrI5SCandEEEENSD_INSE_IiEEEEEEEEEE10policy1000ElNS7_10__identityESH_JSK_EEEvT0_iT1_T2_DpNS2_10kernel_argIT3_EE
        .type           _ZN3cub18CUB_300001_SM_10006detail9transform16transform_kernelINS2_10policy_hubILb1EN4cuda3std3__45tupleIJN6thrust24THRUST_300001_SM_1000_NS20permutation_iteratorINSA_6detail15normal_iteratorINSA_10device_ptrI5SCandEEEENSD_INSE_IiEEEEEEEEEE10policy1000ElNS7_10__identityESH_JSK_EEEvT0_iT1_T2_DpNS2_10kernel_argIT3_EE,@function
        .size           _ZN3cub18CUB_300001_SM_10006detail9transform16transform_kernelINS2_10policy_hubILb1EN4cuda3std3__45tupleIJN6thrust24THRUST_300001_SM_1000_NS20permutation_iteratorINSA_6detail15normal_iteratorINSA_10device_ptrI5SCandEEEENSD_INSE_IiEEEEEEEEEE10policy1000ElNS7_10__identityESH_JSK_EEEvT0_iT1_T2_DpNS2_10kernel_argIT3_EE,(.L_x_450 - _ZN3cub18CUB_300001_SM_10006detail9transform16transform_kernelINS2_10policy_hubILb1EN4cuda3std3__45tupleIJN6thrust24THRUST_300001_SM_1000_NS20permutation_iteratorINSA_6detail15normal_iteratorINSA_10device_ptrI5SCandEEEENSD_INSE_IiEEEEEEEEEE10policy1000ElNS7_10__identityESH_JSK_EEEvT0_iT1_T2_DpNS2_10kernel_argIT3_EE)
        .other          _ZN3cub18CUB_300001_SM_10006detail9transform16transform_kernelINS2_10policy_hubILb1EN4cuda3std3__45tupleIJN6thrust24THRUST_300001_SM_1000_NS20permutation_iteratorINSA_6detail15normal_iteratorINSA_10device_ptrI5SCandEEEENSD_INSE_IiEEEEEEEEEE10policy1000ElNS7_10__identityESH_JSK_EEEvT0_iT1_T2_DpNS2_10kernel_argIT3_EE,@"STO_CUDA_ENTRY STV_DEFAULT"
_ZN3cub18CUB_300001_SM_10006detail9transform16transform_kernelINS2_10policy_hubILb1EN4cuda3std3__45tupleIJN6thrust24THRUST_300001_SM_1000_NS20permutation_iteratorINSA_6detail15normal_iteratorINSA_10device_ptrI5SCandEEEENSD_INSE_IiEEEEEEEEEE10policy1000ElNS7_10__identityESH_JSK_EEEvT0_iT1_T2_DpNS2_10kernel_argIT3_EE:
.text._ZN3cub18CUB_300001_SM_10006detail9transform16transform_kernelINS2_10policy_hubILb1EN4cuda3std3__45tupleIJN6thrust24THRUST_300001_SM_1000_NS20permutation_iteratorINSA_6detail15normal_iteratorINSA_10device_ptrI5SCandEEEENSD_INSE_IiEEEEEEEEEE10policy1000ElNS7_10__identityESH_JSK_EEEvT0_iT1_T2_DpNS2_10kernel_argIT3_EE:
[----:B------:R-:W-:Y:S01]  /*0000*/  LDC R1, c[0x0][0x37c] ;  /* 0x0000df00ff017b82 */ /* 0x000fe20000000800 */
[----:B------:R-:W0:Y:S07]  /*0010*/  LDCU UR11, c[0x0][0x388] ;  /* 0x00007100ff0b77ac */ /* 0x000e2e0008000800 */
[----:B------:R-:W1:Y:S01]  /*0020*/  S2UR UR4, SR_CTAID.X ;  /* 0x00000000000479c3 */ /* 0x000e620000002500 */
[----:B------:R-:W2:Y:S01]  /*0030*/  LDCU.64 UR12, c[0x0][0x380] ;  /* 0x00007000ff0c77ac */ /* 0x000ea20008000a00 */
[----:B------:R-:W3:Y:S01]  /*0040*/  LDCU.128 UR16, c[0x0][0x390] ;  /* 0x00007200ff1077ac */ /* 0x000ee20008000c00 */
[----:B------:R-:W4:Y:S01]  /*0050*/  LDCU.64 UR20, c[0x0][0x358] ;  /* 0x00006b00ff1477ac */ /* 0x000f220008000a00 */
[----:B0-----:R-:W-:-:S04]  /*0060*/  USHF.L.U32 UR14, UR11, 0x7, URZ ;  /* 0x000000070b0e7899 */ /* 0x001fc800080006ff */
[----:B------:R-:W-:Y:S02]  /*0070*/  USHF.R.S32.HI UR15, URZ, 0x1f, UR14 ;  /* 0x0000001fff0f7899 */ /* 0x000fe4000801140e */
[----:B-1----:R-:W-:Y:S02]  /*0080*/  UIMAD.WIDE.U32 UR6, UR14, UR4, URZ ;  /* 0x000000040e0672a5 */ /* 0x002fe4000f8e00ff */
[----:B------:R-:W-:Y:S02]  /*0090*/  UIMAD UR9, UR15, UR4, URZ ;  /* 0x000000040f0972a4 */ /* 0x000fe4000f8e02ff */
[----:B--2---:R-:W-:Y:S02]  /*00a0*/  UIADD3 UR8, UP0, UPT, -UR6, UR12, URZ ;  /* 0x0000000c06087290 */ /* 0x004fe4000ff1e1ff */
[----:B------:R-:W-:Y:S02]  /*00b0*/  UIADD3 UR9, UPT, UPT, UR7, UR9, URZ ;  /* 0x0000000907097290 */ /* 0x000fe4000fffe0ff */
[----:B---3--:R-:W-:-:S02]  /*00c0*/  ULEA UR10, UP1, UR6, UR18, 0x2 ;  /* 0x00000012060a7291 */ /* 0x008fc4000f8210ff */
[----:B------:R-:W-:Y:S02]  /*00d0*/  UIADD3.X UR7, UPT, UPT, ~UR9, UR13, URZ, UP0, !UPT ;  /* 0x0000000d09077290 */ /* 0x000fe400087fe5ff */
[----:B------:R-:W-:Y:S02]  /*00e0*/  UISETP.LT.U32.AND UP0, UPT, UR8, UR14, UPT ;  /* 0x0000000e0800728c */ /* 0x000fe4000bf01070 */
[----:B------:R-:W-:Y:S01]  /*00f0*/  USHF.L.U64.HI UR5, UR6, 0x2, UR9 ;  /* 0x0000000206057899 */ /* 0x000fe20008010209 */
[----:B------:R-:W-:Y:S01]  /*0100*/  MOV R2, UR10 ;  /* 0x0000000a00027c02 */ /* 0x000fe20008000f00 */
[----:B------:R-:W-:Y:S02]  /*0110*/  UISETP.LT.AND.EX UP0, UPT, UR7, UR15, UPT, UP0 ;  /* 0x0000000f0700728c */ /* 0x000fe4000bf01300 */
[----:B------:R-:W-:Y:S02]  /*0120*/  ULEA UR4, UP2, UR6, UR16, 0x4 ;  /* 0x0000001006047291 */ /* 0x000fe4000f8420ff */
[----:B------:R-:W-:-:S02]  /*0130*/  USEL UR7, UR8, UR14, UP0 ;  /* 0x0000000e08077287 */ /* 0x000fc40008000000 */
[----:B------:R-:W-:Y:S02]  /*0140*/  USHF.L.U64.HI UR6, UR6, 0x4, UR9 ;  /* 0x0000000406067899 */ /* 0x000fe40008010209 */
[----:B------:R-:W-:Y:S02]  /*0150*/  UISETP.NE.AND UP0, UPT, UR14, UR7, UPT ;  /* 0x000000070e00728c */ /* 0x000fe4000bf05270 */
[----:B------:R-:W-:Y:S02]  /*0160*/  UIADD3.X UR9, UPT, UPT, UR5, UR19, URZ, UP1, !UPT ;  /* 0x0000001305097290 */ /* 0x000fe40008ffe4ff */
[----:B------:R-:W-:-:S04]  /*0170*/  UIADD3.X UR5, UPT, UPT, UR6, UR17, URZ, UP2, !UPT ;  /* 0x0000001106057290 */ /* 0x000fc800097fe4ff */
[----:B------:R-:W-:Y:S01]  /*0180*/  MOV R3, UR9 ;  /* 0x0000000900037c02 */ /* 0x000fe20008000f00 */
[----:B----4-:R-:W-:Y:S07]  /*0190*/  BRA.U !UP0, `(.L_x_410) ;  /* 0x0000001508bc7547 */ /* 0x010fee000b800000 */
[----:B------:R-:W-:-:S06]  /*01a0*/  UISETP.GE.AND UP0, UPT, UR11, 0x1, UPT ;  /* 0x000000010b00788c */ /* 0x000fcc000bf06270 */
[----:B------:R-:W-:-:S13]  /*01b0*/  PLOP3.LUT P0, PT, PT, PT, UP0, 0x80, 0x8 ;  /* 0x000000000008781c */ /* 0x000fda0003f0f008 */
[----:B------:R-:W-:Y:S05]  /*01c0*/  @!P0 EXIT ;  /* 0x000000000000894d */ /* 0x000fea0003800000 */
[----:B------:R-:W0:Y:S01]  /*01d0*/  S2R R5, SR_TID.X ;  /* 0x0000000000057919 */ /* 0x000e220000002100 */
[----:B------:R-:W-:Y:S01]  /*01e0*/  UISETP.GE.U32.AND UP0, UPT, UR11, 0x8, UPT ;  /* 0x000000080b00788c */ /* 0x000fe2000bf06070 */
[----:B------:R-:W-:Y:S01]  /*01f0*/  IMAD.MOV.U32 R0, RZ, RZ, RZ ;  /* 0x000000ffff007224 */ /* 0x000fe200078e00ff */
[----:B------:R-:W-:-:S07]  /*0200*/  ULOP3.LUT UR8, UR11, 0x7, URZ, 0xc0, !UPT ;  /* 0x000000070b087892 */ /* 0x000fce000f8ec0ff */
[----:B------:R-:W-:Y:S05]  /*0210*/  BRA.U !UP0, `(.L_x_411) ;  /* 0x0000000d08987547 */ /* 0x000fea000b800000 */
[----:B0-----:R-:W-:-:S13]  /*0220*/  ISETP.GE.AND P0, PT, R5, UR7, PT ;  /* 0x0000000705007c0c */ /* 0x001fda000bf06270 */
[C---:B------:R-:W-:Y:S01]  /*0230*/  @!P0 IMAD.WIDE.U32 R6, R5.reuse, 0x4, R2 ;  /* 0x0000000405068825 */ /* 0x040fe200078e0002 */
[----:B------:R-:W0:Y:S05]  /*0240*/  @!P0 LDC.64 R8, c[0x0][0x3a0] ;  /* 0x0000e800ff088b82 */ /* 0x000e2a0000000a00 */
[----:B------:R-:W0:Y:S01]  /*0250*/  @!P0 LDG.E R7, desc[UR20][R6.64] ;  /* 0x0000001406078981 */ /* 0x000e22000c1e1900 */
[----:B------:R-:W-:Y:S01]  /*0260*/  IADD3 R23, PT, PT, R5, 0x80, RZ ;  /* 0x0000008005177810 */ /* 0x000fe20007ffe0ff */
[----:B------:R-:W-:-:S03]  /*0270*/  HFMA2 R10, -RZ, RZ, 0, 9.5367431640625e-07 ;  /* 0x00000010ff0a7431 */ /* 0x000fc600000001ff */
[----:B------:R-:W-:Y:S01]  /*0280*/  ISETP.GE.AND P1, PT, R23, UR7, PT ;  /* 0x0000000717007c0c */ /* 0x000fe2000bf26270 */
[----:B0-----:R-:W-:-:S12]  /*0290*/  @!P0 IMAD.WIDE R8, R7, 0x10, R8 ;  /* 0x0000001007088825 */ /* 0x001fd800078e0208 */
[----:B------:R-:W0:Y:S01]  /*02a0*/  @!P1 LDC.64 R12, c[0x0][0x3a0] ;  /* 0x0000e800ff0c9b82 */ /* 0x000e220000000a00 */
[----:B------:R-:W2:Y:S04]  /*02b0*/  @!P0 LDG.E R15, desc[UR20][R8.64] ;  /* 0x00000014080f8981 */ /* 0x000ea8000c1e1900 */
[----:B------:R-:W3:Y:S04]  /*02c0*/  @!P0 LDG.E R17, desc[UR20][R8.64+0x4] ;  /* 0x0000041408118981 */ /* 0x000ee8000c1e1900 */
[----:B------:R-:W4:Y:S04]  /*02d0*/  @!P0 LDG.E R19, desc[UR20][R8.64+0x8] ;  /* 0x0000081408138981 */ /* 0x000f28000c1e1900 */
[----:B------:R-:W5:Y:S01]  /*02e0*/  @!P0 LDG.E R21, desc[UR20][R8.64+0xc] ;  /* 0x00000c1408158981 */ /* 0x000f62000c1e1900 */
[----:B------:R-:W-:-:S04]  /*02f0*/  @!P0 IMAD.WIDE.U32 R10, R5, R10, UR4 ;  /* 0x00000004050a8e25 */ /* 0x000fc8000f8e000a */
[----:B------:R-:W-:Y:S01]  /*0300*/  IMAD.WIDE R6, R23, 0x4, R2 ;  /* 0x0000000417067825 */ /* 0x000fe200078e0202 */
[----:B--2---:R-:W-:Y:S04]  /*0310*/  @!P0 STG.E desc[UR20][R10.64], R15 ;  /* 0x0000000f0a008986 */ /* 0x004fe8000c101914 */
[----:B---3--:R-:W-:Y:S04]  /*0320*/  @!P0 STG.E desc[UR20][R10.64+0x4], R17 ;  /* 0x000004110a008986 */ /* 0x008fe8000c101914 */
[----:B----4-:R-:W-:Y:S04]  /*0330*/  @!P0 STG.E desc[UR20][R10.64+0x8], R19 ;  /* 0x000008130a008986 */ /* 0x010fe8000c101914 */
[----:B-----5:R1:W-:Y:S04]  /*0340*/  @!P0 STG.E desc[UR20][R10.64+0xc], R21 ;  /* 0x00000c150a008986 */ /* 0x0203e8000c101914 */
[----:B------:R-:W0:Y:S01]  /*0350*/  @!P1 LDG.E R25, desc[UR20][R6.64] ;  /* 0x0000001406199981 */ /* 0x000e22000c1e1900 */
[----:B------:R-:W-:Y:S01]  /*0360*/  VIADD R4, R5, 0x100 ;  /* 0x0000010005047836 */ /* 0x000fe20000000000 */
[----:B------:R-:W-:-:S04]  /*0370*/  MOV R8, 0x10 ;  /* 0x0000001000087802 */ /* 0x000fc80000000f00 */
[----:B------:R-:W-:Y:S01]  /*0380*/  ISETP.GE.AND P0, PT, R4, UR7, PT ;  /* 0x0000000704007c0c */ /* 0x000fe2000bf06270 */
[----:B0-----:R-:W-:-:S12]  /*0390*/  @!P1 IMAD.WIDE R12, R25, 0x10, R12 ;  /* 0x00000010190c9825 */ /* 0x001fd800078e020c */
[----:B-1----:R-:W0:Y:S01]  /*03a0*/  @!P0 LDC.64 R10, c[0x0][0x3a0] ;  /* 0x0000e800ff0a8b82 */ /* 0x002e220000000a00 */
[----:B------:R-:W2:Y:S04]  /*03b0*/  @!P1 LDG.E R25, desc[UR20][R12.64] ;  /* 0x000000140c199981 */ /* 0x000ea8000c1e1900 */
[----:B------:R-:W3:Y:S04]  /*03c0*/  @!P1 LDG.E R27, desc[UR20][R12.64+0x4] ;  /* 0x000004140c1b9981 */ /* 0x000ee8000c1e1900 */
[----:B------:R-:W4:Y:S04]  /*03d0*/  @!P1 LDG.E R29, desc[UR20][R12.64+0x8] ;  /* 0x000008140c1d9981 */ /* 0x000f28000c1e1900 */
[----:B------:R-:W5:Y:S01]  /*03e0*/  @!P1 LDG.E R0, desc[UR20][R12.64+0xc] ;  /* 0x00000c140c009981 */ /* 0x000f62000c1e1900 */
[----:B------:R-:W-:-:S05]  /*03f0*/  IMAD.WIDE R8, R23, R8, UR4 ;  /* 0x0000000417087e25 */ /* 0x000fca000f8e0208 */
[----:B--2---:R-:W-:Y:S04]  /*0400*/  @!P1 STG.E desc[UR20][R8.64], R25 ;  /* 0x0000001908009986 */ /* 0x004fe8000c101914 */
[----:B---3--:R-:W-:Y:S04]  /*0410*/  @!P1 STG.E desc[UR20][R8.64+0x4], R27 ;  /* 0x0000041b08009986 */ /* 0x008fe8000c101914 */
[----:B----4-:R-:W-:Y:S04]  /*0420*/  @!P1 STG.E desc[UR20][R8.64+0x8], R29 ;  /* 0x0000081d08009986 */ /* 0x010fe8000c101914 */
[----:B-----5:R1:W-:Y:S04]  /*0430*/  @!P1 STG.E desc[UR20][R8.64+0xc], R0 ;  /* 0x00000c0008009986 */ /* 0x0203e8000c101914 */
[----:B------:R-:W0:Y:S01]  /*0440*/  @!P0 LDG.E R15, desc[UR20][R6.64+0x200] ;  /* 0x00020014060f8981 */ /* 0x000e22000c1e1900 */
[----:B------:R-:W-:-:S04]  /*0450*/  IADD3 R4, PT, PT, R5, 0x180, RZ ;  /* 0x0000018005047810 */ /* 0x000fc80007ffe0ff */
[----:B------:R-:W-:-:S13]  /*0460*/  ISETP.GE.AND P1, PT, R4, UR7, PT ;  /* 0x0000000704007c0c */ /* 0x000fda000bf26270 */
[----:B------:R-:W2:Y:S01]  /*0470*/  @!P1 LDC.64 R12, c[0x0][0x3a0] ;  /* 0x0000e800ff0c9b82 */ /* 0x000ea20000000a00 */
[----:B0-----:R-:W-:-:S05]  /*0480*/  @!P0 IMAD.WIDE R10, R15, 0x10, R10 ;  /* 0x000000100f0a8825 */ /* 0x001fca00078e020a */
[----:B------:R-:W3:Y:S04]  /*0490*/  @!P0 LDG.E R15, desc[UR20][R10.64] ;  /* 0x000000140a0f8981 */ /* 0x000ee8000c1e1900 */
[----:B------:R-:W4:Y:S04]  /*04a0*/  @!P0 LDG.E R17, desc[UR20][R10.64+0x4] ;  /* 0x000004140a118981 */ /* 0x000f28000c1e1900 */
[----:B------:R-:W5:Y:S04]  /*04b0*/  @!P0 LDG.E R19, desc[UR20][R10.64+0x8] ;  /* 0x000008140a138981 */ /* 0x000f68000c1e1900 */
[----:B------:R-:W2:Y:S04]  /*04c0*/  @!P0 LDG.E R21, desc[UR20][R10.64+0xc] ;  /* 0x00000c140a158981 */ /* 0x000ea8000c1e1900 */
[----:B---3--:R0:W-:Y:S04]  /*04d0*/  @!P0 STG.E desc[UR20][R8.64+0x800], R15 ;  /* 0x0008000f08008986 */ /* 0x0081e8000c101914 */
[----:B----4-:R3:W-:Y:S04]  /*04e0*/  @!P0 STG.E desc[UR20][R8.64+0x804], R17 ;  /* 0x0008041108008986 */ /* 0x0107e8000c101914 */
[----:B-----5:R4:W-:Y:S04]  /*04f0*/  @!P0 STG.E desc[UR20][R8.64+0x808], R19 ;  /* 0x0008081308008986 */ /* 0x0209e8000c101914 */
[----:B--2---:R2:W-:Y:S04]  /*0500*/  @!P0 STG.E desc[UR20][R8.64+0x80c], R21 ;  /* 0x00080c1508008986 */ /* 0x0045e8000c101914 */
[----:B------:R-:W5:Y:S01]  /*0510*/  @!P1 LDG.E R23, desc[UR20][R6.64+0x400] ;  /* 0x0004001406179981 */ /* 0x000f62000c1e1900 */
[----:B-1----:R-:W-:-:S05]  /*0520*/  VIADD R0, R5, 0x200 ;  /* 0x0000020005007836 */ /* 0x002fca0000000000 */
[----:B------:R-:W-:-:S13]  /*0530*/  ISETP.GE.AND P0, PT, R0, UR7, PT ;  /* 0x0000000700007c0c */ /* 0x000fda000bf06270 */
[----:B------:R-:W1:Y:S01]  /*0540*/  @!P0 LDC.64 R10, c[0x0][0x3a0] ;  /* 0x0000e800ff0a8b82 */ /* 0x000e620000000a00 */
[----:B-----5:R-:W-:-:S05]  /*0550*/  @!P1 IMAD.WIDE R12, R23, 0x10, R12 ;  /* 0x00000010170c9825 */ /* 0x020fca00078e020c */
[----:B------:R-:W5:Y:S04]  /*0560*/  @!P1 LDG.E R23, desc[UR20][R12.64] ;  /* 0x000000140c179981 */ /* 0x000f68000c1e1900 */
[----:B------:R-:W3:Y:S04]  /*0570*/  @!P1 LDG.E R25, desc[UR20][R12.64+0x4] ;  /* 0x000004140c199981 */ /* 0x000ee8000c1e1900 */
[----:B------:R-:W4:Y:S04]  /*0580*/  @!P1 LDG.E R27, desc[UR20][R12.64+0x8] ;  /* 0x000008140c1b9981 */ /* 0x000f28000c1e1900 */
[----:B------:R-:W2:Y:S04]  /*0590*/  @!P1 LDG.E R29, desc[UR20][R12.64+0xc] ;  /* 0x00000c140c1d9981 */ /* 0x000ea8000c1e1900 */
[----:B-----5:R5:W-:Y:S04]  /*05a0*/  @!P1 STG.E desc[UR20][R8.64+0x1000], R23 ;  /* 0x0010001708009986 */ /* 0x020be8000c101914 */
[----:B---3--:R3:W-:Y:S04]  /*05b0*/  @!P1 STG.E desc[UR20][R8.64+0x1004], R25 ;  /* 0x0010041908009986 */ /* 0x0087e8000c101914 */
[----:B----4-:R4:W-:Y:S04]  /*05c0*/  @!P1 STG.E desc[UR20][R8.64+0x1008], R27 ;  /* 0x0010081b08009986 */ /* 0x0109e8000c101914 */
[----:B--2---:R2:W-:Y:S04]  /*05d0*/  @!P1 STG.E desc[UR20][R8.64+0x100c], R29 ;  /* 0x00100c1d08009986 */ /* 0x0045e8000c101914 */
[----:B0-----:R-:W1:Y:S01]  /*05e0*/  @!P0 LDG.E R15, desc[UR20][R6.64+0x600] ;  /* 0x00060014060f8981 */ /* 0x001e62000c1e1900 */
[----:B------:R-:W-:-:S04]  /*05f0*/  IADD3 R0, PT, PT, R5, 0x280, RZ ;  /* 0x0000028005007810 */ /* 0x000fc80007ffe0ff */
[----:B------:R-:W-:-:S13]  /*0600*/  ISETP.GE.AND P1, PT, R0, UR7, PT ;  /* 0x0000000700007c0c */ /* 0x000fda000bf26270 */
[----:B------:R-:W0:Y:S01]  /*0610*/  @!P1 LDC.64 R12, c[0x0][0x3a0] ;  /* 0x0000e800ff0c9b82 */ /* 0x000e220000000a00 */
[----:B-1----:R-:W-:-:S05]  /*0620*/  @!P0 IMAD.WIDE R10, R15, 0x10, R10 ;  /* 0x000000100f0a8825 */ /* 0x002fca00078e020a */
        /* <DEDUP_REMOVED lines=8> */
[----:B------:R-:W0:Y:S01]  /*06b0*/  @!P1 LDG.E R23, desc[UR20][R6.64+0x800] ;  /* 0x0008001406179981 */ /* 0x000e22000c1e1900 */
[----:B------:R-:W-:-:S04]  /*06c0*/  IADD3 R0, PT, PT, R5, 0x300, RZ ;  /* 0x0000030005007810 */ /* 0x000fc80007ffe0ff */
[----:B------:R-:W-:-:S13]  /*06d0*/  ISETP.GE.AND P0, PT, R0, UR7, PT ;  /* 0x0000000700007c0c */ /* 0x000fda000bf06270 */
[----:B------:R-:W5:Y:S01]  /*06e0*/  @!P0 LDC.64 R10, c[0x0][0x3a0] ;  /* 0x0000e800ff0a8b82 */ /* 0x000f620000000a00 */
[----:B0-----:R-:W-:-:S05]  /*06f0*/  @!P1 IMAD.WIDE R12, R23, 0x10, R12 ;  /* 0x00000010170c9825 */ /* 0x001fca00078e020c */
[----:B------:R-:W3:Y:S04]  /*0700*/  @!P1 LDG.E R23, desc[UR20][R12.64] ;  /* 0x000000140c179981 */ /* 0x000ee8000c1e1900 */
[----:B------:R-:W4:Y:S04]  /*0710*/  @!P1 LDG.E R25, desc[UR20][R12.64+0x4] ;  /* 0x000004140c199981 */ /* 0x000f28000c1e1900 */
[----:B------:R-:W2:Y:S04]  /*0720*/  @!P1 LDG.E R27, desc[UR20][R12.64+0x8] ;  /* 0x000008140c1b9981 */ /* 0x000ea8000c1e1900 */
[----:B------:R-:W5:Y:S04]  /*0730*/  @!P1 LDG.E R29, desc[UR20][R12.64+0xc] ;  /* 0x00000c140c1d9981 */ /* 0x000f68000c1e1900 */
[----:B---3--:R0:W-:Y:S04]  /*0740*/  @!P1 STG.E desc[UR20][R8.64+0x2000], R23 ;  /* 0x0020001708009986 */ /* 0x0081e8000c101914 */
[----:B----4-:R3:W-:Y:S04]  /*0750*/  @!P1 STG.E desc[UR20][R8.64+0x2004], R25 ;  /* 0x0020041908009986 */ /* 0x0107e8000c101914 */
[----:B--2---:R2:W-:Y:S04]  /*0760*/  @!P1 STG.E desc[UR20][R8.64+0x2008], R27 ;  /* 0x0020081b08009986 */ /* 0x0045e8000c101914 */
[----:B-----5:R4:W-:Y:S04]  /*0770*/  @!P1 STG.E desc[UR20][R8.64+0x200c], R29 ;  /* 0x00200c1d08009986 */ /* 0x0209e8000c101914 */
[----:B-1----:R-:W5:Y:S01]  /*0780*/  @!P0 LDG.E R15, desc[UR20][R6.64+0xa00] ;  /* 0x000a0014060f8981 */ /* 0x002f62000c1e1900 */
[----:B------:R-:W-:-:S05]  /*0790*/  VIADD R0, R5, 0x380 ;  /* 0x0000038005007836 */ /* 0x000fca0000000000 */
[----:B------:R-:W-:-:S13]  /*07a0*/  ISETP.GE.AND P1, PT, R0, UR7, PT ;  /* 0x0000000700007c0c */ /* 0x000fda000bf26270 */
[----:B------:R-:W1:Y:S01]  /*07b0*/  @!P1 LDC.64 R12, c[0x0][0x3a0] ;  /* 0x0000e800ff0c9b82 */ /* 0x000e620000000a00 */
[----:B-----5:R-:W-:-:S05]  /*07c0*/  @!P0 IMAD.WIDE R10, R15, 0x10, R10 ;  /* 0x000000100f0a8825 */ /* 0x020fca00078e020a */
[----:B------:R-:W5:Y:S04]  /*07d0*/  @!P0 LDG.E R15, desc[UR20][R10.64] ;  /* 0x000000140a0f8981 */ /* 0x000f68000c1e1900 */
[----:B------:R-:W3:Y:S04]  /*07e0*/  @!P0 LDG.E R17, desc[UR20][R10.64+0x4] ;  /* 0x000004140a118981 */ /* 0x000ee8000c1e1900 */
[----:B------:R-:W2:Y:S04]  /*07f0*/  @!P0 LDG.E R19, desc[UR20][R10.64+0x8] ;  /* 0x000008140a138981 */ /* 0x000ea8000c1e1900 */
[----:B------:R-:W4:Y:S04]  /*0800*/  @!P0 LDG.E R21, desc[UR20][R10.64+0xc] ;  /* 0x00000c140a158981 */ /* 0x000f28000c1e1900 */
[----:B-----5:R0:W-:Y:S04]  /*0810*/  @!P0 STG.E desc[UR20][R8.64+0x2800], R15 ;  /* 0x0028000f08008986 */ /* 0x0201e8000c101914 */
[----:B---3--:R3:W-:Y:S04]  /*0820*/  @!P0 STG.E desc[UR20][R8.64+0x2804], R17 ;  /* 0x0028041108008986 */ /* 0x0087e8000c101914 */
[----:B--2---:R3:W-:Y:S04]  /*0830*/  @!P0 STG.E desc[UR20][R8.64+0x2808], R19 ;  /* 0x0028081308008986 */ /* 0x0047e8000c101914 */
[----:B----4-:R3:W-:Y:S04]  /*0840*/  @!P0 STG.E desc[UR20][R8.64+0x280c], R21 ;  /* 0x00280c1508008986 */ /* 0x0107e8000c101914 */
[----:B------:R-:W1:Y:S02]  /*0850*/  @!P1 LDG.E R7, desc[UR20][R6.64+0xc00] ;  /* 0x000c001406079981 */ /* 0x000e64000c1e1900 */
[----:B-1----:R-:W-:-:S05]  /*0860*/  @!P1 IMAD.WIDE R12, R7, 0x10, R12 ;  /* 0x00000010070c9825 */ /* 0x002fca00078e020c */
[----:B0-----:R-:W2:Y:S04]  /*0870*/  @!P1 LDG.E R23, desc[UR20][R12.64] ;  /* 0x000000140c179981 */ /* 0x001ea8000c1e1900 */
[----:B------:R-:W4:Y:S04]  /*0880*/  @!P1 LDG.E R11, desc[UR20][R12.64+0x4] ;  /* 0x000004140c0b9981 */ /* 0x000f28000c1e1900 */
[----:B------:R-:W5:Y:S04]  /*0890*/  @!P1 LDG.E R25, desc[UR20][R12.64+0x8] ;  /* 0x000008140c199981 */ /* 0x000f68000c1e1900 */
[----:B------:R-:W3:Y:S01]  /*08a0*/  @!P1 LDG.E R27, desc[UR20][R12.64+0xc] ;  /* 0x00000c140c1b9981 */ /* 0x000ee2000c1e1900 */
[----:B------:R-:W-:-:S06]  /*08b0*/  ULOP3.LUT UR6, UR11, 0x7ffffff8, URZ, 0xc0, !UPT ;  /* 0x7ffffff80b067892 */ /* 0x000fcc000f8ec0ff */
[----:B------:R-:W-:-:S04]  /*08c0*/  MOV R0, UR6 ;  /* 0x0000000600007c02 */ /* 0x000fc80008000f00 */
[----:B------:R-:W-:Y:S01]  /*08d0*/  ISETP.NE.AND P0, PT, R0, 0x8, PT ;  /* 0x000000080000780c */ /* 0x000fe20003f05270 */
[----:B--2---:R1:W-:Y:S04]  /*08e0*/  @!P1 STG.E desc[UR20][R8.64+0x3000], R23 ;  /* 0x0030001708009986 */ /* 0x0043e8000c101914 */
[----:B----4-:R1:W-:Y:S04]  /*08f0*/  @!P1 STG.E desc[UR20][R8.64+0x3004], R11 ;  /* 0x0030040b08009986 */ /* 0x0103e8000c101914 */
[----:B-----5:R1:W-:Y:S04]  /*0900*/  @!P1 STG.E desc[UR20][R8.64+0x3008], R25 ;  /* 0x0030081908009986 */ /* 0x0203e8000c101914 */
[----:B---3--:R1:W-:Y:S01]  /*0910*/  @!P1 STG.E desc[UR20][R8.64+0x300c], R27 ;  /* 0x00300c1b08009986 */ /* 0x0083e2000c101914 */
[----:B------:R-:W-:Y:S05]  /*0920*/  @!P0 BRA `(.L_x_411) ;  /* 0x0000000400d48947 */ /* 0x000fea0003800000 */
[----:B------:R-:W0:Y:S01]  /*0930*/  LDC.64 R6, c[0x0][0x3a0] ;  /* 0x0000e800ff067b82 */ /* 0x000e220000000a00 */
[----:B------:R-:W-:-:S07]  /*0940*/  MOV R4, 0x8 ;  /* 0x0000000800047802 */ /* 0x000fce0000000f00 */
.L_x_414:
[----:B-1----:R-:W-:-:S04]  /*0950*/  LEA R11, R4, R5, 0x7 ;  /* 0x00000005040b7211 */ /* 0x002fc800078e38ff */
[----:B------:R-:W-:-:S13]  /*0960*/  ISETP.GE.AND P0, PT, R11, UR7, PT ;  /* 0x000000070b007c0c */ /* 0x000fda000bf06270 */
[C---:B------:R-:W-:Y:S01]  /*0970*/  @!P0 IMAD.WIDE.U32 R8, R11.reuse, 0x4, R2 ;  /* 0x000000040b088825 */ /* 0x040fe200078e0002 */
[----:B0-----:R-:W1:Y:S05]  /*0980*/  @!P0 LDC.64 R12, c[0x0][0x3a0] ;  /* 0x0000e800ff0c8b82 */ /* 0x001e6a0000000a00 */
[----:B------:R-:W1:Y:S01]  /*0990*/  @!P0 LDG.E R9, desc[UR20][R8.64] ;  /* 0x0000001408098981 */ /* 0x000e62000c1e1900 */
[----:B------:R-:W-:Y:S02]  /*09a0*/  VIADD R21, R11, 0x80 ;  /* 0x000000800b157836 */ /* 0x000fe40000000000 */
[----:B------:R-:W-:-:S03]  /*09b0*/  HFMA2 R16, -RZ, RZ, 0, 9.5367431640625e-07 ;  /* 0x00000010ff107431 */ /* 0x000fc600000001ff */
[----:B------:R-:W-:Y:S01]  /*09c0*/  ISETP.GE.AND P1, PT, R21, UR7, PT ;  /* 0x0000000715007c0c */ /* 0x000fe2000bf26270 */
[----:B-1----:R-:W-:-:S12]  /*09d0*/  @!P0 IMAD.WIDE R12, R9, 0x10, R12 ;  /* 0x00000010090c8825 */ /* 0x002fd800078e020c */
[----:B------:R-:W1:Y:S01]  /*09e0*/  @!P1 LDC.64 R14, c[0x0][0x3a0] ;  /* 0x0000e800ff0e9b82 */ /* 0x000e620000000a00 */
        /* <DEDUP_REMOVED lines=10> */
[----:B------:R-:W1:Y:S01]  /*0a90*/  @!P1 LDG.E R19, desc[UR20][R8.64] ;  /* 0x0000001408139981 */ /* 0x000e62000c1e1900 */
[----:B------:R-:W-:-:S02]  /*0aa0*/  IADD3 R10, PT, PT, R11, 0x100, RZ ;  /* 0x000001000b0a7810 */ /* 0x000fc40007ffe0ff */
[----:B------:R-:W-:Y:S02]  /*0ab0*/  MOV R12, 0x10 ;  /* 0x00000010000c7802 */ /* 0x000fe40000000f00 */
[----:B------:R-:W-:Y:S01]  /*0ac0*/  ISETP.GE.AND P0, PT, R10, UR7, PT ;  /* 0x000000070a007c0c */ /* 0x000fe2000bf06270 */
[----:B-1----:R-:W-:-:S12]  /*0ad0*/  @!P1 IMAD.WIDE R14, R19, 0x10, R14 ;  /* 0x00000010130e9825 */ /* 0x002fd800078e020e */
[----:B--2---:R-:W1:Y:S01]  /*0ae0*/  @!P0 LDC.64 R16, c[0x0][0x3a0] ;  /* 0x0000e800ff108b82 */ /* 0x004e620000000a00 */
[----:B------:R-:W2:Y:S04]  /*0af0*/  @!P1 LDG.E R25, desc[UR20][R14.64] ;  /* 0x000000140e199981 */ /* 0x000ea8000c1e1900 */
[----:B------:R-:W3:Y:S04]  /*0b00*/  @!P1 LDG.E R27, desc[UR20][R14.64+0x4] ;  /* 0x000004140e1b9981 */ /* 0x000ee8000c1e1900 */
[----:B------:R-:W4:Y:S04]  /*0b10*/  @!P1 LDG.E R29, desc[UR20][R14.64+0x8] ;  /* 0x000008140e1d9981 */ /* 0x000f28000c1e1900 */
[----:B------:R-:W5:Y:S01]  /*0b20*/  @!P1 LDG.E R18, desc[UR20][R14.64+0xc] ;  /* 0x00000c140e129981 */ /* 0x000f62000c1e1900 */
[----:B------:R-:W-:-:S05]  /*0b30*/  IMAD.WIDE R12, R21, R12, UR4 ;  /* 0x00000004150c7e25 */ /* 0x000fca000f8e020c */
[----:B--2---:R2:W-:Y:S04]  /*0b40*/  @!P1 STG.E desc[UR20][R12.64], R25 ;  /* 0x000000190c009986 */ /* 0x0045e8000c101914 */
[----:B---3--:R3:W-:Y:S04]  /*0b50*/  @!P1 STG.E desc[UR20][R12.64+0x4], R27 ;  /* 0x0000041b0c009986 */ /* 0x0087e8000c101914 */
[----:B----4-:R4:W-:Y:S04]  /*0b60*/  @!P1 STG.E desc[UR20][R12.64+0x8], R29 ;  /* 0x0000081d0c009986 */ /* 0x0109e8000c101914 */
[----:B-----5:R5:W-:Y:S04]  /*0b70*/  @!P1 STG.E desc[UR20][R12.64+0xc], R18 ;  /* 0x00000c120c009986 */ /* 0x020be8000c101914 */
[----:B------:R-:W1:Y:S01]  /*0b80*/  @!P0 LDG.E R19, desc[UR20][R8.64+0x200] ;  /* 0x0002001408138981 */ /* 0x000e62000c1e1900 */
[----:B------:R-:W-:-:S05]  /*0b90*/  VIADD R10, R11, 0x180 ;  /* 0x000001800b0a7836 */ /* 0x000fca0000000000 */
[----:B------:R-:W-:Y:S01]  /*0ba0*/  ISETP.GE.AND P1, PT, R10, UR7, PT ;  /* 0x000000070a007c0c */ /* 0x000fe2000bf26270 */
[----:B-1----:R-:W-:-:S12]  /*0bb0*/  @!P0 IMAD.WIDE R14, R19, 0x10, R16 ;  /* 0x00000010130e8825 */ /* 0x002fd800078e0210 */
[----:B------:R-:W1:Y:S01]  /*0bc0*/  @!P1 LDC.64 R16, c[0x0][0x3a0] ;  /* 0x0000e800ff109b82 */ /* 0x000e620000000a00 */
[----:B------:R-:W2:Y:S04]  /*0bd0*/  @!P0 LDG.E R21, desc[UR20][R14.64] ;  /* 0x000000140e158981 */ /* 0x000ea8000c1e1900 */
[----:B------:R-:W3:Y:S04]  /*0be0*/  @!P0 LDG.E R23, desc[UR20][R14.64+0x4] ;  /* 0x000004140e178981 */ /* 0x000ee8000c1e1900 */
[----:B------:R-:W4:Y:S04]  /*0bf0*/  @!P0 LDG.E R20, desc[UR20][R14.64+0x8] ;  /* 0x000008140e148981 */ /* 0x000f28000c1e1900 */
[----:B------:R-:W5:Y:S04]  /*0c00*/  @!P0 LDG.E R22, desc[UR20][R14.64+0xc] ;  /* 0x00000c140e168981 */ /* 0x000f68000c1e1900 */
[----:B--2---:R2:W-:Y:S04]  /*0c10*/  @!P0 STG.E desc[UR20][R12.64+0x800], R21 ;  /* 0x000800150c008986 */ /* 0x0045e8000c101914 */
[----:B---3--:R3:W-:Y:S04]  /*0c20*/  @!P0 STG.E desc[UR20][R12.64+0x804], R23 ;  /* 0x000804170c008986 */ /* 0x0087e8000c101914 */
[----:B----4-:R4:W-:Y:S04]  /*0c30*/  @!P0 STG.E desc[UR20][R12.64+0x808], R20 ;  /* 0x000808140c008986 */ /* 0x0109e8000c101914 */
[----:B-----5:R5:W-:Y:S04]  /*0c40*/  @!P0 STG.E desc[UR20][R12.64+0x80c], R22 ;  /* 0x00080c160c008986 */ /* 0x020be8000c101914 */
[----:B------:R-:W1:Y:S01]  /*0c50*/  @!P1 LDG.E R19, desc[UR20][R8.64+0x400] ;  /* 0x0004001408139981 */ /* 0x000e62000c1e1900 */
[----:B------:R-:W-:-:S04]  /*0c60*/  IADD3 R10, PT, PT, R11, 0x200, RZ ;  /* 0x000002000b0a7810 */ /* 0x000fc80007ffe0ff */
[----:B------:R-:W-:-:S13]  /*0c70*/  ISETP.GE.AND P0, PT, R10, UR7, PT ;  /* 0x000000070a007c0c */ /* 0x000fda000bf06270 */
[----:B------:R-:W0:Y:S01]  /*0c80*/  @!P0 LDC.64 R14, c[0x0][0x3a0] ;  /* 0x0000e800ff0e8b82 */ /* 0x000e220000000a00 */
[----:B-1----:R-:W-:-:S05]  /*0c90*/  @!P1 IMAD.WIDE R16, R19, 0x10, R16 ;  /* 0x0000001013109825 */ /* 0x002fca00078e0210 */
        /* <DEDUP_REMOVED lines=8> */
[----:B------:R-:W0:Y:S01]  /*0d20*/  @!P0 LDG.E R19, desc[UR20][R8.64+0x600] ;  /* 0x0006001408138981 */ /* 0x000e22000c1e1900 */
[----:B------:R-:W-:-:S04]  /*0d30*/  IADD3 R10, PT, PT, R11, 0x280, RZ ;  /* 0x000002800b0a7810 */ /* 0x000fc80007ffe0ff */
[----:B------:R-:W-:-:S13]  /*0d40*/  ISETP.GE.AND P1, PT, R10, UR7, PT ;  /* 0x000000070a007c0c */ /* 0x000fda000bf26270 */
[----:B------:R-:W5:Y:S01]  /*0d50*/  @!P1 LDC.64 R16, c[0x0][0x3a0] ;  /* 0x0000e800ff109b82 */ /* 0x000f620000000a00 */
[----:B0-----:R-:W-:-:S05]  /*0d60*/  @!P0 IMAD.WIDE R14, R19, 0x10, R14 ;  /* 0x00000010130e8825 */ /* 0x001fca00078e020e */
        /* <DEDUP_REMOVED lines=8> */
[----:B------:R-:W4:Y:S01]  /*0df0*/  @!P1 LDG.E R19, desc[UR20][R8.64+0x800] ;  /* 0x0008001408139981 */ /* 0x000f22000c1e1900 */
[----:B------:R-:W-:-:S04]  /*0e00*/  IADD3 R10, PT, PT, R11, 0x300, RZ ;  /* 0x000003000b0a7810 */ /* 0x000fc80007ffe0ff */
[----:B------:R-:W-:-:S13]  /*0e10*/  ISETP.GE.AND P0, PT, R10, UR7, PT ;  /* 0x000000070a007c0c */ /* 0x000fda000bf06270 */
[----:B------:R-:W5:Y:S01]  /*0e20*/  @!P0 LDC.64 R14, c[0x0][0x3a0] ;  /* 0x0000e800ff0e8b82 */ /* 0x000f620000000a00 */
[----:B----4-:R-:W-:-:S05]  /*0e30*/  @!P1 IMAD.WIDE R16, R19, 0x10, R16 ;  /* 0x0000001013109825 */ /* 0x010fca00078e0210 */
[----:B-1----:R-:W4:Y:S04]  /*0e40*/  @!P1 LDG.E R25, desc[UR20][R16.64] ;  /* 0x0000001410199981 */ /* 0x002f28000c1e1900 */
[----:B------:R-:W2:Y:S04]  /*0e50*/  @!P1 LDG.E R27, desc[UR20][R16.64+0x4] ;  /* 0x00000414101b9981 */ /* 0x000ea8000c1e1900 */
[----:B------:R-:W3:Y:S04]  /*0e60*/  @!P1 LDG.E R29, desc[UR20][R16.64+0x8] ;  /* 0x00000814101d9981 */ /* 0x000ee8000c1e1900 */
[----:B------:R-:W5:Y:S04]  /*0e70*/  @!P1 LDG.E R18, desc[UR20][R16.64+0xc] ;  /* 0x00000c1410129981 */ /* 0x000f68000c1e1900 */
[----:B----4-:R1:W-:Y:S04]  /*0e80*/  @!P1 STG.E desc[UR20][R12.64+0x2000], R25 ;  /* 0x002000190c009986 */ /* 0x0103e8000c101914 */
[----:B--2---:R1:W-:Y:S04]  /*0e90*/  @!P1 STG.E desc[UR20][R12.64+0x2004], R27 ;  /* 0x0020041b0c009986 */ /* 0x0043e8000c101914 */
[----:B---3--:R1:W-:Y:S04]  /*0ea0*/  @!P1 STG.E desc[UR20][R12.64+0x2008], R29 ;  /* 0x0020081d0c009986 */ /* 0x0083e8000c101914 */
[----:B-----5:R1:W-:Y:S04]  /*0eb0*/  @!P1 STG.E desc[UR20][R12.64+0x200c], R18 ;  /* 0x00200c120c009986 */ /* 0x0203e8000c101914 */
[----:B------:R-:W2:Y:S02]  /*0ec0*/  @!P0 LDG.E R19, desc[UR20][R8.64+0xa00] ;  /* 0x000a001408138981 */ /* 0x000ea4000c1e1900 */
[----:B--2---:R-:W-:-:S05]  /*0ed0*/  @!P0 IMAD.WIDE R14, R19, 0x10, R14 ;  /* 0x00000010130e8825 */ /* 0x004fca00078e020e */
[----:B------:R-:W2:Y:S04]  /*0ee0*/  @!P0 LDG.E R19, desc[UR20][R14.64] ;  /* 0x000000140e138981 */ /* 0x000ea8000c1e1900 */
[----:B------:R-:W3:Y:S04]  /*0ef0*/  @!P0 LDG.E R17, desc[UR20][R14.64+0x4] ;  /* 0x000004140e118981 */ /* 0x000ee8000c1e1900 */
[----:B0-----:R-:W4:Y:S04]  /*0f00*/  @!P0 LDG.E R21, desc[UR20][R14.64+0x8] ;  /* 0x000008140e158981 */ /* 0x001f28000c1e1900 */
[----:B------:R-:W5:Y:S01]  /*0f10*/  @!P0 LDG.E R23, desc[UR20][R14.64+0xc] ;  /* 0x00000c140e178981 */ /* 0x000f62000c1e1900 */
[----:B------:R-:W-:Y:S01]  /*0f20*/  VIADD R11, R11, 0x380 ;  /* 0x000003800b0b7836 */ /* 0x000fe20000000000 */
[----:B------:R-:W-:Y:S01]  /*0f30*/  IADD3 R4, PT, PT, R4, 0x8, RZ ;  /* 0x0000000804047810 */ /* 0x000fe20007ffe0ff */
[----:B------:R-:W-:Y:S03]  /*0f40*/  BSSY.RECONVERGENT B0, `(.L_x_412) ;  /* 0x0000012000007945 */ /* 0x000fe60003800200 */
[----:B------:R-:W-:Y:S01]  /*0f50*/  ISETP.NE.AND P1, PT, R4, R0, PT ;  /* 0x000000000400720c */ /* 0x000fe20003f25270 */
[----:B--2---:R1:W-:Y:S04]  /*0f60*/  @!P0 STG.E desc[UR20][R12.64+0x2800], R19 ;  /* 0x002800130c008986 */ /* 0x0043e8000c101914 */
[----:B---3--:R1:W-:Y:S04]  /*0f70*/  @!P0 STG.E desc[UR20][R12.64+0x2804], R17 ;  /* 0x002804110c008986 */ /* 0x0083e8000c101914 */
[----:B----4-:R1:W-:Y:S04]  /*0f80*/  @!P0 STG.E desc[UR20][R12.64+0x2808], R21 ;  /* 0x002808150c008986 */ /* 0x0103e8000c101914 */
[----:B-----5:R1:W-:Y:S01]  /*0f90*/  @!P0 STG.E desc[UR20][R12.64+0x280c], R23 ;  /* 0x00280c170c008986 */ /* 0x0203e2000c101914 */
[----:B------:R-:W-:-:S13]  /*0fa0*/  ISETP.GE.AND P0, PT, R11, UR7, PT ;  /* 0x000000070b007c0c */ /* 0x000fda000bf06270 */
[----:B-1----:R-:W-:Y:S05]  /*0fb0*/  @P0 BRA `(.L_x_413) ;  /* 0x0000000000280947 */ /* 0x002fea0003800000 */
[----:B------:R-:W2:Y:S02]  /*0fc0*/  LDG.E R11, desc[UR20][R8.64+0xc00] ;  /* 0x000c0014080b7981 */ /* 0x000ea4000c1e1900 */
[----:B--2---:R-:W-:-:S05]  /*0fd0*/  IMAD.WIDE R10, R11, 0x10, R6 ;  /* 0x000000100b0a7825 */ /* 0x004fca00078e0206 */
[----:B------:R-:W2:Y:S04]  /*0fe0*/  LDG.E R15, desc[UR20][R10.64] ;  /* 0x000000140a0f7981 */ /* 0x000ea8000c1e1900 */
[----:B------:R-:W3:Y:S04]  /*0ff0*/  LDG.E R17, desc[UR20][R10.64+0x4] ;  /* 0x000004140a117981 */ /* 0x000ee8000c1e1900 */
[----:B------:R-:W4:Y:S04]  /*1000*/  LDG.E R19, desc[UR20][R10.64+0x8] ;  /* 0x000008140a137981 */ /* 0x000f28000c1e1900 */
[----:B------:R-:W5:Y:S04]  /*1010*/  LDG.E R21, desc[UR20][R10.64+0xc] ;  /* 0x00000c140a157981 */ /* 0x000f68000c1e1900 */
[----:B--2---:R0:W-:Y:S04]  /*1020*/  STG.E desc[UR20][R12.64+0x3000], R15 ;  /* 0x0030000f0c007986 */ /* 0x0041e8000c101914 */
[----:B---3--:R0:W-:Y:S04]  /*1030*/  STG.E desc[UR20][R12.64+0x3004], R17 ;  /* 0x003004110c007986 */ /* 0x0081e8000c101914 */
[----:B----4-:R0:W-:Y:S04]  /*1040*/  STG.E desc[UR20][R12.64+0x3008], R19 ;  /* 0x003008130c007986 */ /* 0x0101e8000c101914 */
[----:B-----5:R0:W-:Y:S02]  /*1050*/  STG.E desc[UR20][R12.64+0x300c], R21 ;  /* 0x00300c150c007986 */ /* 0x0201e4000c101914 */
.L_x_413:
[----:B------:R-:W-:Y:S05]  /*1060*/  BSYNC.RECONVERGENT B0 ;  /* 0x0000000000007941 */ /* 0x000fea0003800200 */
.L_x_412:
[----:B------:R-:W-:Y:S05]  /*1070*/  @P1 BRA `(.L_x_414) ;  /* 0xfffffff800341947 */ /* 0x000fea000383ffff */
.L_x_411:
[----:B------:R-:W-:-:S13]  /*1080*/  ISETP.NE.AND P0, PT, RZ, UR8, PT ;  /* 0x00000008ff007c0c */ /* 0x000fda000bf05270 */
[----:B------:R-:W-:Y:S05]  /*1090*/  @!P0 EXIT ;  /* 0x000000000000894d */ /* 0x000fea0003800000 */
[----:B------:R-:W2:Y:S01]  /*10a0*/  LDC R4, c[0x0][0x388] ;  /* 0x0000e200ff047b82 */ /* 0x000ea20000000800 */
[----:B------:R-:W-:Y:S01]  /*10b0*/  UISETP.GE.U32.AND UP0, UPT, UR8, 0x4, UPT ;  /* 0x000000040800788c */ /* 0x000fe2000bf06070 */
[----:B--2---:R-:W-:-:S04]  /*10c0*/  LOP3.LUT R14, R4, 0x3, RZ, 0xc0, !PT ;  /* 0x00000003040e7812 */ /* 0x004fc800078ec0ff */
[----:B------:R-:W-:-:S04]  /*10d0*/  ISETP.NE.AND P0, PT, R14, RZ, PT ;  /* 0x000000ff0e00720c */ /* 0x000fc80003f05270 */
[----:B------:R-:W-:Y:S09]  /*10e0*/  BRA.U !UP0, `(.L_x_415) ;  /* 0x0000000508047547 */ /* 0x000ff2000b800000 */
[----:B0-----:R-:W-:-:S04]  /*10f0*/  LEA R7, R0, R5, 0x7 ;  /* 0x0000000500077211 */ /* 0x001fc800078e38ff */
[----:B------:R-:W-:-:S13]  /*1100*/  ISETP.GE.AND P2, PT, R7, UR7, PT ;  /* 0x0000000707007c0c */ /* 0x000fda000bf46270 */
[C---:B-1----:R-:W-:Y:S01]  /*1110*/  @!P2 IMAD.WIDE R8, R7.reuse, 0x4, R2 ;  /* 0x000000040708a825 */ /* 0x042fe200078e0202 */
[----:B------:R-:W0:Y:S05]  /*1120*/  @!P2 LDC.64 R10, c[0x0][0x3a0] ;  /* 0x0000e800ff0aab82 */ /* 0x000e2a0000000a00 */
[----:B------:R-:W0:Y:S01]  /*1130*/  @!P2 LDG.E R9, desc[UR20][R8.64] ;  /* 0x000000140809a981 */ /* 0x000e22000c1e1900 */
[----:B------:R-:W-:-:S04]  /*1140*/  IADD3 R6, PT, PT, R7, 0x80, RZ ;  /* 0x0000008007067810 */ /* 0x000fc80007ffe0ff */
[----:B------:R-:W-:Y:S01]  /*1150*/  ISETP.GE.AND P1, PT, R6, UR7, PT ;  /* 0x0000000706007c0c */ /* 0x000fe2000bf26270 */
[----:B0-----:R-:W-:-:S05]  /*1160*/  @!P2 IMAD.WIDE R10, R9, 0x10, R10 ;  /* 0x00000010090aa825 */ /* 0x001fca00078e020a */
[----:B------:R-:W2:Y:S04]  /*1170*/  @!P2 LDG.E R15, desc[UR20][R10.64] ;  /* 0x000000140a0fa981 */ /* 0x000ea8000c1e1900 */
[----:B------:R-:W3:Y:S04]  /*1180*/  @!P2 LDG.E R17, desc[UR20][R10.64+0x4] ;  /* 0x000004140a11a981 */ /* 0x000ee8000c1e1900 */
[----:B------:R-:W4:Y:S04]  /*1190*/  @!P2 LDG.E R19, desc[UR20][R10.64+0x8] ;  /* 0x000008140a13a981 */ /* 0x000f28000c1e1900 */
[----:B------:R0:W5:Y:S01]  /*11a0*/  @!P2 LDG.E R21, desc[UR20][R10.64+0xc] ;  /* 0x00000c140a15a981 */ /* 0x000162000c1e1900 */
[----:B------:R-:W-:-:S02]  /*11b0*/  IMAD.MOV.U32 R12, RZ, RZ, 0x10 ;  /* 0x00000010ff0c7424 */ /* 0x000fc400078e00ff */
[----:B------:R-:W-:-:S04]  /*11c0*/  @!P1 IMAD.WIDE R8, R6, 0x4, R2 ;  /* 0x0000000406089825 */ /* 0x000fc800078e0202 */
[C---:B------:R-:W-:Y:S01]  /*11d0*/  @!P2 IMAD.WIDE R12, R7.reuse, R12, UR4 ;  /* 0x00000004070cae25 */ /* 0x040fe2000f8e020c */
[----:B0-----:R-:W0:Y:S04]  /*11e0*/  @!P1 LDC.64 R10, c[0x0][0x3a0] ;  /* 0x0000e800ff0a9b82 */ /* 0x001e280000000a00 */
[----:B--2---:R1:W-:Y:S04]  /*11f0*/  @!P2 STG.E desc[UR20][R12.64], R15 ;  /* 0x0000000f0c00a986 */ /* 0x0043e8000c101914 */
[----:B---3--:R-:W-:Y:S04]  /*1200*/  @!P2 STG.E desc[UR20][R12.64+0x4], R17 ;  /* 0x000004110c00a986 */ /* 0x008fe8000c101914 */
[----:B----4-:R-:W-:Y:S04]  /*1210*/  @!P2 STG.E desc[UR20][R12.64+0x8], R19 ;  /* 0x000008130c00a986 */ /* 0x010fe8000c101914 */
[----:B-----5:R2:W-:Y:S04]  /*1220*/  @!P2 STG.E desc[UR20][R12.64+0xc], R21 ;  /* 0x00000c150c00a986 */ /* 0x0205e8000c101914 */
[----:B------:R-:W0:Y:S01]  /*1230*/  @!P1 LDG.E R9, desc[UR20][R8.64] ;  /* 0x0000001408099981 */ /* 0x000e22000c1e1900 */
[----:B------:R-:W-:Y:S01]  /*1240*/  IADD3 R16, PT, PT, R7, 0x100, RZ ;  /* 0x0000010007107810 */ /* 0x000fe20007ffe0ff */
[----:B-1----:R-:W-:-:S03]  /*1250*/  HFMA2 R15, -RZ, RZ, 0, 9.5367431640625e-07 ;  /* 0x00000010ff0f7431 */ /* 0x002fc600000001ff */
[----:B------:R-:W-:Y:S01]  /*1260*/  ISETP.GE.AND P2, PT, R16, UR7, PT ;  /* 0x0000000710007c0c */ /* 0x000fe2000bf46270 */
[----:B0-----:R-:W-:-:S05]  /*1270*/  @!P1 IMAD.WIDE R10, R9, 0x10, R10 ;  /* 0x00000010090a9825 */ /* 0x001fca00078e020a */
[----:B------:R-:W3:Y:S04]  /*1280*/  @!P1 LDG.E R23, desc[UR20][R10.64] ;  /* 0x000000140a179981 */ /* 0x000ee8000c1e1900 */
[----:B------:R-:W4:Y:S04]  /*1290*/  @!P1 LDG.E R25, desc[UR20][R10.64+0x4] ;  /* 0x000004140a199981 */ /* 0x000f28000c1e1900 */
[----:B------:R-:W5:Y:S04]  /*12a0*/  @!P1 LDG.E R27, desc[UR20][R10.64+0x8] ;  /* 0x000008140a1b9981 */ /* 0x000f68000c1e1900 */
[----:B------:R0:W5:Y:S01]  /*12b0*/  @!P1 LDG.E R29, desc[UR20][R10.64+0xc] ;  /* 0x00000c140a1d9981 */ /* 0x000162000c1e1900 */
[----:B--2---:R-:W-:-:S04]  /*12c0*/  @!P1 IMAD.WIDE R12, R6, R15, UR4 ;  /* 0x00000004060c9e25 */ /* 0x004fc8000f8e020f */
[----:B------:R-:W-:Y:S01]  /*12d0*/  @!P2 IMAD.WIDE R8, R16, 0x4, R2 ;  /* 0x000000041008a825 */ /* 0x000fe200078e0202 */
[----:B0-----:R-:W0:Y:S01]  /*12e0*/  @!P2 LDC.64 R10, c[0x0][0x3a0] ;  /* 0x0000e800ff0aab82 */ /* 0x001e220000000a00 */
[----:B---3--:R-:W-:Y:S04]  /*12f0*/  @!P1 STG.E desc[UR20][R12.64], R23 ;  /* 0x000000170c009986 */ /* 0x008fe8000c101914 */
[----:B----4-:R-:W-:Y:S04]  /*1300*/  @!P1 STG.E desc[UR20][R12.64+0x4], R25 ;  /* 0x000004190c009986 */ /* 0x010fe8000c101914 */
[----:B-----5:R-:W-:Y:S04]  /*1310*/  @!P1 STG.E desc[UR20][R12.64+0x8], R27 ;  /* 0x0000081b0c009986 */ /* 0x020fe8000c101914 */
[----:B------:R1:W-:Y:S04]  /*1320*/  @!P1 STG.E desc[UR20][R12.64+0xc], R29 ;  /* 0x00000c1d0c009986 */ /* 0x0003e8000c101914 */
        /* <DEDUP_REMOVED lines=10> */
[----:B------:R-:W-:Y:S01]  /*13d0*/  @!P2 IMAD.WIDE R6, R16, R7, UR4 ;  /* 0x000000041006ae25 */ /* 0x000fe2000f8e0207 */
[----:B0-----:R-:W0:Y:S04]  /*13e0*/  @!P1 LDC.64 R10, c[0x0][0x3a0] ;  /* 0x0000e800ff0a9b82 */ /* 0x001e280000000a00 */
[----:B--2---:R2:W-:Y:S04]  /*13f0*/  @!P2 STG.E desc[UR20][R6.64], R15 ;  /* 0x0000000f0600a986 */ /* 0x0045e8000c101914 */
[----:B---3--:R2:W-:Y:S04]  /*1400*/  @!P2 STG.E desc[UR20][R6.64+0x4], R17 ;  /* 0x000004110600a986 */ /* 0x0085e8000c101914 */
[----:B----4-:R2:W-:Y:S04]  /*1410*/  @!P2 STG.E desc[UR20][R6.64+0x8], R19 ;  /* 0x000008130600a986 */ /* 0x0105e8000c101914 */
[----:B-----5:R2:W-:Y:S04]  /*1420*/  @!P2 STG.E desc[UR20][R6.64+0xc], R21 ;  /* 0x00000c150600a986 */ /* 0x0205e8000c101914 */
[----:B------:R-:W0:Y:S01]  /*1430*/  @!P1 LDG.E R9, desc[UR20][R8.64] ;  /* 0x0000001408099981 */ /* 0x000e22000c1e1900 */
[----:B-1----:R-:W-:Y:S01]  /*1440*/  MOV R13, 0x10 ;  /* 0x00000010000d7802 */ /* 0x002fe20000000f00 */
[----:B0-----:R-:W-:-:S05]  /*1450*/  @!P1 IMAD.WIDE R10, R9, 0x10, R10 ;  /* 0x00000010090a9825 */ /* 0x001fca00078e020a */
[----:B------:R-:W3:Y:S04]  /*1460*/  @!P1 LDG.E R23, desc[UR20][R10.64] ;  /* 0x000000140a179981 */ /* 0x000ee8000c1e1900 */
[----:B------:R-:W4:Y:S04]  /*1470*/  @!P1 LDG.E R25, desc[UR20][R10.64+0x4] ;  /* 0x000004140a199981 */ /* 0x000f28000c1e1900 */
[----:B------:R-:W5:Y:S04]  /*1480*/  @!P1 LDG.E R27, desc[UR20][R10.64+0x8] ;  /* 0x000008140a1b9981 */ /* 0x000f68000c1e1900 */
[----:B------:R-:W2:Y:S01]  /*1490*/  @!P1 LDG.E R29, desc[UR20][R10.64+0xc] ;  /* 0x00000c140a1d9981 */ /* 0x000ea2000c1e1900 */
[----:B------:R-:W-:Y:S01]  /*14a0*/  @!P1 IMAD.WIDE R12, R18, R13, UR4 ;  /* 0x00000004120c9e25 */ /* 0x000fe2000f8e020d */
[----:B------:R-:W-:-:S04]  /*14b0*/  IADD3 R0, PT, PT, R0, 0x4, RZ ;  /* 0x0000000400007810 */ /* 0x000fc80007ffe0ff */
[----:B---3--:R3:W-:Y:S04]  /*14c0*/  @!P1 STG.E desc[UR20][R12.64], R23 ;  /* 0x000000170c009986 */ /* 0x0087e8000c101914 */
[----:B----4-:R3:W-:Y:S04]  /*14d0*/  @!P1 STG.E desc[UR20][R12.64+0x4], R25 ;  /* 0x000004190c009986 */ /* 0x0107e8000c101914 */
[----:B-----5:R3:W-:Y:S04]  /*14e0*/  @!P1 STG.E desc[UR20][R12.64+0x8], R27 ;  /* 0x0000081b0c009986 */ /* 0x0207e8000c101914 */
[----:B--2---:R3:W-:Y:S02]  /*14f0*/  @!P1 STG.E desc[UR20][R12.64+0xc], R29 ;  /* 0x00000c1d0c009986 */ /* 0x0047e4000c101914 */
.L_x_415:
[----:B------:R-:W-:Y:S05]  /*1500*/  @!P0 EXIT ;  /* 0x000000000000894d */ /* 0x000fea0003800000 */
[----:B------:R-:W-:Y:S02]  /*1510*/  ISETP.NE.AND P1, PT, R14, 0x1, PT ;  /* 0x000000010e00780c */ /* 0x000fe40003f25270 */
[----:B------:R-:W-:-:S04]  /*1520*/  LOP3.LUT R4, R4, 0x1, RZ, 0xc0, !PT ;  /* 0x0000000104047812 */ /* 0x000fc800078ec0ff */
[----:B------:R-:W-:-:S07]  /*1530*/  ISETP.NE.U32.AND P0, PT, R4, 0x1, PT ;  /* 0x000000010400780c */ /* 0x000fce0003f05070 */
[----:B------:R-:W-:Y:S06]  /*1540*/  @!P1 BRA `(.L_x_416) ;  /* 0x0000000000849947 */ /* 0x000fec0003800000 */
[----:B01----:R-:W-:-:S04]  /*1550*/  LEA R11, R0, R5, 0x7 ;  /* 0x00000005000b7211 */ /* 0x003fc800078e38ff */
[----:B------:R-:W-:-:S13]  /*1560*/  ISETP.GE.AND P1, PT, R11, UR7, PT ;  /* 0x000000070b007c0c */ /* 0x000fda000bf26270 */
[C---:B------:R-:W-:Y:S01]  /*1570*/  @!P1 IMAD.WIDE R6, R11.reuse, 0x4, R2 ;  /* 0x000000040b069825 */ /* 0x040fe200078e0202 */
[----:B------:R-:W0:Y:S05]  /*1580*/  @!P1 LDC.64 R8, c[0x0][0x3a0] ;  /* 0x0000e800ff089b82 */ /* 0x000e2a0000000a00 */
[----:B------:R-:W0:Y:S01]  /*1590*/  @!P1 LDG.E R7, desc[UR20][R6.64] ;  /* 0x0000001406079981 */ /* 0x000e22000c1e1900 */
[----:B---3--:R-:W-:Y:S02]  /*15a0*/  VIADD R29, R11, 0x80 ;  /* 0x000000800b1d7836 */ /* 0x008fe40000000000 */
[----:B------:R-:W-:-:S03]  /*15b0*/  HFMA2 R10, -RZ, RZ, 0, 9.5367431640625e-07 ;  /* 0x00000010ff0a7431 */ /* 0x000fc600000001ff */
[----:B------:R-:W-:Y:S01]  /*15c0*/  ISETP.GE.AND P2, PT, R29, UR7, PT ;  /* 0x000000071d007c0c */ /* 0x000fe2000bf46270 */
[----:B0-----:R-:W-:-:S05]  /*15d0*/  @!P1 IMAD.WIDE R8, R7, 0x10, R8 ;  /* 0x0000001007089825 */ /* 0x001fca00078e0208 */
[----:B------:R-:W2:Y:S04]  /*15e0*/  @!P1 LDG.E R13, desc[UR20][R8.64] ;  /* 0x00000014080d9981 */ /* 0x000ea8000c1e1900 */
[----:B------:R-:W3:Y:S04]  /*15f0*/  @!P1 LDG.E R15, desc[UR20][R8.64+0x4] ;  /* 0x00000414080f9981 */ /* 0x000ee8000c1e1900 */
[----:B------:R-:W4:Y:S04]  /*1600*/  @!P1 LDG.E R17, desc[UR20][R8.64+0x8] ;  /* 0x0000081408119981 */ /* 0x000f28000c1e1900 */
[----:B------:R0:W5:Y:S01]  /*1610*/  @!P1 LDG.E R19, desc[UR20][R8.64+0xc] ;  /* 0x00000c1408139981 */ /* 0x000162000c1e1900 */
[----:B------:R-:W-:-:S04]  /*1620*/  @!P1 IMAD.WIDE R10, R11, R10, UR4 ;  /* 0x000000040b0a9e25 */ /* 0x000fc8000f8e020a */
[----:B------:R-:W-:Y:S01]  /*1630*/  @!P2 IMAD.WIDE R6, R29, 0x4, R2 ;  /* 0x000000041d06a825 */ /* 0x000fe200078e0202 */
[----:B0-----:R-:W0:Y:S01]  /*1640*/  @!P2 LDC.64 R8, c[0x0][0x3a0] ;  /* 0x0000e800ff08ab82 */ /* 0x001e220000000a00 */
[----:B--2---:R1:W-:Y:S04]  /*1650*/  @!P1 STG.E desc[UR20][R10.64], R13 ;  /* 0x0000000d0a009986 */ /* 0x0043e8000c101914 */
[----:B---3--:R2:W-:Y:S04]  /*1660*/  @!P1 STG.E desc[UR20][R10.64+0x4], R15 ;  /* 0x0000040f0a009986 */ /* 0x0085e8000c101914 */
[----:B----4-:R2:W-:Y:S04]  /*1670*/  @!P1 STG.E desc[UR20][R10.64+0x8], R17 ;  /* 0x000008110a009986 */ /* 0x0105e8000c101914 */
[----:B-----5:R2:W-:Y:S04]  /*1680*/  @!P1 STG.E desc[UR20][R10.64+0xc], R19 ;  /* 0x00000c130a009986 */ /* 0x0205e8000c101914 */
[----:B------:R-:W0:Y:S01]  /*1690*/  @!P2 LDG.E R7, desc[UR20][R6.64] ;  /* 0x000000140607a981 */ /* 0x000e22000c1e1900 */
[----:B------:R-:W-:Y:S01]  /*16a0*/  MOV R12, 0x10 ;  /* 0x00000010000c7802 */ /* 0x000fe20000000f00 */
[----:B0-----:R-:W-:-:S05]  /*16b0*/  @!P2 IMAD.WIDE R8, R7, 0x10, R8 ;  /* 0x000000100708a825 */ /* 0x001fca00078e0208 */
[----:B------:R-:W3:Y:S04]  /*16c0*/  @!P2 LDG.E R21, desc[UR20][R8.64] ;  /* 0x000000140815a981 */ /* 0x000ee8000c1e1900 */
[----:B------:R-:W4:Y:S04]  /*16d0*/  @!P2 LDG.E R23, desc[UR20][R8.64+0x4] ;  /* 0x000004140817a981 */ /* 0x000f28000c1e1900 */
[----:B------:R-:W5:Y:S04]  /*16e0*/  @!P2 LDG.E R25, desc[UR20][R8.64+0x8] ;  /* 0x000008140819a981 */ /* 0x000f68000c1e1900 */
[----:B------:R-:W2:Y:S01]  /*16f0*/  @!P2 LDG.E R27, desc[UR20][R8.64+0xc] ;  /* 0x00000c14081ba981 */ /* 0x000ea2000c1e1900 */
[----:B-1----:R-:W-:Y:S01]  /*1700*/  @!P2 IMAD.WIDE R12, R29, R12, UR4 ;  /* 0x000000041d0cae25 */ /* 0x002fe2000f8e020c */
[----:B------:R-:W-:-:S04]  /*1710*/  IADD3 R0, PT, PT, R0, 0x2, RZ ;  /* 0x0000000200007810 */ /* 0x000fc80007ffe0ff */
[----:B---3--:R0:W-:Y:S04]  /*1720*/  @!P2 STG.E desc[UR20][R12.64], R21 ;  /* 0x000000150c00a986 */ /* 0x0081e8000c101914 */
[----:B----4-:R0:W-:Y:S04]  /*1730*/  @!P2 STG.E desc[UR20][R12.64+0x4], R23 ;  /* 0x000004170c00a986 */ /* 0x0101e8000c101914 */
[----:B-----5:R0:W-:Y:S04]  /*1740*/  @!P2 STG.E desc[UR20][R12.64+0x8], R25 ;  /* 0x000008190c00a986 */ /* 0x0201e8000c101914 */
[----:B--2---:R0:W-:Y:S02]  /*1750*/  @!P2 STG.E desc[UR20][R12.64+0xc], R27 ;  /* 0x00000c1b0c00a986 */ /* 0x0041e4000c101914 */
.L_x_416:
[----:B------:R-:W-:Y:S05]  /*1760*/  @P0 EXIT ;  /* 0x000000000000094d */ /* 0x000fea0003800000 */
[----:B0-----:R-:W-:-:S05]  /*1770*/  IMAD R7, R0, 0x80, R5 ;  /* 0x0000008000077824 */ /* 0x001fca00078e0205 */
[----:B------:R-:W-:-:S13]  /*1780*/  ISETP.GE.AND P0, PT, R7, UR7, PT ;  /* 0x0000000707007c0c */ /* 0x000fda000bf06270 */
[----:B------:R-:W-:Y:S05]  /*1790*/  @P0 EXIT ;  /* 0x000000000000094d */ /* 0x000fea0003800000 */
[----:B------:R-:W-:Y:S01]  /*17a0*/  IMAD.WIDE R2, R7, 0x4, R2 ;  /* 0x0000000407027825 */ /* 0x000fe200078e0202 */
[----:B------:R-:W0:Y:S05]  /*17b0*/  LDC.64 R4, c[0x0][0x3a0] ;  /* 0x0000e800ff047b82 */ /* 0x000e2a0000000a00 */
[----:B------:R-:W0:Y:S01]  /*17c0*/  LDG.E R3, desc[UR20][R2.64] ;  /* 0x0000001402037981 */ /* 0x000e22000c1e1900 */
[----:B------:R-:W-:Y:S02]  /*17d0*/  HFMA2 R6, -RZ, RZ, 0, 9.5367431640625e-07 ;  /* 0x00000010ff067431 */ /* 0x000fe400000001ff */
[----:B0-----:R-:W-:-:S05]  /*17e0*/  IMAD.WIDE R4, R3, 0x10, R4 ;  /* 0x0000001003047825 */ /* 0x001fca00078e0204 */
[----:B-1----:R-:W2:Y:S04]  /*17f0*/  LDG.E R9, desc[UR20][R4.64] ;  /* 0x0000001404097981 */ /* 0x002ea8000c1e1900 */
[----:B------:R-:W4:Y:S04]  /*1800*/  LDG.E R11, desc[UR20][R4.64+0x4] ;  /* 0x00000414040b7981 */ /* 0x000f28000c1e1900 */
[----:B---3--:R-:W3:Y:S04]  /*1810*/  LDG.E R13, desc[UR20][R4.64+0x8] ;  /* 0x00000814040d7981 */ /* 0x008ee8000c1e1900 */
[----:B------:R-:W5:Y:S01]  /*1820*/  LDG.E R15, desc[UR20][R4.64+0xc] ;  /* 0x00000c14040f7981 */ /* 0x000f62000c1e1900 */
[----:B------:R-:W-:-:S05]  /*1830*/  IMAD.WIDE R6, R7, R6, UR4 ;  /* 0x0000000407067e25 */ /* 0x000fca000f8e0206 */
[----:B--2---:R-:W-:Y:S04]  /*1840*/  STG.E desc[UR20][R6.64], R9 ;  /* 0x0000000906007986 */ /* 0x004fe8000c101914 */
[----:B----4-:R-:W-:Y:S04]  /*1850*/  STG.E desc[UR20][R6.64+0x4], R11 ;  /* 0x0000040b06007986 */ /* 0x010fe8000c101914 */
[----:B---3--:R-:W-:Y:S04]  /*1860*/  STG.E desc[UR20][R6.64+0x8], R13 ;  /* 0x0000080d06007986 */ /* 0x008fe8000c101914 */
[----:B-----5:R-:W-:Y:S01]  /*1870*/  STG.E desc[UR20][R6.64+0xc], R15 ;  /* 0x00000c0f06007986 */ /* 0x020fe2000c101914 */
[----:B------:R-:W-:Y:S05]  /*1880*/  EXIT ;  /* 0x000000000000794d */ /* 0x000fea0003800000 */
.L_x_410:
[----:B------:R-:W-:-:S06]  /*1890*/  UISETP.GE.AND UP0, UPT, UR11, 0x1, UPT ;  /* 0x000000010b00788c */ /* 0x000fcc000bf06270 */
[----:B------:R-:W-:-:S13]  /*18a0*/  PLOP3.LUT P0, PT, PT, PT, UP0, 0x80, 0x8 ;  /* 0x000000000008781c */ /* 0x000fda0003f0f008 */
[----:B------:R-:W-:Y:S05]  /*18b0*/  @!P0 EXIT ;  /* 0x000000000000894d */ /* 0x000fea0003800000 */
[----:B------:R-:W0:Y:S01]  /*18c0*/  S2R R5, SR_TID.X ;  /* 0x0000000000057919 */ /* 0x000e220000002100 */
[----:B------:R-:W-:Y:S01]  /*18d0*/  UISETP.GE.U32.AND UP0, UPT, UR11, 0x8, UPT ;  /* 0x000000080b00788c */ /* 0x000fe2000bf06070 */
[----:B------:R-:W-:Y:S01]  /*18e0*/  MOV R0, RZ ;  /* 0x000000ff00007202 */ /* 0x000fe20000000f00 */
[----:B------:R-:W-:-:S07]  /*18f0*/  ULOP3.LUT UR12, UR11, 0x7, URZ, 0xc0, !UPT ;  /* 0x000000070b0c7892 */ /* 0x000fce000f8ec0ff */
[----:B------:R-:W-:Y:S05]  /*1900*/  BRA.U !UP0, `(.L_x_417) ;  /* 0x0000000508b87547 */ /* 0x000fea000b800000 */
[----:B------:R-:W-:Y:S01]  /*1910*/  HFMA2 R6, -RZ, RZ, 0, 9.5367431640625e-07 ;  /* 0x00000010ff067431 */ /* 0x000fe200000001ff */
[----:B------:R-:W-:Y:S01]  /*1920*/  ULOP3.LUT UR13, UR11, 0x7ffffff8, URZ, 0xc0, !UPT ;  /* 0x7ffffff80b0d7892 */ /* 0x000fe2000f8ec0ff */
[C---:B0-----:R-:W-:Y:S01]  /*1930*/  IMAD.WIDE.U32 R12, R5.reuse, 0x4, R2 ;  /* 0x00000004050c7825 */ /* 0x041fe200078e0002 */
[----:B------:R-:W-:Y:S01]  /*1940*/  UIADD3 UR6, UP0, UPT, UR10, 0x600, URZ ;  /* 0x000006000a067890 */ /* 0x000fe2000ff1e0ff */
[C---:B------:R-:W-:Y:S01]  /*1950*/  IADD3 R4, PT, PT, R5.reuse, 0x80, RZ ;  /* 0x0000008005047810 */ /* 0x040fe20007ffe0ff */
[----:B------:R-:W-:Y:S02]  /*1960*/  UIADD3 UR10, UP1, UPT, UR4, 0x1808, URZ ;  /* 0x00001808040a7890 */ /* 0x000fe4000ff3e0ff */
[----:B------:R-:W-:Y:S01]  /*1970*/  MOV R0, UR13 ;  /* 0x0000000d00007c02 */ /* 0x000fe20008000f00 */
[----:B------:R-:W-:Y:S01]  /*1980*/  UIADD3.X UR7, UPT, UPT, URZ, UR9, URZ, UP0, !UPT ;  /* 0x00000009ff077290 */ /* 0x000fe200087fe4ff */
[----:B------:R-:W-:Y:S01]  /*1990*/  IMAD.WIDE.U32 R6, R5, R6, UR4 ;  /* 0x0000000405067e25 */ /* 0x000fe2000f8e0006 */
[----:B------:R-:W-:-:S02]  /*19a0*/  UIADD3.X UR9, UPT, UPT, URZ, UR5, URZ, UP1, !UPT ;  /* 0x00000005ff097290 */ /* 0x000fc40008ffe4ff */
[----:B------:R-:W-:Y:S01]  /*19b0*/  UIADD3 UR8, UPT, UPT, -UR13, URZ, URZ ;  /* 0x000000ff0d087290 */ /* 0x000fe2000fffe1ff */
[----:B------:R-:W-:-:S05]  /*19c0*/  IADD3 R18, P0, PT, R6, 0x8, RZ ;  /* 0x0000000806127810 */ /* 0x000fca0007f1e0ff */
[----:B------:R-:W-:-:S08]  /*19d0*/  IMAD.X R20, RZ, RZ, R7, P0 ;  /* 0x000000ffff147224 */ /* 0x000fd000000e0607 */
.L_x_418:
[----:B------:R-:W2:Y:S01]  /*19e0*/  LDG.E R9, desc[UR20][R12.64] ;  /* 0x000000140c097981 */ /* 0x000ea2000c1e1900 */
[----:B------:R-:W2:Y:S01]  /*19f0*/  LDC.64 R6, c[0x0][0x3a0] ;  /* 0x0000e800ff067b82 */ /* 0x000ea20000000a00 */
[----:B------:R-:W-:Y:S01]  /*1a00*/  MOV R10, UR6 ;  /* 0x00000006000a7c02 */ /* 0x000fe20008000f00 */
[----:B------:R-:W-:Y:S02]  /*1a10*/  IMAD.U32 R11, RZ, RZ, UR7 ;  /* 0x00000007ff0b7e24 */ /* 0x000fe4000f8e00ff */
[----:B--2---:R-:W-:-:S05]  /*1a20*/  IMAD.WIDE R8, R9, 0x10, R6 ;  /* 0x0000001009087825 */ /* 0x004fca00078e0206 */
[----:B------:R-:W2:Y:S04]  /*1a30*/  LDG.E R19, desc[UR20][R8.64] ;  /* 0x0000001408137981 */ /* 0x000ea8000c1e1900 */
[----:B-1----:R-:W3:Y:S04]  /*1a40*/  LDG.E R21, desc[UR20][R8.64+0x4] ;  /* 0x0000041408157981 */ /* 0x002ee8000c1e1900 */
[----:B------:R-:W4:Y:S04]  /*1a50*/  LDG.E R23, desc[UR20][R8.64+0x8] ;  /* 0x0000081408177981 */ /* 0x000f28000c1e1900 */
[----:B------:R0:W5:Y:S01]  /*1a60*/  LDG.E R25, desc[UR20][R8.64+0xc] ;  /* 0x00000c1408197981 */ /* 0x000162000c1e1900 */
[----:B------:R-:W-:Y:S01]  /*1a70*/  IMAD.WIDE R10, R4, 0x4, R10 ;  /* 0x00000004040a7825 */ /* 0x000fe200078e020a */
[----:B0-----:R-:W-:-:S02]  /*1a80*/  MOV R8, R18 ;  /* 0x0000001200087202 */ /* 0x001fc40000000f00 */
[----:B------:R-:W-:-:S05]  /*1a90*/  MOV R9, R20 ;  /* 0x0000001400097202 */ /* 0x000fca0000000f00 */
[----:B--2---:R0:W-:Y:S04]  /*1aa0*/  STG.E desc[UR20][R8.64+-0x8], R19 ;  /* 0xfffff81308007986 */ /* 0x0041e8000c101914 */
[----:B---3--:R1:W-:Y:S04]  /*1ab0*/  STG.E desc[UR20][R8.64+-0x4], R21 ;  /* 0xfffffc1508007986 */ /* 0x0083e8000c101914 */
[----:B----4-:R2:W-:Y:S04]  /*1ac0*/  STG.E desc[UR20][R8.64], R23 ;  /* 0x0000001708007986 */ /* 0x0105e8000c101914 */
[----:B-----5:R3:W-:Y:S04]  /*1ad0*/  STG.E desc[UR20][R8.64+0x4], R25 ;  /* 0x0000041908007986 */ /* 0x0207e8000c101914 */
[----:B------:R-:W4:Y:S01]  /*1ae0*/  LDG.E R17, desc[UR20][R10.64+-0x600] ;  /* 0xfffa00140a117981 */ /* 0x000f22000c1e1900 */
[----:B------:R-:W-:Y:S01]  /*1af0*/  MOV R14, UR10 ;  /* 0x0000000a000e7c02 */ /* 0x000fe20008000f00 */
[----:B------:R-:W-:-:S02]  /*1b00*/  IMAD.U32 R15, RZ, RZ, UR9 ;  /* 0x00000009ff0f7e24 */ /* 0x000fc4000f8e00ff */
[----:B----4-:R-:W-:-:S05]  /*1b10*/  IMAD.WIDE R16, R17, 0x10, R6 ;  /* 0x0000001011107825 */ /* 0x010fca00078e0206 */
[----:B------:R-:W4:Y:S04]  /*1b20*/  LDG.E R27, desc[UR20][R16.64] ;  /* 0x00000014101b7981 */ /* 0x000f28000c1e1900 */
[----:B------:R-:W5:Y:S04]  /*1b30*/  LDG.E R29, desc[UR20][R16.64+0x4] ;  /* 0x00000414101d7981 */ /* 0x000f68000c1e1900 */
[----:B------:R-:W2:Y:S04]  /*1b40*/  LDG.E R20, desc[UR20][R16.64+0x8] ;  /* 0x0000081410147981 */ /* 0x000ea8000c1e1900 */
[----:B------:R-:W3:Y:S01]  /*1b50*/  LDG.E R22, desc[UR20][R16.64+0xc] ;  /* 0x00000c1410167981 */ /* 0x000ee2000c1e1900 */
[----:B------:R-:W-:-:S05]  /*1b60*/  IMAD.WIDE R14, R4, 0x10, R14 ;  /* 0x00000010040e7825 */ /* 0x000fca00078e020e */
[----:B----4-:R4:W-:Y:S04]  /*1b70*/  STG.E desc[UR20][R14.64+-0x1808], R27 ;  /* 0xffe7f81b0e007986 */ /* 0x0109e8000c101914 */
[----:B-----5:R5:W-:Y:S04]  /*1b80*/  STG.E desc[UR20][R14.64+-0x1804], R29 ;  /* 0xffe7fc1d0e007986 */ /* 0x020be8000c101914 */
[----:B--2---:R2:W-:Y:S04]  /*1b90*/  STG.E desc[UR20][R14.64+-0x1800], R20 ;  /* 0xffe800140e007986 */ /* 0x0045e8000c101914 */
[----:B---3--:R3:W-:Y:S04]  /*1ba0*/  STG.E desc[UR20][R14.64+-0x17fc], R22 ;  /* 0xffe804160e007986 */ /* 0x0087e8000c101914 */
[----:B0-----:R-:W4:Y:S02]  /*1bb0*/  LDG.E R19, desc[UR20][R10.64+-0x400] ;  /* 0xfffc00140a137981 */ /* 0x001f24000c1e1900 */
[----:B----4-:R-:W-:-:S05]  /*1bc0*/  IMAD.WIDE R18, R19, 0x10, R6 ;  /* 0x0000001013127825 */ /* 0x010fca00078e0206 */
[----:B-1----:R-:W4:Y:S04]  /*1bd0*/  LDG.E R21, desc[UR20][R18.64] ;  /* 0x0000001412157981 */ /* 0x002f28000c1e1900 */
[----:B------:R-:W5:Y:S04]  /*1be0*/  LDG.E R23, desc[UR20][R18.64+0x4] ;  /* 0x0000041412177981 */ /* 0x000f68000c1e1900 */
[----:B------:R-:W2:Y:S04]  /*1bf0*/  LDG.E R25, desc[UR20][R18.64+0x8] ;  /* 0x0000081412197981 */ /* 0x000ea8000c1e1900 */
[----:B------:R-:W3:Y:S04]  /*1c00*/  LDG.E R24, desc[UR20][R18.64+0xc] ;  /* 0x00000c1412187981 */ /* 0x000ee8000c1e1900 */
[----:B----4-:R0:W-:Y:S04]  /*1c10*/  STG.E desc[UR20][R14.64+-0x1008], R21 ;  /* 0xffeff8150e007986 */ /* 0x0101e8000c101914 */
[----:B-----5:R1:W-:Y:S04]  /*1c20*/  STG.E desc[UR20][R14.64+-0x1004], R23 ;  /* 0xffeffc170e007986 */ /* 0x0203e8000c101914 */
[----:B--2---:R2:W-:Y:S04]  /*1c30*/  STG.E desc[UR20][R14.64+-0x1000], R25 ;  /* 0xfff000190e007986 */ /* 0x0045e8000c101914 */
[----:B---3--:R3:W-:Y:S04]  /*1c40*/  STG.E desc[UR20][R14.64+-0xffc], R24 ;  /* 0xfff004180e007986 */ /* 0x0087e8000c101914 */
[----:B------:R-:W4:Y:S02]  /*1c50*/  LDG.E R17, desc[UR20][R10.64+-0x200] ;  /* 0xfffe00140a117981 */ /* 0x000f24000c1e1900 */
[----:B----4-:R-:W-:-:S05]  /*1c60*/  IMAD.WIDE R16, R17, 0x10, R6 ;  /* 0x0000001011107825 */ /* 0x010fca00078e0206 */
[----:B------:R-:W4:Y:S04]  /*1c70*/  LDG.E R27, desc[UR20][R16.64] ;  /* 0x00000014101b7981 */ /* 0x000f28000c1e1900 */
        /* <DEDUP_REMOVED lines=9> */
[----:B0-----:R-:W4:Y:S04]  /*1d10*/  LDG.E R21, desc[UR20][R18.64] ;  /* 0x0000001412157981 */ /* 0x001f28000c1e1900 */
[----:B-1----:R-:W5:Y:S04]  /*1d20*/  LDG.E R23, desc[UR20][R18.64+0x4] ;  /* 0x0000041412177981 */ /* 0x002f68000c1e1900 */
        /* <DEDUP_REMOVED lines=26> */
[----:B------:R-:W2:Y:S02]  /*1ed0*/  LDG.E R17, desc[UR20][R10.64+0x600] ;  /* 0x000600140a117981 */ /* 0x000ea4000c1e1900 */
[----:B--2---:R-:W-:-:S05]  /*1ee0*/  IMAD.WIDE R6, R17, 0x10, R6 ;  /* 0x0000001011067825 */ /* 0x004fca00078e0206 */
[----:B------:R-:W2:Y:S04]  /*1ef0*/  LDG.E R17, desc[UR20][R6.64] ;  /* 0x0000001406117981 */ /* 0x000ea8000c1e1900 */
[----:B------:R-:W3:Y:S04]  /*1f00*/  LDG.E R27, desc[UR20][R6.64+0x4] ;  /* 0x00000414061b7981 */ /* 0x000ee8000c1e1900 */
[----:B------:R-:W4:Y:S04]  /*1f10*/  LDG.E R29, desc[UR20][R6.64+0x8] ;  /* 0x00000814061d7981 */ /* 0x000f28000c1e1900 */
[----:B------:R-:W5:Y:S01]  /*1f20*/  LDG.E R16, desc[UR20][R6.64+0xc] ;  /* 0x00000c1406107981 */ /* 0x000f62000c1e1900 */
[----:B------:R-:W-:Y:S01]  /*1f30*/  UIADD3 UR8, UPT, UPT, UR8, 0x8, URZ ;  /* 0x0000000808087890 */ /* 0x000fe2000fffe0ff */
[----:B------:R-:W-:-:S02]  /*1f40*/  IADD3 R12, P1, PT, R12, 0x1000, RZ ;  /* 0x000010000c0c7810 */ /* 0x000fc40007f3e0ff */
[----:B------:R-:W-:Y:S01]  /*1f50*/  IADD3 R18, P0, PT, R8, 0x4000, RZ ;  /* 0x0000400008127810 */ /* 0x000fe20007f1e0ff */
[----:B------:R-:W-:Y:S01]  /*1f60*/  UISETP.NE.AND UP0, UPT, UR8, URZ, UPT ;  /* 0x000000ff0800728c */ /* 0x000fe2000bf05270 */
[----:B------:R-:W-:Y:S02]  /*1f70*/  IADD3.X R13, PT, PT, RZ, R13, RZ, P1, !PT ;  /* 0x0000000dff0d7210 */ /* 0x000fe40000ffe4ff */
[----:B------:R-:W-:Y:S02]  /*1f80*/  IADD3.X R20, PT, PT, RZ, R9, RZ, P0, !PT ;  /* 0x00000009ff147210 */ /* 0x000fe400007fe4ff */
[----:B------:R-:W-:Y:S01]  /*1f90*/  IADD3 R4, PT, PT, R4, 0x400, RZ ;  /* 0x0000040004047810 */ /* 0x000fe20007ffe0ff */
[----:B--2---:R1:W-:Y:S04]  /*1fa0*/  STG.E desc[UR20][R14.64+0x17f8], R17 ;  /* 0x0017f8110e007986 */ /* 0x0043e8000c101914 */
[----:B---3--:R1:W-:Y:S04]  /*1fb0*/  STG.E desc[UR20][R14.64+0x17fc], R27 ;  /* 0x0017fc1b0e007986 */ /* 0x0083e8000c101914 */
[----:B----4-:R1:W-:Y:S04]  /*1fc0*/  STG.E desc[UR20][R14.64+0x1800], R29 ;  /* 0x0018001d0e007986 */ /* 0x0103e8000c101914 */
[----:B-----5:R1:W-:Y:S01]  /*1fd0*/  STG.E desc[UR20][R14.64+0x1804], R16 ;  /* 0x001804100e007986 */ /* 0x0203e2000c101914 */
[----:B------:R-:W-:Y:S05]  /*1fe0*/  BRA.U UP0, `(.L_x_418) ;  /* 0xfffffff9007c7547 */ /* 0x000fea000b83ffff */
.L_x_417:
[----:B------:R-:W-:-:S13]  /*1ff0*/  ISETP.NE.AND P0, PT, RZ, UR12, PT ;  /* 0x0000000cff007c0c */ /* 0x000fda000bf05270 */
[----:B------:R-:W-:Y:S05]  /*2000*/  @!P0 EXIT ;  /* 0x000000000000894d */ /* 0x000fea0003800000 */
[----:B------:R-:W-:Y:S02]  /*2010*/  UISETP.GE.U32.AND UP0, UPT, UR12, 0x4, UPT ;  /* 0x000000040c00788c */ /* 0x000fe4000bf06070 */
[----:B------:R-:W-:-:S07]  /*2020*/  ULOP3.LUT UR6, UR11, 0x3, URZ, 0xc0, !UPT ;  /* 0x000000030b067892 */ /* 0x000fce000f8ec0ff */
[----:B------:R-:W-:Y:S05]  /*2030*/  BRA.U !UP0, `(.L_x_419) ;  /* 0x0000000108b87547 */ /* 0x000fea000b800000 */
[----:B0-----:R-:W-:Y:S01]  /*2040*/  IMAD R11, R0, 0x80, R5 ;  /* 0x00000080000b7824 */ /* 0x001fe200078e0205 */
[----:B------:R-:W0:Y:S03]  /*2050*/  LDC.64 R6, c[0x0][0x3a0] ;  /* 0x0000e800ff067b82 */ /* 0x000e260000000a00 */
[----:B------:R-:W-:-:S05]  /*2060*/  IMAD.WIDE R8, R11, 0x4, R2 ;  /* 0x000000040b087825 */ /* 0x000fca00078e0202 */
[----:B------:R-:W0:Y:S01]  /*2070*/  LDG.E R13, desc[UR20][R8.64] ;  /* 0x00000014080d7981 */ /* 0x000e22000c1e1900 */
[----:B------:R-:W-:Y:S01]  /*2080*/  MOV R10, 0x10 ;  /* 0x00000010000a7802 */ /* 0x000fe20000000f00 */
[----:B0-----:R-:W-:-:S05]  /*2090*/  IMAD.WIDE R12, R13, 0x10, R6 ;  /* 0x000000100d0c7825 */ /* 0x001fca00078e0206 */
[----:B-1----:R-:W2:Y:S04]  /*20a0*/  LDG.E R17, desc[UR20][R12.64] ;  /* 0x000000140c117981 */ /* 0x002ea8000c1e1900 */
[----:B------:R-:W3:Y:S04]  /*20b0*/  LDG.E R19, desc[UR20][R12.64+0x4] ;  /* 0x000004140c137981 */ /* 0x000ee8000c1e1900 */
[----:B------:R-:W4:Y:S04]  /*20c0*/  LDG.E R21, desc[UR20][R12.64+0x8] ;  /* 0x000008140c157981 */ /* 0x000f28000c1e1900 */
[----:B------:R-:W5:Y:S01]  /*20d0*/  LDG.E R23, desc[UR20][R12.64+0xc] ;  /* 0x00000c140c177981 */ /* 0x000f62000c1e1900 */
[----:B------:R-:W-:-:S05]  /*20e0*/  IMAD.WIDE R10, R11, R10, UR4 ;  /* 0x000000040b0a7e25 */ /* 0x000fca000f8e020a */
[----:B--2---:R0:W-:Y:S04]  /*20f0*/  STG.E desc[UR20][R10.64], R17 ;  /* 0x000000110a007986 */ /* 0x0041e8000c101914 */
[----:B---3--:R1:W-:Y:S04]  /*2100*/  STG.E desc[UR20][R10.64+0x4], R19 ;  /* 0x000004130a007986 */ /* 0x0083e8000c101914 */
[----:B----4-:R2:W-:Y:S04]  /*2110*/  STG.E desc[UR20][R10.64+0x8], R21 ;  /* 0x000008150a007986 */ /* 0x0105e8000c101914 */
[----:B-----5:R3:W-:Y:S04]  /*2120*/  STG.E desc[UR20][R10.64+0xc], R23 ;  /* 0x00000c170a007986 */ /* 0x0207e8000c101914 */
        /* <DEDUP_REMOVED lines=24> */
[----:B------:R-:W5:Y:S04]  /*22b0*/  LDG.E R27, desc[UR20][R6.64+0x8] ;  /* 0x00000814061b7981 */ /* 0x000f68000c1e1900 */
[----:B------:R-:W4:Y:S01]  /*22c0*/  LDG.E R29, desc[UR20][R6.64+0xc] ;  /* 0x00000c14061d7981 */ /* 0x000f22000c1e1900 */
[----:B------:R-:W-:-:S03]  /*22d0*/  IADD3 R0, PT, PT, R0, 0x4, RZ ;  /* 0x0000000400007810 */ /* 0x000fc60007ffe0ff */
[----:B--2---:R2:W-:Y:S04]  /*22e0*/  STG.E desc[UR20][R10.64+0x1800], R15 ;  /* 0x0018000f0a007986 */ /* 0x0045e8000c101914 */
[----:B---3--:R2:W-:Y:S04]  /*22f0*/  STG.E desc[UR20][R10.64+0x1804], R25 ;  /* 0x001804190a007986 */ /* 0x0085e8000c101914 */
[----:B-----5:R2:W-:Y:S04]  /*2300*/  STG.E desc[UR20][R10.64+0x1808], R27 ;  /* 0x0018081b0a007986 */ /* 0x0205e8000c101914 */
[----:B----4-:R2:W-:Y:S02]  /*2310*/  STG.E desc[UR20][R10.64+0x180c], R29 ;  /* 0x00180c1d0a007986 */ /* 0x0105e4000c101914 */
.L_x_419:
[----:B------:R-:W-:-:S13]  /*2320*/  ISETP.NE.AND P0, PT, RZ, UR6, PT ;  /* 0x00000006ff007c0c */ /* 0x000fda000bf05270 */
[----:B------:R-:W-:Y:S05]  /*2330*/  @!P0 EXIT ;  /* 0x000000000000894d */ /* 0x000fea0003800000 */
[----:B------:R-:W-:-:S09]  /*2340*/  UISETP.NE.AND UP0, UPT, UR6, 0x1, UPT ;  /* 0x000000010600788c */ /* 0x000fd2000bf05270 */
[----:B------:R-:W-:Y:S05]  /*2350*/  BRA.U !UP0, `(.L_x_420) ;  /* 0x0000000108687547 */ /* 0x000fea000b800000 */
[----:B0-----:R-:W-:Y:S01]  /*2360*/  LEA R7, R0, R5, 0x7 ;  /* 0x0000000500077211 */ /* 0x001fe200078e38ff */
[----:B------:R-:W0:Y:S04]  /*2370*/  LDC.64 R8, c[0x0][0x3a0] ;  /* 0x0000e800ff087b82 */ /* 0x000e280000000a00 */
[----:B------:R-:W-:-:S05]  /*2380*/  IMAD.WIDE R12, R7, 0x4, R2 ;  /* 0x00000004070c7825 */ /* 0x000fca00078e0202 */
[----:B--2---:R-:W0:Y:S01]  /*2390*/  LDG.E R11, desc[UR20][R12.64] ;  /* 0x000000140c0b7981 */ /* 0x004e22000c1e1900 */
[----:B------:R-:W-:Y:S02]  /*23a0*/  IMAD.MOV.U32 R6, RZ, RZ, 0x10 ;  /* 0x00000010ff067424 */ /* 0x000fe400078e00ff */
        /* <DEDUP_REMOVED lines=10> */
[----:B------:R-:W2:Y:S02]  /*2450*/  LDG.E R13, desc[UR20][R12.64+0x200] ;  /* 0x000200140c0d7981 */ /* 0x000ea4000c1e1900 */
[----:B--2---:R-:W-:-:S05]  /*2460*/  IMAD.WIDE R8, R13, 0x10, R8 ;  /* 0x000000100d087825 */ /* 0x004fca00078e0208 */
[----:B------:R-:W2:Y:S04]  /*2470*/  LDG.E R23, desc[UR20][R8.64] ;  /* 0x0000001408177981 */ /* 0x000ea8000c1e1900 */
[----:B------:R-:W3:Y:S04]  /*2480*/  LDG.E R25, desc[UR20][R8.64+0x4] ;  /* 0x0000041408197981 */ /* 0x000ee8000c1e1900 */
[----:B------:R-:W4:Y:S04]  /*2490*/  LDG.E R11, desc[UR20][R8.64+0x8] ;  /* 0x00000814080b7981 */ /* 0x000f28000c1e1900 */
[----:B------:R-:W5:Y:S01]  /*24a0*/  LDG.E R27, desc[UR20][R8.64+0xc] ;  /* 0x00000c14081b7981 */ /* 0x000f62000c1e1900 */
[----:B------:R-:W-:-:S03]  /*24b0*/  IADD3 R0, PT, PT, R0, 0x2, RZ ;  /* 0x0000000200007810 */ /* 0x000fc60007ffe0ff */
[----:B--2---:R0:W-:Y:S04]  /*24c0*/  STG.E desc[UR20][R6.64+0x800], R23 ;  /* 0x0008001706007986 */ /* 0x0041e8000c101914 */
[----:B---3--:R0:W-:Y:S04]  /*24d0*/  STG.E desc[UR20][R6.64+0x804], R25 ;  /* 0x0008041906007986 */ /* 0x0081e8000c101914 */
[----:B----4-:R0:W-:Y:S04]  /*24e0*/  STG.E desc[UR20][R6.64+0x808], R11 ;  /* 0x0008080b06007986 */ /* 0x0101e8000c101914 */
[----:B-----5:R0:W-:Y:S02]  /*24f0*/  STG.E desc[UR20][R6.64+0x80c], R27 ;  /* 0x00080c1b06007986 */ /* 0x0201e4000c101914 */
.L_x_420:
[----:B------:R-:W-:-:S04]  /*2500*/  ULOP3.LUT UR11, UR11, 0x1, URZ, 0xc0, !UPT ;  /* 0x000000010b0b7892 */ /* 0x000fc8000f8ec0ff */
[----:B------:R-:W-:-:S06]  /*2510*/  UISETP.NE.U32.AND UP0, UPT, UR11, 0x1, UPT ;  /* 0x000000010b00788c */ /* 0x000fcc000bf05070 */
[----:B------:R-:W-:-:S13]  /*2520*/  PLOP3.LUT P0, PT, PT, PT, UP0, 0x80, 0x8 ;  /* 0x000000000008781c */ /* 0x000fda0003f0f008 */
[----:B------:R-:W-:Y:S05]  /*2530*/  @P0 EXIT ;  /* 0x000000000000094d */ /* 0x000fea0003800000 */
[----:B0-----:R-:W-:Y:S02]  /*2540*/  LEA R7, R0, R5, 0x7 ;  /* 0x0000000500077211 */ /* 0x001fe400078e38ff */
[----:B------:R-:W0:Y:S03]  /*2550*/  LDC.64 R4, c[0x0][0x3a0] ;  /* 0x0000e800ff047b82 */ /* 0x000e260000000a00 */
[----:B------:R-:W-:-:S06]  /*2560*/  IMAD.WIDE R2, R7, 0x4, R2 ;  /* 0x0000000407027825 */ /* 0x000fcc00078e0202 */
[----:B------:R-:W0:Y:S01]  /*2570*/  LDG.E R3, desc[UR20][R2.64] ;  /* 0x0000001402037981 */ /* 0x000e22000c1e1900 */
[----:B------:R-:W-:Y:S02]  /*2580*/  HFMA2 R6, -RZ, RZ, 0, 9.5367431640625e-07 ;  /* 0x00000010ff067431 */ /* 0x000fe400000001ff */
[----:B0-----:R-:W-:-:S05]  /*2590*/  IMAD.WIDE R4, R3, 0x10, R4 ;  /* 0x0000001003047825 */ /* 0x001fca00078e0204 */
[----:B------:R-:W3:Y:S04]  /*25a0*/  LDG.E R9, desc[UR20][R4.64] ;  /* 0x0000001404097981 */ /* 0x000ee8000c1e1900 */
[----:B--2---:R-:W2:Y:S04]  /*25b0*/  LDG.E R11, desc[UR20][R4.64+0x4] ;  /* 0x00000414040b7981 */ /* 0x004ea8000c1e1900 */
[----:B------:R-:W4:Y:S04]  /*25c0*/  LDG.E R13, desc[UR20][R4.64+0x8] ;  /* 0x00000814040d7981 */ /* 0x000f28000c1e1900 */
[----:B-1----:R-:W5:Y:S01]  /*25d0*/  LDG.E R15, desc[UR20][R4.64+0xc] ;  /* 0x00000c14040f7981 */ /* 0x002f62000c1e1900 */
[----:B------:R-:W-:-:S05]  /*25e0*/  IMAD.WIDE R6, R7, R6, UR4 ;  /* 0x0000000407067e25 */ /* 0x000fca000f8e0206 */
[----:B---3--:R-:W-:Y:S04]  /*25f0*/  STG.E desc[UR20][R6.64], R9 ;  /* 0x0000000906007986 */ /* 0x008fe8000c101914 */
[----:B--2---:R-:W-:Y:S04]  /*2600*/  STG.E desc[UR20][R6.64+0x4], R11 ;  /* 0x0000040b06007986 */ /* 0x004fe8000c101914 */
[----:B----4-:R-:W-:Y:S04]  /*2610*/  STG.E desc[UR20][R6.64+0x8], R13 ;  /* 0x0000080d06007986 */ /* 0x010fe8000c101914 */
[----:B-----5:R-:W-:Y:S01]  /*2620*/  STG.E desc[UR20][R6.64+0xc], R15 ;  /* 0x00000c0f06007986 */ /* 0x020fe2000c101914 */
[----:B------:R-:W-:Y:S05]  /*2630*/  EXIT ;  /* 0x000000000000794d */ /* 0x000fea0003800000 */
.L_x_421:
        /* <DEDUP_REMOVED lines=12> */
.L_x_450:


//--------------------- .text._ZN3cub18CUB_300001_SM_10006detail9transform16transform_kernelINS2_10policy_hubILb1EN4cuda3std3__45tupleIJN6thrust24THRUST_300001_SM_1000_NS20permutation_iteratorINSA_6detail15normal_iteratorINSA_10device_ptrI5SCandEEEENSD_INSE_IiEEEEEEEEEE10policy1000EiNS7_10__identityESH_JSK_EEEvT0_iT1_T2_DpNS2_10kernel_argIT3_EE --------------------------
	.section	.text._ZN3cub18CUB_300001_SM_10006detail9transform16transform_kernelINS2_10policy_hubILb1EN4cuda3std3__45tupleIJN6thrust24THRUST_300001_SM_1000_NS20permutation_iteratorINSA_6detail15normal_iteratorINSA_10device_ptrI5SCandEEEENSD_INSE_IiEEEEEEEEEE10policy1000EiNS7_10__identityESH_JSK_EEEvT0_iT1_T2_DpNS2_10kernel_argIT3_EE,"ax",@progbits
	.align	128
        .global         _ZN3cub18CUB_300001_SM_10006detail9transform16transform_kernelINS2_10policy_hubILb1EN4cuda3std3__45tupleIJN6thrust24THRUST_300001_SM_1000_NS20permutation_iteratorINSA_6detail15normal_iteratorINSA_10device_ptrI5SCandEEEENSD_INSE_IiEEEEEEEEEE10policy1000EiNS7_10__identityESH_JSK_EEEvT0_iT1_T2_DpNS2_10kernel_argIT3_EE
        .type           _ZN3cub18CUB_300001_SM_10006detail9transform16transform_kernelINS2_10policy_hubILb1EN4cuda3std3__45tupleIJN6thrust24THRUST_300001_SM_1000_NS20permutation_iteratorINSA_6detail15normal_iteratorINSA_10device_ptrI5SCandEEEENSD_INSE_IiEEEEEEEEEE10policy1000EiNS7_10__identityESH_JSK_EEEvT0_iT1_T2_DpNS2_10kernel_argIT3_EE,@function
        .size           _ZN3cub18CUB_300001_SM_10006detail9transform16transform_kernelINS2_10policy_hubILb1EN4cuda3std3__45tupleIJN6thrust24THRUST_300001_SM_1000_NS20permutation_iteratorINSA_6detail15normal_iteratorINSA_10device_ptrI5SCandEEEENSD_INSE_IiEEEEEEEEEE10policy1000EiNS7_10__identityESH_JSK_EEEvT0_iT1_T2_DpNS2_10kernel_argIT3_EE,(.L_x_451 - _ZN3cub18CUB_300001_SM_10006detail9transform16transform_kernelINS2_10policy_hubILb1EN4cuda3std3__45tupleIJN6thrust24THRUST_300001_SM_1000_NS20permutation_iteratorINSA_6detail15normal_iteratorINSA_10device_ptrI5SCandEEEENSD_INSE_IiEEEEEEEEEE10policy1000EiNS7_10__identityESH_JSK_EEEvT0_iT1_T2_DpNS2_10kernel_argIT3_EE)
        .other          _ZN3cub18CUB_300001_SM_10006detail9transform16transform_kernelINS2_10policy_hubILb1EN4cuda3std3__45tupleIJN6thrust24THRUST_300001_SM_1000_NS20permutation_iteratorINSA_6detail15normal_iteratorINSA_10device_ptrI5SCandEEEENSD_INSE_IiEEEEEEEEEE10policy1000EiNS7_10__identityESH_JSK_EEEvT0_iT1_T2_DpNS2_10kernel_argIT3_EE,@"STO_CUDA_ENTRY STV_DEFAULT"
_ZN3cub18CUB_300001_SM_10006detail9transform16transform_kernelINS2_10policy_hubILb1EN4cuda3std3__45tupleIJN6thrust24THRUST_300001_SM_1000_NS20permutation_iteratorINSA_6detail15normal_iteratorINSA_10device_ptrI5SCandEEEENSD_INSE_IiEEEEEEEEEE10policy1000EiNS7_10__identityESH_JSK_EEEvT0_iT1_T2_DpNS2_10kernel_argIT3_EE:
.text._ZN3cub18CUB_300001_SM_10006detail9transform16transform_kernelINS2_10policy_hubILb1EN4cuda3std3__45tupleIJN6thrust24THRUST_300001_SM_1000_NS20permutation_iteratorINSA_6detail15normal_iteratorINSA_10device_ptrI5SCandEEEENSD_INSE_IiEEEEEEEEEE10policy1000EiNS7_10__identityESH_JSK_EEEvT0_iT1_T2_DpNS2_10kernel_argIT3_EE:
[----:B------:R-:W-:Y:S08]  /*0000*/  LDC R1, c[0x0][0x37c] ;  /* 0x0000df00ff017b82 */ /* 0x000ff00000000800 */
[----:B------:R-:W0:Y:S08]  /*0010*/  LDC.64 R4, c[0x0][0x380] ;  /* 0x0000e000ff047b82 */ /* 0x000e300000000a00 */
[----:B------:R-:W1:Y:S08]  /*0020*/  S2UR UR4, SR_CTAID.X ;  /* 0x00000000000479c3 */ /* 0x000e700000002500 */
[----:B------:R-:W2:Y:S01]  /*0030*/  LDC.64 R6, c[0x0][0x398] ;  /* 0x0000e600ff067b82 */ /* 0x000ea20000000a00 */
[----:B0-----:R-:W-:-:S07]  /*0040*/  SHF.L.U32 R10, R5, 0x7, RZ ;  /* 0x00000007050a7819 */ /* 0x001fce00000006ff */
[----:B------:R-:W0:Y:S01]  /*0050*/  LDC.64 R8, c[0x0][0x390] ;  /* 0x0000e400ff087b82 */ /* 0x000e220000000a00 */
[----:B-1----:R-:W-:Y:S01]  /*0060*/  IMAD R3, R10, UR4, RZ ;  /* 0x000000040a037c24 */ /* 0x002fe2000f8e02ff */
[----:B------:R-:W1:Y:S04]  /*0070*/  LDCU.64 UR4, c[0x0][0x358] ;  /* 0x00006b00ff0477ac */ /* 0x000e680008000a00 */
[C---:B------:R-:W-:Y:S01]  /*0080*/  IADD3 R11, PT, PT, -R3.reuse, R4, RZ ;  /* 0x00000004030b7210 */ /* 0x040fe20007ffe1ff */
[----:B--2---:R-:W-:-:S03]  /*0090*/  IMAD.WIDE R6, R3, 0x4, R6 ;  /* 0x0000000403067825 */ /* 0x004fc600078e0206 */
[CC--:B------:R-:W-:Y:S02]  /*00a0*/  ISETP.GT.AND P0, PT, R10.reuse, R11.reuse, PT ;  /* 0x0000000b0a00720c */ /* 0x0c0fe40003f04270 */
[----:B------:R-:W-:Y:S01]  /*00b0*/  VIMNMX R10, PT, PT, R10, R11, PT ;  /* 0x0000000b0a0a7248 */ /* 0x000fe20003fe0100 */
[----:B0-----:R-:W-:-:S10]  /*00c0*/  IMAD.WIDE R8, R3, 0x10, R8 ;  /* 0x0000001003087825 */ /* 0x001fd400078e0208 */
[----:B-1----:R-:W-:Y:S05]  /*00d0*/  @P0 BRA `(.L_x_422) ;  /* 0x0000000c00480947 */ /* 0x002fea0003800000 */
[----:B------:R-:W-:-:S13]  /*00e0*/  ISETP.GE.AND P0, PT, R5, 0x1, PT ;  /* 0x000000010500780c */ /* 0x000fda0003f06270 */
[----:B------:R-:W-:Y:S05]  /*00f0*/  @!P0 EXIT ;  /* 0x000000000000894d */ /* 0x000fea0003800000 */
[----:B------:R-:W0:Y:S01]  /*0100*/  S2R R2, SR_TID.X ;  /* 0x0000000000027919 */ /* 0x000e220000002100 */
[C---:B------:R-:W-:Y:S01]  /*0110*/  ISETP.GE.U32.AND P1, PT, R5.reuse, 0x8, PT ;  /* 0x000000080500780c */ /* 0x040fe20003f26070 */
[----:B------:R-:W-:Y:S01]  /*0120*/  IMAD.MOV.U32 R3, RZ, RZ, RZ ;  /* 0x000000ffff037224 */ /* 0x000fe200078e00ff */
[----:B------:R-:W-:-:S04]  /*0130*/  LOP3.LUT R0, R5, 0x7, RZ, 0xc0, !PT ;  /* 0x0000000705007812 */ /* 0x000fc800078ec0ff */
[----:B------:R-:W-:-:S07]  /*0140*/  ISETP.NE.AND P0, PT, R0, RZ, PT ;  /* 0x000000ff0000720c */ /* 0x000fce0003f05270 */
[----:B------:R-:W-:Y:S06]  /*0150*/  @!P1 BRA `(.L_x_423) ;  /* 0x0000000400a49947 */ /* 0x000fec0003800000 */
[----:B0-----:R-:W-:Y:S01]  /*0160*/  IMAD.WIDE.U32 R10, R2, 0x10, R8 ;  /* 0x00000010020a7825 */ /* 0x001fe200078e0008 */
[----:B------:R-:W-:Y:S02]  /*0170*/  LOP3.LUT R3, R5, 0x7ffffff8, RZ, 0xc0, !PT ;  /* 0x7ffffff805037812 */ /* 0x000fe400078ec0ff */
[----:B------:R-:W-:Y:S01]  /*0180*/  IADD3 R12, P2, PT, R6, 0x600, RZ ;  /* 0x00000600060c7810 */ /* 0x000fe20007f5e0ff */
[----:B------:R-:W-:Y:S01]  /*0190*/  IMAD.WIDE.U32 R26, R2, 0x4, R6 ;  /* 0x00000004021a7825 */ /* 0x000fe200078e0006 */
[----:B------:R-:W-:Y:S02]  /*01a0*/  IADD3 R10, P1, PT, R10, 0x8, RZ ;  /* 0x000000080a0a7810 */ /* 0x000fe40007f3e0ff */
[----:B------:R-:W-:Y:S01]  /*01b0*/  IADD3 R14, P3, PT, R8, 0x1808, RZ ;  /* 0x00001808080e7810 */ /* 0x000fe20007f7e0ff */
[----:B------:R-:W-:Y:S01]  /*01c0*/  VIADD R5, R2, 0x80 ;  /* 0x0000008002057836 */ /* 0x000fe20000000000 */
[----:B------:R-:W-:Y:S01]  /*01d0*/  MOV R4, R26 ;  /* 0x0000001a00047202 */ /* 0x000fe20000000f00 */
[----:B------:R-:W-:Y:S01]  /*01e0*/  IMAD.MOV R26, RZ, RZ, -R3 ;  /* 0x000000ffff1a7224 */ /* 0x000fe200078e0a03 */
[----:B------:R-:W-:-:S02]  /*01f0*/  IADD3.X R11, PT, PT, RZ, R11, RZ, P1, !PT ;  /* 0x0000000bff0b7210 */ /* 0x000fc40000ffe4ff */
[----:B------:R-:W-:Y:S02]  /*0200*/  IADD3.X R13, PT, PT, RZ, R7, RZ, P2, !PT ;  /* 0x00000007ff0d7210 */ /* 0x000fe400017fe4ff */
[----:B------:R-:W-:-:S07]  /*0210*/  IADD3.X R15, PT, PT, RZ, R9, RZ, P3, !PT ;  /* 0x00000009ff0f7210 */ /* 0x000fce0001ffe4ff */
.L_x_424:
[----:B------:R-:W-:Y:S01]  /*0220*/  MOV R22, R4 ;  /* 0x0000000400167202 */ /* 0x000fe20000000f00 */
[----:B------:R-:W0:Y:S01]  /*0230*/  LDC.64 R18, c[0x0][0x3a0] ;  /* 0x0000e800ff127b82 */ /* 0x000e220000000a00 */
[----:B-1----:R-:W-:-:S05]  /*0240*/  MOV R23, R27 ;  /* 0x0000001b00177202 */ /* 0x002fca0000000f00 */
[----:B------:R-:W0:Y:S02]  /*0250*/  LDG.E R17, desc[UR4][R22.64] ;  /* 0x0000000416117981 */ /* 0x000e24000c1e1900 */
[----:B0-----:R-:W-:-:S05]  /*0260*/  IMAD.WIDE R16, R17, 0x10, R18 ;  /* 0x0000001011107825 */ /* 0x001fca00078e0212 */
[----:B------:R-:W2:Y:S04]  /*0270*/  LDG.E R29, desc[UR4][R16.64] ;  /* 0x00000004101d7981 */ /* 0x000ea8000c1e1900 */
[----:B------:R-:W3:Y:S04]  /*0280*/  LDG.E R28, desc[UR4][R16.64+0x4] ;  /* 0x00000404101c7981 */ /* 0x000ee8000c1e1900 */
[----:B------:R-:W4:Y:S04]  /*0290*/  LDG.E R23, desc[UR4][R16.64+0x8] ;  /* 0x0000080410177981 */ /* 0x000f28000c1e1900 */
[----:B------:R-:W5:Y:S01]  /*02a0*/  LDG.E R22, desc[UR4][R16.64+0xc] ;  /* 0x00000c0410167981 */ /* 0x000f62000c1e1900 */
[----:B------:R-:W-:-:S03]  /*02b0*/  IMAD.WIDE R20, R5, 0x4, R12 ;  /* 0x0000000405147825 */ /* 0x000fc600078e020c */
[----:B--2---:R0:W-:Y:S04]  /*02c0*/  STG.E desc[UR4][R10.64+-0x8], R29 ;  /* 0xfffff81d0a007986 */ /* 0x0041e8000c101904 */
[----:B---3--:R1:W-:Y:S04]  /*02d0*/  STG.E desc[UR4][R10.64+-0x4], R28 ;  /* 0xfffffc1c0a007986 */ /* 0x0083e8000c101904 */
[----:B----4-:R2:W-:Y:S04]  /*02e0*/  STG.E desc[UR4][R10.64], R23 ;  /* 0x000000170a007986 */ /* 0x0105e8000c101904 */
[----:B-----5:R3:W-:Y:S04]  /*02f0*/  STG.E desc[UR4][R10.64+0x4], R22 ;  /* 0x000004160a007986 */ /* 0x0207e8000c101904 */
[----:B------:R-:W4:Y:S02]  /*0300*/  LDG.E R25, desc[UR4][R20.64+-0x600] ;  /* 0xfffa000414197981 */ /* 0x000f24000c1e1900 */
[----:B----4-:R-:W-:-:S05]  /*0310*/  IMAD.WIDE R24, R25, 0x10, R18 ;  /* 0x0000001019187825 */ /* 0x010fca00078e0212 */
[----:B0-----:R-:W4:Y:S04]  /*0320*/  LDG.E R29, desc[UR4][R24.64] ;  /* 0x00000004181d7981 */ /* 0x001f28000c1e1900 */
[----:B-1----:R-:W5:Y:S04]  /*0330*/  LDG.E R28, desc[UR4][R24.64+0x4] ;  /* 0x00000404181c7981 */ /* 0x002f68000c1e1900 */
[----:B--2---:R-:W2:Y:S04]  /*0340*/  LDG.E R23, desc[UR4][R24.64+0x8] ;  /* 0x0000080418177981 */ /* 0x004ea8000c1e1900 */
[----:B---3--:R-:W3:Y:S01]  /*0350*/  LDG.E R22, desc[UR4][R24.64+0xc] ;  /* 0x00000c0418167981 */ /* 0x008ee2000c1e1900 */
[----:B------:R-:W-:-:S05]  /*0360*/  IMAD.WIDE R16, R5, 0x10, R14 ;  /* 0x0000001005107825 */ /* 0x000fca00078e020e */
[----:B----4-:R-:W-:Y:S04]  /*0370*/  STG.E desc[UR4][R16.64+-0x1808], R29 ;  /* 0xffe7f81d10007986 */ /* 0x010fe8000c101904 */
[----:B-----5:R-:W-:Y:S04]  /*0380*/  STG.E desc[UR4][R16.64+-0x1804], R28 ;  /* 0xffe7fc1c10007986 */ /* 0x020fe8000c101904 */
[----:B--2---:R0:W-:Y:S04]  /*0390*/  STG.E desc[UR4][R16.64+-0x1800], R23 ;  /* 0xffe8001710007986 */ /* 0x0041e8000c101904 */
[----:B---3--:R1:W-:Y:S04]  /*03a0*/  STG.E desc[UR4][R16.64+-0x17fc], R22 ;  /* 0xffe8041610007986 */ /* 0x0083e8000c101904 */
[----:B0-----:R-:W1:Y:S02]  /*03b0*/  LDG.E R23, desc[UR4][R20.64+-0x400] ;  /* 0xfffc000414177981 */ /* 0x001e64000c1e1900 */
[----:B-1----:R-:W-:-:S05]  /*03c0*/  IMAD.WIDE R22, R23, 0x10, R18 ;  /* 0x0000001017167825 */ /* 0x002fca00078e0212 */
[----:B------:R-:W2:Y:S04]  /*03d0*/  LDG.E R29, desc[UR4][R22.64] ;  /* 0x00000004161d7981 */ /* 0x000ea8000c1e1900 */
[----:B------:R-:W3:Y:S04]  /*03e0*/  LDG.E R28, desc[UR4][R22.64+0x4] ;  /* 0x00000404161c7981 */ /* 0x000ee8000c1e1900 */
[----:B------:R-:W4:Y:S04]  /*03f0*/  LDG.E R25, desc[UR4][R22.64+0x8] ;  /* 0x0000080416197981 */ /* 0x000f28000c1e1900 */
[----:B------:R-:W5:Y:S04]  /*0400*/  LDG.E R24, desc[UR4][R22.64+0xc] ;  /* 0x00000c0416187981 */ /* 0x000f68000c1e1900 */
[----:B--2---:R-:W-:Y:S04]  /*0410*/  STG.E desc[UR4][R16.64+-0x1008], R29 ;  /* 0xffeff81d10007986 */ /* 0x004fe8000c101904 */
[----:B---3--:R-:W-:Y:S04]  /*0420*/  STG.E desc[UR4][R16.64+-0x1004], R28 ;  /* 0xffeffc1c10007986 */ /* 0x008fe8000c101904 */
[----:B----4-:R0:W-:Y:S04]  /*0430*/  STG.E desc[UR4][R16.64+-0x1000], R25 ;  /* 0xfff0001910007986 */ /* 0x0101e8000c101904 */
[----:B-----5:R1:W-:Y:S04]  /*0440*/  STG.E desc[UR4][R16.64+-0xffc], R24 ;  /* 0xfff0041810007986 */ /* 0x0203e8000c101904 */
        /* <DEDUP_REMOVED lines=40> */
[----:B------:R-:W2:Y:S02]  /*06d0*/  LDG.E R21, desc[UR4][R20.64+0x600] ;  /* 0x0006000414157981 */ /* 0x000ea4000c1e1900 */
[----:B--2---:R-:W-:-:S05]  /*06e0*/  IMAD.WIDE R18, R21, 0x10, R18 ;  /* 0x0000001015127825 */ /* 0x004fca00078e0212 */
[----:B------:R-:W2:Y:S04]  /*06f0*/  LDG.E R21, desc[UR4][R18.64] ;  /* 0x0000000412157981 */ /* 0x000ea8000c1e1900 */
[----:B------:R-:W3:Y:S04]  /*0700*/  LDG.E R20, desc[UR4][R18.64+0x4] ;  /* 0x0000040412147981 */ /* 0x000ee8000c1e1900 */
[----:B0-----:R-:W4:Y:S04]  /*0710*/  LDG.E R25, desc[UR4][R18.64+0x8] ;  /* 0x0000080412197981 */ /* 0x001f28000c1e1900 */
[----:B------:R-:W5:Y:S01]  /*0720*/  LDG.E R23, desc[UR4][R18.64+0xc] ;  /* 0x00000c0412177981 */ /* 0x000f62000c1e1900 */
[----:B------:R-:W-:Y:S01]  /*0730*/  VIADD R26, R26, 0x8 ;  /* 0x000000081a1a7836 */ /* 0x000fe20000000000 */
[----:B------:R-:W-:Y:S01]  /*0740*/  IADD3 R4, P3, PT, R4, 0x1000, RZ ;  /* 0x0000100004047810 */ /* 0x000fe20007f7e0ff */
[----:B------:R-:W-:Y:S01]  /*0750*/  VIADD R5, R5, 0x400 ;  /* 0x0000040005057836 */ /* 0x000fe20000000000 */
[----:B------:R-:W-:-:S02]  /*0760*/  IADD3 R10, P2, PT, R10, 0x4000, RZ ;  /* 0x000040000a0a7810 */ /* 0x000fc40007f5e0ff */
[----:B------:R-:W-:Y:S02]  /*0770*/  ISETP.NE.AND P1, PT, R26, RZ, PT ;  /* 0x000000ff1a00720c */ /* 0x000fe40003f25270 */
[----:B------:R-:W-:Y:S02]  /*0780*/  IADD3.X R11, PT, PT, RZ, R11, RZ, P2, !PT ;  /* 0x0000000bff0b7210 */ /* 0x000fe400017fe4ff */
[----:B------:R-:W-:Y:S01]  /*0790*/  IADD3.X R27, PT, PT, RZ, R27, RZ, P3, !PT ;  /* 0x0000001bff1b7210 */ /* 0x000fe20001ffe4ff */
[----:B--2---:R1:W-:Y:S04]  /*07a0*/  STG.E desc[UR4][R16.64+0x17f8], R21 ;  /* 0x0017f81510007986 */ /* 0x0043e8000c101904 */
[----:B---3--:R1:W-:Y:S04]  /*07b0*/  STG.E desc[UR4][R16.64+0x17fc], R20 ;  /* 0x0017fc1410007986 */ /* 0x0083e8000c101904 */
[----:B----4-:R1:W-:Y:S04]  /*07c0*/  STG.E desc[UR4][R16.64+0x1800], R25 ;  /* 0x0018001910007986 */ /* 0x0103e8000c101904 */
[----:B-----5:R1:W-:Y:S01]  /*07d0*/  STG.E desc[UR4][R16.64+0x1804], R23 ;  /* 0x0018041710007986 */ /* 0x0203e2000c101904 */
[----:B------:R-:W-:Y:S05]  /*07e0*/  @P1 BRA `(.L_x_424) ;  /* 0xfffffff8008c1947 */ /* 0x000fea000383ffff */
.L_x_423:
[----:B------:R-:W-:Y:S05]  /*07f0*/  @!P0 EXIT ;  /* 0x000000000000894d */ /* 0x000fea0003800000 */
[----:B------:R-:W1:Y:S01]  /*0800*/  LDC R14, c[0x0][0x384] ;  /* 0x0000e100ff0e7b82 */ /* 0x000e620000000800 */
[----:B------:R-:W-:Y:S02]  /*0810*/  ISETP.GE.U32.AND P0, PT, R0, 0x4, PT ;  /* 0x000000040000780c */ /* 0x000fe40003f06070 */
[----:B-1----:R-:W-:-:S04]  /*0820*/  LOP3.LUT R20, R14, 0x3, RZ, 0xc0, !PT ;  /* 0x000000030e147812 */ /* 0x002fc800078ec0ff */
[----:B------:R-:W-:-:S07]  /*0830*/  ISETP.NE.AND P1, PT, R20, RZ, PT ;  /* 0x000000ff1400720c */ /* 0x000fce0003f25270 */
[----:B------:R-:W-:Y:S06]  /*0840*/  @!P0 BRA `(.L_x_425) ;  /* 0x0000000000b48947 */ /* 0x000fec0003800000 */
[----:B0-----:R-:W-:Y:S01]  /*0850*/  LEA R13, R3, R2, 0x7 ;  /* 0x00000002030d7211 */ /* 0x001fe200078e38ff */
[----:B------:R-:W0:Y:S04]  /*0860*/  LDC.64 R4, c[0x0][0x3a0] ;  /* 0x0000e800ff047b82 */ /* 0x000e280000000a00 */
[----:B------:R-:W-:-:S05]  /*0870*/  IMAD.WIDE R10, R13, 0x4, R6 ;  /* 0x000000040d0a7825 */ /* 0x000fca00078e0206 */
[----:B------:R-:W0:Y:S02]  /*0880*/  LDG.E R17, desc[UR4][R10.64] ;  /* 0x000000040a117981 */ /* 0x000e24000c1e1900 */
[----:B0-----:R-:W-:-:S05]  /*0890*/  IMAD.WIDE R16, R17, 0x10, R4 ;  /* 0x0000001011107825 */ /* 0x001fca00078e0204 */
[----:B------:R-:W2:Y:S04]  /*08a0*/  LDG.E R15, desc[UR4][R16.64] ;  /* 0x00000004100f7981 */ /* 0x000ea8000c1e1900 */
[----:B------:R-:W3:Y:S04]  /*08b0*/  LDG.E R21, desc[UR4][R16.64+0x4] ;  /* 0x0000040410157981 */ /* 0x000ee8000c1e1900 */
[----:B------:R-:W4:Y:S04]  /*08c0*/  LDG.E R23, desc[UR4][R16.64+0x8] ;  /* 0x0000080410177981 */ /* 0x000f28000c1e1900 */
[----:B------:R-:W5:Y:S01]  /*08d0*/  LDG.E R25, desc[UR4][R16.64+0xc] ;  /* 0x00000c0410197981 */ /* 0x000f62000c1e1900 */
[----:B------:R-:W-:-:S05]  /*08e0*/  IMAD.WIDE R12, R13, 0x10, R8 ;  /* 0x000000100d0c7825 */ /* 0x000fca00078e0208 */
        /* <DEDUP_REMOVED lines=35> */
.L_x_425:
[----:B------:R-:W-:Y:S05]  /*0b20*/  @!P1 EXIT ;  /* 0x000000000000994d */ /* 0x000fea0003800000 */
[----:B------:R-:W-:Y:S02]  /*0b30*/  ISETP.NE.AND P0, PT, R20, 0x1, PT ;  /* 0x000000011400780c */ /* 0x000fe40003f05270 */
[----:B------:R-:W-:-:S04]  /*0b40*/  LOP3.LUT R14, R14, 0x1, RZ, 0xc0, !PT ;  /* 0x000000010e0e7812 */ /* 0x000fc800078ec0ff */
[----:B------:R-:W-:-:S07]  /*0b50*/  ISETP.NE.U32.AND P1, PT, R14, 0x1, PT ;  /* 0x000000010e00780c */ /* 0x000fce0003f25070 */
[----:B------:R-:W-:Y:S06]  /*0b60*/  @!P0 BRA `(.L_x_426) ;  /* 0x0000000000648947 */ /* 0x000fec0003800000 */
[----:B0-----:R-:W-:Y:S01]  /*0b70*/  IMAD R5, R3, 0x80, R2 ;  /* 0x0000008003057824 */ /* 0x001fe200078e0202 */
[----:B------:R-:W0:Y:S03]  /*0b80*/  LDC.64 R10, c[0x0][0x3a0] ;  /* 0x0000e800ff0a7b82 */ /* 0x000e260000000a00 */
[----:B-1----:R-:W-:-:S05]  /*0b90*/  IMAD.WIDE R14, R5, 0x4, R6 ;  /* 0x00000004050e7825 */ /* 0x002fca00078e0206 */
        /* <DEDUP_REMOVED lines=11> */
[----:B------:R-:W3:Y:S02]  /*0c50*/  LDG.E R15, desc[UR4][R14.64+0x200] ;  /* 0x000200040e0f7981 */ /* 0x000ee4000c1e1900 */
[----:B---3--:R-:W-:-:S05]  /*0c60*/  IMAD.WIDE R10, R15, 0x10, R10 ;  /* 0x000000100f0a7825 */ /* 0x008fca00078e020a */
[----:B------:R-:W3:Y:S04]  /*0c70*/  LDG.E R25, desc[UR4][R10.64] ;  /* 0x000000040a197981 */ /* 0x000ee8000c1e1900 */
[----:B------:R-:W4:Y:S04]  /*0c80*/  LDG.E R27, desc[UR4][R10.64+0x4] ;  /* 0x000004040a1b7981 */ /* 0x000f28000c1e1900 */
[----:B------:R-:W5:Y:S04]  /*0c90*/  LDG.E R29, desc[UR4][R10.64+0x8] ;  /* 0x000008040a1d7981 */ /* 0x000f68000c1e1900 */
[----:B------:R-:W2:Y:S01]  /*0ca0*/  LDG.E R13, desc[UR4][R10.64+0xc] ;  /* 0x00000c040a0d7981 */ /* 0x000ea2000c1e1900 */
[----:B------:R-:W-:-:S03]  /*0cb0*/  IADD3 R3, PT, PT, R3, 0x2, RZ ;  /* 0x0000000203037810 */ /* 0x000fc60007ffe0ff */
[----:B---3--:R3:W-:Y:S04]  /*0cc0*/  STG.E desc[UR4][R4.64+0x800], R25 ;  /* 0x0008001904007986 */ /* 0x0087e8000c101904 */
[----:B----4-:R3:W-:Y:S04]  /*0cd0*/  STG.E desc[UR4][R4.64+0x804], R27 ;  /* 0x0008041b04007986 */ /* 0x0107e8000c101904 */
[----:B-----5:R3:W-:Y:S04]  /*0ce0*/  STG.E desc[UR4][R4.64+0x808], R29 ;  /* 0x0008081d04007986 */ /* 0x0207e8000c101904 */
[----:B--2---:R3:W-:Y:S02]  /*0cf0*/  STG.E desc[UR4][R4.64+0x80c], R13 ;  /* 0x00080c0d04007986 */ /* 0x0047e4000c101904 */
.L_x_426:
[----:B------:R-:W-:Y:S05]  /*0d00*/  @P1 EXIT ;  /* 0x000000000000194d */ /* 0x000fea0003800000 */
[----:B0--3--:R-:W-:Y:S02]  /*0d10*/  LEA R5, R3, R2, 0x7 ;  /* 0x0000000203057211 */ /* 0x009fe400078e38ff */
[----:B------:R-:W0:Y:S03]  /*0d20*/  LDC.64 R2, c[0x0][0x3a0] ;  /* 0x0000e800ff027b82 */ /* 0x000e260000000a00 */
[----:B------:R-:W-:-:S06]  /*0d30*/  IMAD.WIDE R6, R5, 0x4, R6 ;  /* 0x0000000405067825 */ /* 0x000fcc00078e0206 */
[----:B------:R-:W0:Y:S02]  /*0d40*/  LDG.E R7, desc[UR4][R6.64] ;  /* 0x0000000406077981 */ /* 0x000e24000c1e1900 */
[----:B0-----:R-:W-:-:S05]  /*0d50*/  IMAD.WIDE R2, R7, 0x10, R2 ;  /* 0x0000001007027825 */ /* 0x001fca00078e0202 */
[----:B------:R-:W2:Y:S04]  /*0d60*/  LDG.E R11, desc[UR4][R2.64] ;  /* 0x00000004020b7981 */ /* 0x000ea8000c1e1900 */
[----:B-1----:R-:W3:Y:S04]  /*0d70*/  LDG.E R13, desc[UR4][R2.64+0x4] ;  /* 0x00000404020d7981 */ /* 0x002ee8000c1e1900 */
[----:B------:R-:W4:Y:S04]  /*0d80*/  LDG.E R15, desc[UR4][R2.64+0x8] ;  /* 0x00000804020f7981 */ /* 0x000f28000c1e1900 */
[----:B------:R-:W5:Y:S01]  /*0d90*/  LDG.E R17, desc[UR4][R2.64+0xc] ;  /* 0x00000c0402117981 */ /* 0x000f62000c1e1900 */
[----:B------:R-:W-:-:S05]  /*0da0*/  IMAD.WIDE R8, R5, 0x10, R8 ;  /* 0x0000001005087825 */ /* 0x000fca00078e0208 */
[----:B--2---:R-:W-:Y:S04]  /*0db0*/  STG.E desc[UR4][R8.64], R11 ;  /* 0x0000000b08007986 */ /* 0x004fe8000c101904 */
[----:B---3--:R-:W-:Y:S04]  /*0dc0*/  STG.E desc[UR4][R8.64+0x4], R13 ;  /* 0x0000040d08007986 */ /* 0x008fe8000c101904 */
[----:B----4-:R-:W-:Y:S04]  /*0dd0*/  STG.E desc[UR4][R8.64+0x8], R15 ;  /* 0x0000080f08007986 */ /* 0x010fe8000c101904 */
[----:B-----5:R-:W-:Y:S01]  /*0de0*/  STG.E desc[UR4][R8.64+0xc], R17 ;  /* 0x00000c1108007986 */ /* 0x020fe2000c101904 */
[----:B------:R-:W-:Y:S05]  /*0df0*/  EXIT ;  /* 0x000000000000794d */ /* 0x000fea0003800000 */
.L_x_422:
[----:B------:R-:W-:-:S13]  /*0e00*/  ISETP.GE.AND P0, PT, R5, 0x1, PT ;  /* 0x000000010500780c */ /* 0x000fda0003f06270 */
[----:B------:R-:W-:Y:S05]  /*0e10*/  @!P0 EXIT ;  /* 0x000000000000894d */ /* 0x000fea0003800000 */
[----:B------:R-:W0:Y:S01]  /*0e20*/  S2R R0, SR_TID.X ;  /* 0x0000000000007919 */ /* 0x000e220000002100 */
[C---:B------:R-:W-:Y:S01]  /*0e30*/  ISETP.GE.U32.AND P0, PT, R5.reuse, 0x8, PT ;  /* 0x000000080500780c */ /* 0x040fe20003f06070 */
[----:B------:R-:W-:Y:S01]  /*0e40*/  IMAD.MOV.U32 R11, RZ, RZ, RZ ;  /* 0x000000ffff0b7224 */ /* 0x000fe200078e00ff */
[----:B------:R-:W-:-:S11]  /*0e50*/  LOP3.LUT R20, R5, 0x7, RZ, 0xc0, !PT ;  /* 0x0000000705147812 */ /* 0x000fd600078ec0ff */
[----:B------:R-:W-:Y:S05]  /*0e60*/  @!P0 BRA `(.L_x_427) ;  /* 0x0000000400d08947 */ /* 0x000fea0003800000 */
[----:B------:R-:W1:Y:S01]  /*0e70*/  LDC.64 R2, c[0x0][0x3a0] ;  /* 0x0000e800ff027b82 */ /* 0x000e620000000a00 */
[----:B------:R-:W-:Y:S01]  /*0e80*/  HFMA2 R14, -RZ, RZ, 0, 0 ;  /* 0x00000000ff0e7431 */ /* 0x000fe200000001ff */
[----:B------:R-:W-:-:S07]  /*0e90*/  LOP3.LUT R11, R5, 0x7ffffff8, RZ, 0xc0, !PT ;  /* 0x7ffffff8050b7812 */ /* 0x000fce00078ec0ff */
.L_x_430:
[----:B0-----:R-:W-:-:S04]  /*0ea0*/  LEA R15, R14, R0, 0x7 ;  /* 0x000000000e0f7211 */ /* 0x001fc800078e38ff */
[----:B------:R-:W-:-:S13]  /*0eb0*/  ISETP.GE.AND P0, PT, R15, R10, PT ;  /* 0x0000000a0f00720c */ /* 0x000fda0003f06270 */
[C---:B------:R-:W-:Y:S01]  /*0ec0*/  @!P0 IMAD.WIDE.U32 R18, R15.reuse, 0x4, R6 ;  /* 0x000000040f128825 */ /* 0x040fe200078e0006 */
[----:B------:R-:W0:Y:S05]  /*0ed0*/  @!P0 LDC.64 R22, c[0x0][0x3a0] ;  /* 0x0000e800ff168b82 */ /* 0x000e2a0000000a00 */
[----:B------:R-:W0:Y:S01]  /*0ee0*/  @!P0 LDG.E R19, desc[UR4][R18.64] ;  /* 0x0000000412138981 */ /* 0x000e22000c1e1900 */
[----:B------:R-:W-:-:S05]  /*0ef0*/  VIADD R13, R15, 0x80 ;  /* 0x000000800f0d7836 */ /* 0x000fca0000000000 */
[----:B------:R-:W-:Y:S01]  /*0f00*/  ISETP.GE.AND P1, PT, R13, R10, PT ;  /* 0x0000000a0d00720c */ /* 0x000fe20003f26270 */
[----:B0-----:R-:W-:-:S12]  /*0f10*/  @!P0 IMAD.WIDE R22, R19, 0x10, R22 ;  /* 0x0000001013168825 */ /* 0x001fd800078e0216 */
[----:B------:R-:W0:Y:S01]  /*0f20*/  @!P1 LDC.64 R18, c[0x0][0x3a0] ;  /* 0x0000e800ff129b82 */ /* 0x000e220000000a00 */
[----:B------:R-:W2:Y:S04]  /*0f30*/  @!P0 LDG.E R21, desc[UR4][R22.64] ;  /* 0x0000000416158981 */ /* 0x000ea8000c1e1900 */
[----:B------:R-:W3:Y:S04]  /*0f40*/  @!P0 LDG.E R25, desc[UR4][R22.64+0x4] ;  /* 0x0000040416198981 */ /* 0x000ee8000c1e1900 */
[----:B------:R-:W4:Y:S04]  /*0f50*/  @!P0 LDG.E R27, desc[UR4][R22.64+0x8] ;  /* 0x00000804161b8981 */ /* 0x000f28000c1e1900 */
[----:B------:R-:W5:Y:S01]  /*0f60*/  @!P0 LDG.E R29, desc[UR4][R22.64+0xc] ;  /* 0x00000c04161d8981 */ /* 0x000f62000c1e1900 */
[----:B------:R-:W-:-:S04]  /*0f70*/  @!P0 IMAD.WIDE.U32 R16, R15, 0x10, R8 ;  /* 0x000000100f108825 */ /* 0x000fc800078e0008 */
[----:B------:R-:W-:Y:S01]  /*0f80*/  IMAD.WIDE R4, R13, 0x4, R6 ;  /* 0x000000040d047825 */ /* 0x000fe200078e0206 */
[----:B--2---:R2:W-:Y:S04]  /*0f90*/  @!P0 STG.E desc[UR4][R16.64], R21 ;  /* 0x0000001510008986 */ /* 0x0045e8000c101904 */
[----:B---3--:R-:W-:Y:S04]  /*0fa0*/  @!P0 STG.E desc[UR4][R16.64+0x4], R25 ;  /* 0x0000041910008986 */ /* 0x008fe8000c101904 */
[----:B----4-:R-:W-:Y:S04]  /*0fb0*/  @!P0 STG.E desc[UR4][R16.64+0x8], R27 ;  /* 0x0000081b10008986 */ /* 0x010fe8000c101904 */
[----:B-----5:R3:W-:Y:S04]  /*0fc0*/  @!P0 STG.E desc[UR4][R16.64+0xc], R29 ;  /* 0x00000c1d10008986 */ /* 0x0207e8000c101904 */
[----:B------:R-:W0:Y:S01]  /*0fd0*/  @!P1 LDG.E R12, desc[UR4][R4.64] ;  /* 0x00000004040c9981 */ /* 0x000e22000c1e1900 */
[----:B--2---:R-:W-:-:S04]  /*0fe0*/  IADD3 R21, PT, PT, R15, 0x100, RZ ;  /* 0x000001000f157810 */ /* 0x004fc80007ffe0ff */
[----:B------:R-:W-:-:S13]  /*0ff0*/  ISETP.GE.AND P0, PT, R21, R10, PT ;  /* 0x0000000a1500720c */ /* 0x000fda0003f06270 */
[----:B---3--:R-:W2:Y:S01]  /*1000*/  @!P0 LDC.64 R16, c[0x0][0x3a0] ;  /* 0x0000e800ff108b82 */ /* 0x008ea20000000a00 */
[----:B0-----:R-:W-:-:S05]  /*1010*/  @!P1 IMAD.WIDE R18, R12, 0x10, R18 ;  /* 0x000000100c129825 */ /* 0x001fca00078e0212 */
[----:B------:R-:W3:Y:S04]  /*1020*/  @!P1 LDG.E R23, desc[UR4][R18.64] ;  /* 0x0000000412179981 */ /* 0x000ee8000c1e1900 */
[----:B------:R-:W4:Y:S04]  /*1030*/  @!P1 LDG.E R22, desc[UR4][R18.64+0x4] ;  /* 0x0000040412169981 */ /* 0x000f28000c1e1900 */
[----:B------:R-:W5:Y:S04]  /*1040*/  @!P1 LDG.E R24, desc[UR4][R18.64+0x8] ;  /* 0x0000080412189981 */ /* 0x000f68000c1e1900 */
[----:B------:R-:W2:Y:S01]  /*1050*/  @!P1 LDG.E R26, desc[UR4][R18.64+0xc] ;  /* 0x00000c04121a9981 */ /* 0x000ea2000c1e1900 */
[----:B------:R-:W-:-:S05]  /*1060*/  IMAD.WIDE R12, R13, 0x10, R8 ;  /* 0x000000100d0c7825 */ /* 0x000fca00078e0208 */
[----:B---3--:R0:W-:Y:S04]  /*1070*/  @!P1 STG.E desc[UR4][R12.64], R23 ;  /* 0x000000170c009986 */ /* 0x0081e8000c101904 */
[----:B----4-:R3:W-:Y:S04]  /*1080*/  @!P1 STG.E desc[UR4][R12.64+0x4], R22 ;  /* 0x000004160c009986 */ /* 0x0107e8000c101904 */
[----:B-----5:R4:W-:Y:S04]  /*1090*/  @!P1 STG.E desc[UR4][R12.64+0x8], R24 ;  /* 0x000008180c009986 */ /* 0x0209e8000c101904 */
[----:B--2---:R2:W-:Y:S04]  /*10a0*/  @!P1 STG.E desc[UR4][R12.64+0xc], R26 ;  /* 0x00000c1a0c009986 */ /* 0x0045e8000c101904 */
[----:B------:R-:W5:Y:S01]  /*10b0*/  @!P0 LDG.E R21, desc[UR4][R4.64+0x200] ;  /* 0x0002000404158981 */ /* 0x000f62000c1e1900 */
[----:B------:R-:W-:-:S04]  /*10c0*/  IADD3 R19, PT, PT, R15, 0x180, RZ ;  /* 0x000001800f137810 */ /* 0x000fc80007ffe0ff */
[----:B------:R-:W-:-:S13]  /*10d0*/  ISETP.GE.AND P1, PT, R19, R10, PT ;  /* 0x0000000a1300720c */ /* 0x000fda0003f26270 */
        /* <DEDUP_REMOVED lines=11> */
[----:B------:R-:W-:-:S05]  /*1190*/  VIADD R17, R15, 0x200 ;  /* 0x000002000f117836 */ /* 0x000fca0000000000 */
[----:B------:R-:W-:-:S13]  /*11a0*/  ISETP.GE.AND P0, PT, R17, R10, PT ;  /* 0x0000000a1100720c */ /* 0x000fda0003f06270 */
        /* <DEDUP_REMOVED lines=12> */
[----:B------:R-:W-:-:S13]  /*1270*/  ISETP.GE.AND P1, PT, R19, R10, PT ;  /* 0x0000000a1300720c */ /* 0x000fda0003f26270 */
        /* <DEDUP_REMOVED lines=11> */
[----:B------:R-:W-:-:S04]  /*1330*/  IADD3 R17, PT, PT, R15, 0x300, RZ ;  /* 0x000003000f117810 */ /* 0x000fc80007ffe0ff */
[----:B------:R-:W-:-:S13]  /*1340*/  ISETP.GE.AND P0, PT, R17, R10, PT ;  /* 0x0000000a1100720c */ /* 0x000fda0003f06270 */
        /* <DEDUP_REMOVED lines=10> */
[----:B0-----:R-:W1:Y:S02]  /*13f0*/  @!P0 LDG.E R21, desc[UR4][R4.64+0xa00] ;  /* 0x000a000404158981 */ /* 0x001e64000c1e1900 */
[----:B-1----:R-:W-:-:S05]  /*1400*/  @!P0 IMAD.WIDE R16, R21, 0x10, R16 ;  /* 0x0000001015108825 */ /* 0x002fca00078e0210 */
[----:B------:R-:W2:Y:S04]  /*1410*/  @!P0 LDG.E R21, desc[UR4][R16.64] ;  /* 0x0000000410158981 */ /* 0x000ea8000c1e1900 */
[----:B------:R-:W4:Y:S04]  /*1420*/  @!P0 LDG.E R19, desc[UR4][R16.64+0x4] ;  /* 0x0000040410138981 */ /* 0x000f28000c1e1900 */
[----:B------:R-:W5:Y:S04]  /*1430*/  @!P0 LDG.E R25, desc[UR4][R16.64+0x8] ;  /* 0x0000080410198981 */ /* 0x000f68000c1e1900 */
[----:B------:R-:W3:Y:S01]  /*1440*/  @!P0 LDG.E R27, desc[UR4][R16.64+0xc] ;  /* 0x00000c04101b8981 */ /* 0x000ee2000c1e1900 */
[----:B------:R-:W-:Y:S01]  /*1450*/  VIADD R15, R15, 0x380 ;  /* 0x000003800f0f7836 */ /* 0x000fe20000000000 */
[----:B------:R-:W-:Y:S01]  /*1460*/  IADD3 R14, PT, PT, R14, 0x8, RZ ;  /* 0x000000080e0e7810 */ /* 0x000fe20007ffe0ff */
[----:B------:R-:W-:Y:S03]  /*1470*/  BSSY.RECONVERGENT B0, `(.L_x_428) ;  /* 0x0000012000007945 */ /* 0x000fe60003800200 */
[----:B------:R-:W-:Y:S01]  /*1480*/  ISETP.NE.AND P1, PT, R14, R11, PT ;  /* 0x0000000b0e00720c */ /* 0x000fe20003f25270 */
[----:B--2---:R0:W-:Y:S04]  /*1490*/  @!P0 STG.E desc[UR4][R12.64+0x2800], R21 ;  /* 0x002800150c008986 */ /* 0x0041e8000c101904 */
[----:B----4-:R0:W-:Y:S04]  /*14a0*/  @!P0 STG.E desc[UR4][R12.64+0x2804], R19 ;  /* 0x002804130c008986 */ /* 0x0101e8000c101904 */
[----:B-----5:R0:W-:Y:S04]  /*14b0*/  @!P0 STG.E desc[UR4][R12.64+0x2808], R25 ;  /* 0x002808190c008986 */ /* 0x0201e8000c101904 */
[----:B---3--:R0:W-:Y:S01]  /*14c0*/  @!P0 STG.E desc[UR4][R12.64+0x280c], R27 ;  /* 0x00280c1b0c008986 */ /* 0x0081e2000c101904 */
[----:B------:R-:W-:-:S13]  /*14d0*/  ISETP.GE.AND P0, PT, R15, R10, PT ;  /* 0x0000000a0f00720c */ /* 0x000fda0003f06270 */
[----:B0-----:R-:W-:Y:S05]  /*14e0*/  @P0 BRA `(.L_x_429) ;  /* 0x0000000000280947 */ /* 0x001fea0003800000 */
        /* <DEDUP_REMOVED lines=10> */
.L_x_429:
[----:B------:R-:W-:Y:S05]  /*1590*/  BSYNC.RECONVERGENT B0 ;  /* 0x0000000000007941 */ /* 0x000fea0003800200 */
.L_x_428:
[----:B------:R-:W-:Y:S05]  /*15a0*/  @P1 BRA `(.L_x_430) ;  /* 0xfffffff8003c1947 */ /* 0x000fea000383ffff */
.L_x_427:
[----:B------:R-:W-:-:S13]  /*15b0*/  ISETP.NE.AND P0, PT, R20, RZ, PT ;  /* 0x000000ff1400720c */ /* 0x000fda0003f05270 */
[----:B------:R-:W-:Y:S05]  /*15c0*/  @!P0 EXIT ;  /* 0x000000000000894d */ /* 0x000fea0003800000 */
[----:B------:R-:W0:Y:S01]  /*15d0*/  LDC R2, c[0x0][0x384] ;  /* 0x0000e100ff027b82 */ /* 0x000e220000000800 */
[----:B------:R-:W-:Y:S02]  /*15e0*/  ISETP.GE.U32.AND P1, PT, R20, 0x4, PT ;  /* 0x000000041400780c */ /* 0x000fe40003f26070 */
[----:B0-----:R-:W-:-:S04]  /*15f0*/  LOP3.LUT R21, R2, 0x3, RZ, 0xc0, !PT ;  /* 0x0000000302157812 */ /* 0x001fc800078ec0ff */
[----:B------:R-:W-:-:S07]  /*1600*/  ISETP.NE.AND P0, PT, R21, RZ, PT ;  /* 0x000000ff1500720c */ /* 0x000fce0003f05270 */
[----:B------:R-:W-:Y:S06]  /*1610*/  @!P1 BRA `(.L_x_431) ;  /* 0x0000000000f49947 */ /* 0x000fec0003800000 */
[----:B------:R-:W-:-:S04]  /*1620*/  LEA R3, R11, R0, 0x7 ;  /* 0x000000000b037211 */ /* 0x000fc800078e38ff */
[----:B------:R-:W-:-:S13]  /*1630*/  ISETP.GE.AND P1, PT, R3, R10, PT ;  /* 0x0000000a0300720c */ /* 0x000fda0003f26270 */
[C---:B------:R-:W-:Y:S01]  /*1640*/  @!P1 IMAD.WIDE R4, R3.reuse, 0x4, R6 ;  /* 0x0000000403049825 */ /* 0x040fe200078e0206 */
        /* <DEDUP_REMOVED lines=10> */
[----:B------:R-:W-:-:S04]  /*16f0*/  @!P1 IMAD.WIDE R12, R3, 0x10, R8 ;  /* 0x00000010030c9825 */ /* 0x000fc800078e0208 */
[----:B------:R-:W-:Y:S01]  /*1700*/  @!P2 IMAD.WIDE R14, R26, 0x4, R6 ;  /* 0x000000041a0ea825 */ /* 0x000fe200078e0206 */
[----:B--2---:R-:W-:Y:S04]  /*1710*/  @!P1 STG.E desc[UR4][R12.64], R23 ;  /* 0x000000170c009986 */ /* 0x004fe8000c101904 */
[----:B---3--:R-:W-:Y:S04]  /*1720*/  @!P1 STG.E desc[UR4][R12.64+0x4], R25 ;  /* 0x000004190c009986 */ /* 0x008fe8000c101904 */
[----:B----4-:R-:W-:Y:S04]  /*1730*/  @!P1 STG.E desc[UR4][R12.64+0x8], R27 ;  /* 0x0000081b0c009986 */ /* 0x010fe8000c101904 */
[----:B-----5:R1:W-:Y:S04]  /*1740*/  @!P1 STG.E desc[UR4][R12.64+0xc], R29 ;  /* 0x00000c1d0c009986 */ /* 0x0203e8000c101904 */
[----:B------:R-:W0:Y:S01]  /*1750*/  @!P2 LDG.E R15, desc[UR4][R14.64] ;  /* 0x000000040e0fa981 */ /* 0x000e22000c1e1900 */
[----:B------:R-:W-:-:S04]  /*1760*/  IADD3 R17, PT, PT, R3, 0x100, RZ ;  /* 0x0000010003117810 */ /* 0x000fc80007ffe0ff */
        /* <DEDUP_REMOVED lines=8> */
[----:B-1----:R-:W-:Y:S01]  /*17f0*/  @!P1 IMAD.WIDE R12, R17, 0x4, R6 ;  /* 0x00000004110c9825 */ /* 0x002fe200078e0206 */
[----:B--2---:R1:W-:Y:S04]  /*1800*/  @!P2 STG.E desc[UR4][R4.64], R16 ;  /* 0x000000100400a986 */ /* 0x0043e8000c101904 */
        /* <DEDUP_REMOVED lines=8> */
[----:B------:R-:W3:Y:S04]  /*1890*/  @!P1 LDG.E R19, desc[UR4][R14.64] ;  /* 0x000000040e139981 */ /* 0x000ee8000c1e1900 */
[----:B------:R-:W4:Y:S04]  /*18a0*/  @!P1 LDG.E R23, desc[UR4][R14.64+0x4] ;  /* 0x000004040e179981 */ /* 0x000f28000c1e1900 */
[----:B------:R-:W5:Y:S04]  /*18b0*/  @!P1 LDG.E R25, desc[UR4][R14.64+0x8] ;  /* 0x000008040e199981 */ /* 0x000f68000c1e1900 */
[----:B------:R-:W5:Y:S01]  /*18c0*/  @!P1 LDG.E R27, desc[UR4][R14.64+0xc] ;  /* 0x00000c040e1b9981 */ /* 0x000f62000c1e1900 */
[----:B-1----:R-:W-:-:S04]  /*18d0*/  @!P1 IMAD.WIDE R16, R17, 0x10, R8 ;  /* 0x0000001011109825 */ /* 0x002fc800078e0208 */
[----:B--2---:R-:W-:Y:S01]  /*18e0*/  @!P2 IMAD.WIDE R4, R26, 0x4, R6 ;  /* 0x000000041a04a825 */ /* 0x004fe200078e0206 */
[----:B---3--:R1:W-:Y:S04]  /*18f0*/  @!P1 STG.E desc[UR4][R16.64], R19 ;  /* 0x0000001310009986 */ /* 0x0083e8000c101904 */
[----:B----4-:R1:W-:Y:S04]  /*1900*/  @!P1 STG.E desc[UR4][R16.64+0x4], R23 ;  /* 0x0000041710009986 */ /* 0x0103e8000c101904 */
[----:B-----5:R1:W-:Y:S04]  /*1910*/  @!P1 STG.E desc[UR4][R16.64+0x8], R25 ;  /* 0x0000081910009986 */ /* 0x0203e8000c101904 */
[----:B------:R1:W-:Y:S04]  /*1920*/  @!P1 STG.E desc[UR4][R16.64+0xc], R27 ;  /* 0x00000c1b10009986 */ /* 0x0003e8000c101904 */
[----:B------:R-:W0:Y:S02]  /*1930*/  @!P2 LDG.E R5, desc[UR4][R4.64] ;  /* 0x000000040405a981 */ /* 0x000e24000c1e1900 */
[----:B0-----:R-:W-:-:S05]  /*1940*/  @!P2 IMAD.WIDE R12, R5, 0x10, R12 ;  /* 0x00000010050ca825 */ /* 0x001fca00078e020c */
[----:B------:R-:W2:Y:S04]  /*1950*/  @!P2 LDG.E R3, desc[UR4][R12.64] ;  /* 0x000000040c03a981 */ /* 0x000ea8000c1e1900 */
[----:B------:R-:W3:Y:S04]  /*1960*/  @!P2 LDG.E R29, desc[UR4][R12.64+0x4] ;  /* 0x000004040c1da981 */ /* 0x000ee8000c1e1900 */
[----:B------:R-:W4:Y:S04]  /*1970*/  @!P2 LDG.E R18, desc[UR4][R12.64+0x8] ;  /* 0x000008040c12a981 */ /* 0x000f28000c1e1900 */
[----:B------:R-:W5:Y:S01]  /*1980*/  @!P2 LDG.E R20, desc[UR4][R12.64+0xc] ;  /* 0x00000c040c14a981 */ /* 0x000f62000c1e1900 */
[----:B------:R-:W-:Y:S01]  /*1990*/  @!P2 IMAD.WIDE R14, R26, 0x10, R8 ;  /* 0x000000101a0ea825 */ /* 0x000fe200078e0208 */
[----:B------:R-:W-:-:S04]  /*19a0*/  IADD3 R11, PT, PT, R11, 0x4, RZ ;  /* 0x000000040b0b7810 */ /* 0x000fc80007ffe0ff */
[----:B--2---:R1:W-:Y:S04]  /*19b0*/  @!P2 STG.E desc[UR4][R14.64], R3 ;  /* 0x000000030e00a986 */ /* 0x0043e8000c101904 */
[----:B---3--:R1:W-:Y:S04]  /*19c0*/  @!P2 STG.E desc[UR4][R14.64+0x4], R29 ;  /* 0x0000041d0e00a986 */ /* 0x0083e8000c101904 */
[----:B----4-:R1:W-:Y:S04]  /*19d0*/  @!P2 STG.E desc[UR4][R14.64+0x8], R18 ;  /* 0x000008120e00a986 */ /* 0x0103e8000c101904 */
[----:B-----5:R1:W-:Y:S02]  /*19e0*/  @!P2 STG.E desc[UR4][R14.64+0xc], R20 ;  /* 0x00000c140e00a986 */ /* 0x0203e4000c101904 */
.L_x_431:
[----:B------:R-:W-:Y:S05]  /*19f0*/  @!P0 EXIT ;  /* 0x000000000000894d */ /* 0x000fea0003800000 */
[----:B------:R-:W-:Y:S02]  /*1a00*/  ISETP.NE.AND P0, PT, R21, 0x1, PT ;  /* 0x000000011500780c */ /* 0x000fe40003f05270 */
[----:B------:R-:W-:-:S04]  /*1a10*/  LOP3.LUT R2, R2, 0x1, RZ, 0xc0, !PT ;  /* 0x0000000102027812 */ /* 0x000fc800078ec0ff */
[----:B------:R-:W-:-:S07]  /*1a20*/  ISETP.NE.U32.AND P2, PT, R2, 0x1, PT ;  /* 0x000000010200780c */ /* 0x000fce0003f45070 */
[----:B------:R-:W-:Y:S06]  /*1a30*/  @!P0 BRA `(.L_x_432) ;  /* 0x00000000007c8947 */ /* 0x000fec0003800000 */
[----:B------:R-:W-:-:S05]  /*1a40*/  IMAD R13, R11, 0x80, R0 ;  /* 0x000000800b0d7824 */ /* 0x000fca00078e0200 */
[----:B------:R-:W-:-:S13]  /*1a50*/  ISETP.GE.AND P0, PT, R13, R10, PT ;  /* 0x0000000a0d00720c */ /* 0x000fda0003f06270 */
[C---:B-1----:R-:W-:Y:S01]  /*1a60*/  @!P0 IMAD.WIDE R2, R13.reuse, 0x4, R6 ;  /* 0x000000040d028825 */ /* 0x042fe200078e0206 */
[----:B------:R-:W0:Y:S05]  /*1a70*/  @!P0 LDC.64 R4, c[0x0][0x3a0] ;  /* 0x0000e800ff048b82 */ /* 0x000e2a0000000a00 */
        /* <DEDUP_REMOVED lines=11> */
[----:B--2---:R2:W-:Y:S04]  /*1b30*/  @!P0 STG.E desc[UR4][R12.64], R17 ;  /* 0x000000110c008986 */ /* 0x0045e8000c101904 */
[----:B---3--:R2:W-:Y:S04]  /*1b40*/  @!P0 STG.E desc[UR4][R12.64+0x4], R19 ;  /* 0x000004130c008986 */ /* 0x0085e8000c101904 */
[----:B----4-:R2:W-:Y:S04]  /*1b50*/  @!P0 STG.E desc[UR4][R12.64+0x8], R21 ;  /* 0x000008150c008986 */ /* 0x0105e8000c101904 */
[----:B-----5:R2:W-:Y:S04]  /*1b60*/  @!P0 STG.E desc[UR4][R12.64+0xc], R23 ;  /* 0x00000c170c008986 */ /* 0x0205e8000c101904 */
[----:B------:R-:W0:Y:S02]  /*1b70*/  @!P1 LDG.E R15, desc[UR4][R14.64] ;  /* 0x000000040e0f9981 */ /* 0x000e24000c1e1900 */
[----:B0-----:R-:W-:-:S05]  /*1b80*/  @!P1 IMAD.WIDE R2, R15, 0x10, R2 ;  /* 0x000000100f029825 */ /* 0x001fca00078e0202 */
[----:B------:R-:W3:Y:S04]  /*1b90*/  @!P1 LDG.E R25, desc[UR4][R2.64] ;  /* 0x0000000402199981 */ /* 0x000ee8000c1e1900 */
[----:B------:R-:W4:Y:S04]  /*1ba0*/  @!P1 LDG.E R27, desc[UR4][R2.64+0x4] ;  /* 0x00000404021b9981 */ /* 0x000f28000c1e1900 */
[----:B------:R-:W5:Y:S04]  /*1bb0*/  @!P1 LDG.E R29, desc[UR4][R2.64+0x8] ;  /* 0x00000804021d9981 */ /* 0x000f68000c1e1900 */
[----:B------:R-:W2:Y:S01]  /*1bc0*/  @!P1 LDG.E R16, desc[UR4][R2.64+0xc] ;  /* 0x00000c0402109981 */ /* 0x000ea2000c1e1900 */
[----:B------:R-:W-:Y:S01]  /*1bd0*/  @!P1 IMAD.WIDE R4, R18, 0x10, R8 ;  /* 0x0000001012049825 */ /* 0x000fe200078e0208 */
[----:B------:R-:W-:-:S04]  /*1be0*/  IADD3 R11, PT, PT, R11, 0x2, RZ ;  /* 0x000000020b0b7810 */ /* 0x000fc80007ffe0ff */
[----:B---3--:R0:W-:Y:S04]  /*1bf0*/  @!P1 STG.E desc[UR4][R4.64], R25 ;  /* 0x0000001904009986 */ /* 0x0081e8000c101904 */
[----:B----4-:R0:W-:Y:S04]  /*1c00*/  @!P1 STG.E desc[UR4][R4.64+0x4], R27 ;  /* 0x0000041b04009986 */ /* 0x0101e8000c101904 */
[----:B-----5:R0:W-:Y:S04]  /*1c10*/  @!P1 STG.E desc[UR4][R4.64+0x8], R29 ;  /* 0x0000081d04009986 */ /* 0x0201e8000c101904 */
[----:B--2---:R0:W-:Y:S02]  /*1c20*/  @!P1 STG.E desc[UR4][R4.64+0xc], R16 ;  /* 0x00000c1004009986 */ /* 0x0041e4000c101904 */
.L_x_432:
[----:B------:R-:W-:Y:S05]  /*1c30*/  @P2 EXIT ;  /* 0x000000000000294d */ /* 0x000fea0003800000 */
[----:B-1----:R-:W-:-:S04]  /*1c40*/  LEA R17, R11, R0, 0x7 ;  /* 0x000000000b117211 */ /* 0x002fc800078e38ff */
[----:B------:R-:W-:-:S13]  /*1c50*/  ISETP.GE.AND P0, PT, R17, R10, PT ;  /* 0x0000000a1100720c */ /* 0x000fda0003f06270 */
[----:B------:R-:W-:Y:S05]  /*1c60*/  @P0 EXIT ;  /* 0x000000000000094d */ /* 0x000fea0003800000 */
[----:B------:R-:W-:Y:S01]  /*1c70*/  IMAD.WIDE R6, R17, 0x4, R6 ;  /* 0x0000000411067825 */ /* 0x000fe200078e0206 */
[----:B------:R-:W1:Y:S05]  /*1c80*/  LDC.64 R2, c[0x0][0x3a0] ;  /* 0x0000e800ff027b82 */ /* 0x000e6a0000000a00 */
[----:B------:R-:W1:Y:S02]  /*1c90*/  LDG.E R7, desc[UR4][R6.64] ;  /* 0x0000000406077981 */ /* 0x000e64000c1e1900 */
[----:B-1----:R-:W-:-:S05]  /*1ca0*/  IMAD.WIDE R2, R7, 0x10, R2 ;  /* 0x0000001007027825 */ /* 0x002fca00078e0202 */
[----:B0-----:R-:W2:Y:S04]  /*1cb0*/  LDG.E R5, desc[UR4][R2.64] ;  /* 0x0000000402057981 */ /* 0x001ea8000c1e1900 */
[----:B------:R-:W3:Y:S04]  /*1cc0*/  LDG.E R11, desc[UR4][R2.64+0x4] ;  /* 0x00000404020b7981 */ /* 0x000ee8000c1e1900 */
        /* <DEDUP_REMOVED lines=8> */
.L_x_433:
        /* <DEDUP_REMOVED lines=11> */
.L_x_451:


//--------------------- .text._ZN3cub18CUB_300001_SM_10006detail8for_each13static_kernelINS2_12policy_hub_t12policy_500_tEmN6thrust24THRUST_300001_SM_1000_NS8cuda_cub20__uninitialized_fill7functorINS7_10device_ptrI5SCandEESC_EEEEvT0_T1_ --------------------------
	.section	.text._ZN3cub18CUB_300001_SM_10006detail8for_each13static_kernelINS2_12policy_hub_t12policy_500_tEmN6thrust24THRUST_300001_SM_1000_NS8cuda_cub20__uninitialized_fill7functorINS7_10device_ptrI5SCandEESC_EEEEvT0_T1_,"ax",@progbits
	.align	128
        .global         _ZN3cub18CUB_300001_SM_10006detail8for_each13static_kernelINS2_12policy_hub_t12policy_500_tEmN6thrust24THRUST_300001_SM_1000_NS8cuda_cub20__uninitialized_fill7functorINS7_10device_ptrI5SCandEESC_EEEEvT0_T1_
        .type           _ZN3cub18CUB_300001_SM_10006detail8for_each13static_kernelINS2_12policy_hub_t12policy_500_tEmN6thrust24THRUST_300001_SM_1000_NS8cuda_cub20__uninitialized_fill7functorINS7_10device_ptrI5SCandEESC_EEEEvT0_T1_,@function
        .size           _ZN3cub18CUB_300001_SM_10006detail8for_each13static_kernelINS2_12policy_hub_t12policy_500_tEmN6thrust24THRUST_300001_SM_1000_NS8cuda_cub20__uninitialized_fill7functorINS7_10device_ptrI5SCandEESC_EEEEvT0_T1_,(.L_x_452 - _ZN3cub18CUB_300001_SM_10006detail8for_each13static_kernelINS2_12policy_hub_t12policy_500_tEmN6thrust24THRUST_300001_SM_1000_NS8cuda_cub20__uninitialized_fill7functorINS7_10device_ptrI5SCandEESC_EEEEvT0_T1_)
        .other          _ZN3cub18CUB_300001_SM_10006detail8for_each13static_kernelINS2_12policy_hub_t12policy_500_tEmN6thrust24THRUST_300001_SM_1000_NS8cuda_cub20__uninitialized_fill7functorINS7_10device_ptrI5SCandEESC_EEEEvT0_T1_,@"STO_CUDA_ENTRY STV_DEFAULT"
_ZN3cub18CUB_300001_SM_10006detail8for_each13static_kernelINS2_12policy_hub_t12policy_500_tEmN6thrust24THRUST_300001_SM_1000_NS8cuda_cub20__uninitialized_fill7functorINS7_10device_ptrI5SCandEESC_EEEEvT0_T1_:
.text._ZN3cub18CUB_300001_SM_10006detail8for_each13static_kernelINS2_12policy_hub_t12policy_500_tEmN6thrust24THRUST_300001_SM_1000_NS8cuda_cub20__uninitialized_fill7functorINS7_10device_ptrI5SCandEESC_EEEEvT0_T1_:
[----:B------:R-:W-:Y:S08]  /*0000*/  LDC R1, c[0x0][0x37c] ;  /* 0x0000df00ff017b82 */ /* 0x000ff00000000800 */
[----:B------:R-:W0:Y:S01]  /*0010*/  S2UR UR4, SR_CTAID.X ;  /* 0x00000000000479c3 */ /* 0x000e220000002500 */
[----:B------:R-:W1:Y:S01]  /*0020*/  LDCU.64 UR6, c[0x0][0x380] ;  /* 0x00007000ff0677ac */ /* 0x000e620008000a00 */
[----:B------:R-:W2:Y:S01]  /*0030*/  LDCU.64 UR8, c[0x0][0x358] ;  /* 0x00006b00ff0877ac */ /* 0x000ea20008000a00 */
[----:B0-----:R-:W-:-:S04]  /*0040*/  UIMAD.WIDE.U32 UR4, UR4, 0x200, URZ ;  /* 0x00000200040478a5 */ /* 0x001fc8000f8e00ff */
[----:B-1----:R-:W-:-:S04]  /*0050*/  UIADD3 UR6, UP0, UPT, -UR4, UR6, URZ ;  /* 0x0000000604067290 */ /* 0x002fc8000ff1e1ff */
[----:B------:R-:W-:Y:S02]  /*0060*/  UIADD3.X UR7, UPT, UPT, ~UR5, UR7, URZ, UP0, !UPT ;  /* 0x0000000705077290 */ /* 0x000fe400087fe5ff */
[----:B------:R-:W-:-:S04]  /*0070*/  UISETP.GE.U32.AND UP0, UPT, UR6, 0x200, UPT ;  /* 0x000002000600788c */ /* 0x000fc8000bf06070 */
[----:B------:R-:W-:-:S09]  /*0080*/  UISETP.GE.U32.AND.EX UP0, UPT, UR7, URZ, UPT, UP0 ;  /* 0x000000ff0700728c */ /* 0x000fd2000bf06100 */
[----:B--2---:R-:W-:Y:S05]  /*0090*/  BRA.U !UP0, `(.L_x_434) ;  /* 0x0000000108447547 */ /* 0x004fea000b800000 */
[----:B------:R-:W0:Y:S01]  /*00a0*/  S2R R0, SR_TID.X ;  /* 0x0000000000007919 */ /* 0x000e220000002100 */
[----:B------:R-:W1:Y:S01]  /*00b0*/  LDCU.64 UR6, c[0x0][0x388] ;  /* 0x00007100ff0677ac */ /* 0x000e620008000a00 */
[----:B------:R-:W2:Y:S08]  /*00c0*/  LDC.64 R4, c[0x0][0x390] ;  /* 0x0000e400ff047b82 */ /* 0x000eb00000000a00 */
[----:B------:R-:W3:Y:S01]  /*00d0*/  LDC.64 R6, c[0x0][0x398] ;  /* 0x0000e600ff067b82 */ /* 0x000ee20000000a00 */
[----:B0-----:R-:W-:-:S05]  /*00e0*/  IADD3 R0, P0, PT, R0, UR4, RZ ;  /* 0x0000000400007c10 */ /* 0x001fca000ff1e0ff */
[----:B------:R-:W-:Y:S01]  /*00f0*/  IMAD.X R3, RZ, RZ, UR5, P0 ;  /* 0x00000005ff037e24 */ /* 0x000fe200080e06ff */
[----:B-1----:R-:W-:-:S04]  /*0100*/  LEA R2, P0, R0, UR6, 0x4 ;  /* 0x0000000600027c11 */ /* 0x002fc8000f8020ff */
[----:B------:R-:W-:-:S05]  /*0110*/  LEA.HI.X R3, R0, UR7, R3, 0x4, P0 ;  /* 0x0000000700037c11 */ /* 0x000fca00080f2403 */
[----:B--2---:R-:W-:Y:S04]  /*0120*/  STG.E desc[UR8][R2.64], R4 ;  /* 0x0000000402007986 */ /* 0x004fe8000c101908 */
[----:B------:R-:W-:Y:S04]  /*0130*/  STG.E desc[UR8][R2.64+0x1000], R4 ;  /* 0x0010000402007986 */ /* 0x000fe8000c101908 */
[----:B------:R-:W-:Y:S04]  /*0140*/  STG.E desc[UR8][R2.64+0x4], R5 ;  /* 0x0000040502007986 */ /* 0x000fe8000c101908 */
[----:B------:R-:W-:Y:S04]  /*0150*/  STG.E desc[UR8][R2.64+0x1004], R5 ;  /* 0x0010040502007986 */ /* 0x000fe8000c101908 */
[----:B---3--:R-:W-:Y:S04]  /*0160*/  STG.E desc[UR8][R2.64+0x8], R6 ;  /* 0x0000080602007986 */ /* 0x008fe8000c101908 */
[----:B------:R-:W-:Y:S04]  /*0170*/  STG.E desc[UR8][R2.64+0x1008], R6 ;  /* 0x0010080602007986 */ /* 0x000fe8000c101908 */
[----:B------:R-:W-:Y:S04]  /*0180*/  STG.E desc[UR8][R2.64+0xc], R7 ;  /* 0x00000c0702007986 */ /* 0x000fe8000c101908 */
[----:B------:R-:W-:Y:S01]  /*0190*/  STG.E desc[UR8][R2.64+0x100c], R7 ;  /* 0x00100c0702007986 */ /* 0x000fe2000c101908 */
[----:B------:R-:W-:Y:S05]  /*01a0*/  EXIT ;  /* 0x000000000000794d */ /* 0x000fea0003800000 */
.L_x_434:
[----:B------:R-:W0:Y:S01]  /*01b0*/  S2R R0, SR_TID.X ;  /* 0x0000000000007919 */ /* 0x000e220000002100 */
[----:B------:R-:W1:Y:S01]  /*01c0*/  LDCU.64 UR10, c[0x0][0x388] ;  /* 0x00007100ff0a77ac */ /* 0x000e620008000a00 */
[----:B------:R-:W2:Y:S01]  /*01d0*/  LDC.64 R6, c[0x0][0x390] ;  /* 0x0000e400ff067b82 */ /* 0x000ea20000000a00 */
[----:B------:R-:W-:-:S07]  /*01e0*/  IMAD.U32 R2, RZ, RZ, UR7 ;  /* 0x00000007ff027e24 */ /* 0x000fce000f8e00ff */
[----:B------:R-:W3:Y:S01]  /*01f0*/  LDC.64 R8, c[0x0][0x398] ;  /* 0x0000e600ff087b82 */ /* 0x000ee20000000a00 */
[C---:B0-----:R-:W-:Y:S02]  /*0200*/  ISETP.LT.U32.AND P0, PT, R0.reuse, UR6, PT ;  /* 0x0000000600007c0c */ /* 0x041fe4000bf01070 */
[C---:B------:R-:W-:Y:S01]  /*0210*/  IADD3 R3, P1, PT, R0.reuse, UR4, RZ ;  /* 0x0000000400037c10 */ /* 0x040fe2000ff3e0ff */
[----:B------:R-:W-:Y:S01]  /*0220*/  VIADD R0, R0, 0x100 ;  /* 0x0000010000007836 */ /* 0x000fe20000000000 */
[----:B------:R-:W-:Y:S02]  /*0230*/  ISETP.GT.U32.AND.EX P0, PT, R2, RZ, PT, P0 ;  /* 0x000000ff0200720c */ /* 0x000fe40003f04100 */
[----:B-1----:R-:W-:Y:S01]  /*0240*/  LEA R2, P2, R3, UR10, 0x4 ;  /* 0x0000000a03027c11 */ /* 0x002fe2000f8420ff */
[----:B------:R-:W-:Y:S01]  /*0250*/  IMAD.X R4, RZ, RZ, UR5, P1 ;  /* 0x00000005ff047e24 */ /* 0x000fe200088e06ff */
[----:B------:R-:W-:Y:S01]  /*0260*/  ISETP.LT.U32.AND P1, PT, R0, UR6, PT ;  /* 0x0000000600007c0c */ /* 0x000fe2000bf21070 */
[----:B------:R-:W-:-:S03]  /*0270*/  IMAD.U32 R0, RZ, RZ, UR7 ;  /* 0x00000007ff007e24 */ /* 0x000fc6000f8e00ff */
[----:B------:R-:W-:Y:S02]  /*0280*/  LEA.HI.X R3, R3, UR11, R4, 0x4, P2 ;  /* 0x0000000b03037c11 */ /* 0x000fe400090f2404 */
[----:B------:R-:W-:-:S03]  /*0290*/  ISETP.GT.U32.AND.EX P1, PT, R0, RZ, PT, P1 ;  /* 0x000000ff0000720c */ /* 0x000fc60003f24110 */
[----:B--2---:R0:W-:Y:S04]  /*02a0*/  @P0 STG.E desc[UR8][R2.64], R6 ;  /* 0x0000000602000986 */ /* 0x0041e8000c101908 */
[----:B------:R0:W-:Y:S04]  /*02b0*/  @P0 STG.E desc[UR8][R2.64+0x4], R7 ;  /* 0x0000040702000986 */ /* 0x0001e8000c101908 */
[----:B---3--:R0:W-:Y:S04]  /*02c0*/  @P0 STG.E desc[UR8][R2.64+0x8], R8 ;  /* 0x0000080802000986 */ /* 0x0081e8000c101908 */
[----:B------:R0:W-:Y:S01]  /*02d0*/  @P0 STG.E desc[UR8][R2.64+0xc], R9 ;  /* 0x00000c0902000986 */ /* 0x0001e2000c101908 */
[----:B------:R-:W-:Y:S05]  /*02e0*/  @!P1 EXIT ;  /* 0x000000000000994d */ /* 0x000fea0003800000 */
[----:B------:R-:W1:Y:S08]  /*02f0*/  LDC.64 R4, c[0x0][0x390] ;  /* 0x0000e400ff047b82 */ /* 0x000e700000000a00 */
[----:B0-----:R-:W0:Y:S01]  /*0300*/  LDC.64 R6, c[0x0][0x398] ;  /* 0x0000e600ff067b82 */ /* 0x001e220000000a00 */
[----:B-1----:R-:W-:Y:S04]  /*0310*/  STG.E desc[UR8][R2.64+0x1000], R4 ;  /* 0x0010000402007986 */ /* 0x002fe8000c101908 */
[----:B------:R-:W-:Y:S04]  /*0320*/  STG.E desc[UR8][R2.64+0x1004], R5 ;  /* 0x0010040502007986 */ /* 0x000fe8000c101908 */
[----:B0-----:R-:W-:Y:S04]  /*0330*/  STG.E desc[UR8][R2.64+0x1008], R6 ;  /* 0x0010080602007986 */ /* 0x001fe8000c101908 */
[----:B------:R-:W-:Y:S01]  /*0340*/  STG.E desc[UR8][R2.64+0x100c], R7 ;  /* 0x00100c0702007986 */ /* 0x000fe2000c101908 */
[----:B------:R-:W-:Y:S05]  /*0350*/  EXIT ;  /* 0x000000000000794d */ /* 0x000fea0003800000 */
.L_x_435:
        /* <DEDUP_REMOVED lines=10> */
.L_x_452:


//--------------------- .text._ZN3cub18CUB_300001_SM_10006detail8for_each13static_kernelINS2_12policy_hub_t12policy_500_tElN6thrust24THRUST_300001_SM_1000_NS8cuda_cub10__tabulate7functorINS7_6detail15normal_iteratorINS7_10device_ptrIiEEEENS7_6system6detail7generic6detail22compute_sequence_valueIivEElEEEEvT0_T1_ --------------------------
	.section	.text._ZN3cub18CUB_300001_SM_10006detail8for_each13static_kernelINS2_12policy_hub_t12policy_500_tElN6thrust24THRUST_300001_SM_1000_NS8cuda_cub10__tabulate7functorINS7_6detail15normal_iteratorINS7_10device_ptrIiEEEENS7_6system6detail7generic6detail22compute_sequence_valueIivEElEEEEvT0_T1_,"ax",@progbits
	.align	128
        .global         _ZN3cub18CUB_300001_SM_10006detail8for_each13static_kernelINS2_12policy_hub_t12policy_500_tElN6thrust24THRUST_300001_SM_1000_NS8cuda_cub10__tabulate7functorINS7_6detail15normal_iteratorINS7_10device_ptrIiEEEENS7_6system6detail7generic6detail22compute_sequence_valueIivEElEEEEvT0_T1_
        .type           _ZN3cub18CUB_300001_SM_10006detail8for_each13static_kernelINS2_12policy_hub_t12policy_500_tElN6thrust24THRUST_300001_SM_1000_NS8cuda_cub10__tabulate7functorINS7_6detail15normal_iteratorINS7_10device_ptrIiEEEENS7_6system6detail7generic6detail22compute_sequence_valueIivEElEEEEvT0_T1_,@function
        .size           _ZN3cub18CUB_300001_SM_10006detail8for_each13static_kernelINS2_12policy_hub_t12policy_500_tElN6thrust24THRUST_300001_SM_1000_NS8cuda_cub10__tabulate7functorINS7_6detail15normal_iteratorINS7_10device_ptrIiEEEENS7_6system6detail7generic6detail22compute_sequence_valueIivEElEEEEvT0_T1_,(.L_x_453 - _ZN3cub18CUB_300001_SM_10006detail8for_each13static_kernelINS2_12policy_hub_t12policy_500_tElN6thrust24THRUST_300001_SM_1000_NS8cuda_cub10__tabulate7functorINS7_6detail15normal_iteratorINS7_10device_ptrIiEEEENS7_6system6detail7generic6detail22compute_sequence_valueIivEElEEEEvT0_T1_)
        .other          _ZN3cub18CUB_300001_SM_10006detail8for_each13static_kernelINS2_12policy_hub_t12policy_500_tElN6thrust24THRUST_300001_SM_1000_NS8cuda_cub10__tabulate7functorINS7_6detail15normal_iteratorINS7_10device_ptrIiEEEENS7_6system6detail7generic6detail22compute_sequence_valueIivEElEEEEvT0_T1_,@"STO_CUDA_ENTRY STV_DEFAULT"
_ZN3cub18CUB_300001_SM_10006detail8for_each13static_kernelINS2_12policy_hub_t12policy_500_tElN6thrust24THRUST_300001_SM_1000_NS8cuda_cub10__tabulate7functorINS7_6detail15normal_iteratorINS7_10device_ptrIiEEEENS7_6system6detail7generic6detail22compute_sequence_valueIivEElEEEEvT0_T1_:
.text._ZN3cub18CUB_300001_SM_10006detail8for_each13static_kernelINS2_12policy_hub_t12policy_500_tElN6thrust24THRUST_300001_SM_1000_NS8cuda_cub10__tabulate7functorINS7_6detail15normal_iteratorINS7_10device_ptrIiEEEENS7_6system6detail7generic6detail22compute_sequence_valueIivEElEEEEvT0_T1_:
        /* <DEDUP_REMOVED lines=8> */
[----:B------:R-:W-:-:S09]  /*0080*/  UISETP.GE.AND.EX UP0, UPT, UR7, URZ, UPT, UP0 ;  /* 0x000000ff0700728c */ /* 0x000fd2000bf06300 */
[----:B--2---:R-:W-:Y:S05]  /*0090*/  BRA.U !UP0, `(.L_x_436) ;  /* 0x0000000108347547 */ /* 0x004fea000b800000 */
[----:B------:R-:W0:Y:S01]  /*00a0*/  S2R R0, SR_TID.X ;  /* 0x0000000000007919 */ /* 0x000e220000002100 */
[----:B------:R-:W1:Y:S01]  /*00b0*/  LDC.64 R6, c[0x0][0x390] ;  /* 0x0000e400ff067b82 */ /* 0x000e620000000a00 */
[----:B------:R-:W2:Y:S01]  /*00c0*/  LDCU.64 UR10, c[0x0][0x388] ;  /* 0x00007100ff0a77ac */ /* 0x000ea20008000a00 */
[----:B0-----:R-:W-:-:S05]  /*00d0*/  IADD3 R5, P0, PT, R0, UR4, RZ ;  /* 0x0000000400057c10 */ /* 0x001fca000ff1e0ff */
[----:B------:R-:W-:Y:S01]  /*00e0*/  IMAD.X R4, RZ, RZ, UR5, P0 ;  /* 0x00000005ff047e24 */ /* 0x000fe200080e06ff */
[C---:B--2---:R-:W-:Y:S01]  /*00f0*/  LEA R2, P0, R5.reuse, UR10, 0x2 ;  /* 0x0000000a05027c11 */ /* 0x044fe2000f8010ff */
[----:B------:R-:W-:-:S03]  /*0100*/  VIADD R0, R5, 0x100 ;  /* 0x0000010005007836 */ /* 0x000fc60000000000 */
[C---:B------:R-:W-:Y:S01]  /*0110*/  LEA.HI.X R3, R5.reuse, UR11, R4, 0x2, P0 ;  /* 0x0000000b05037c11 */ /* 0x040fe200080f1404 */
[-CC-:B-1----:R-:W-:Y:S02]  /*0120*/  IMAD R5, R5, R7.reuse, R6.reuse ;  /* 0x0000000705057224 */ /* 0x182fe400078e0206 */
[----:B------:R-:W-:-:S03]  /*0130*/  IMAD R7, R0, R7, R6 ;  /* 0x0000000700077224 */ /* 0x000fc600078e0206 */
[----:B------:R-:W-:Y:S04]  /*0140*/  STG.E desc[UR8][R2.64], R5 ;  /* 0x0000000502007986 */ /* 0x000fe8000c101908 */
[----:B------:R-:W-:Y:S01]  /*0150*/  STG.E desc[UR8][R2.64+0x400], R7 ;  /* 0x0004000702007986 */ /* 0x000fe2000c101908 */
[----:B------:R-:W-:Y:S05]  /*0160*/  EXIT ;  /* 0x000000000000794d */ /* 0x000fea0003800000 */
.L_x_436:
[----:B------:R-:W0:Y:S01]  /*0170*/  S2R R2, SR_TID.X ;  /* 0x0000000000027919 */ /* 0x000e220000002100 */
[----:B------:R-:W-:Y:S01]  /*0180*/  USHF.R.S32.HI UR7, URZ, 0x1f, UR6 ;  /* 0x0000001fff077899 */ /* 0x000fe20008011406 */
[----:B------:R-:W-:Y:S05]  /*0190*/  BSSY.RECONVERGENT B0, `(.L_x_437) ;  /* 0x0000011000007945 */ /* 0x000fea0003800200 */
[----:B------:R-:W-:Y:S02]  /*01a0*/  IMAD.U32 R3, RZ, RZ, UR7 ;  /* 0x00000007ff037e24 */ /* 0x000fe4000f8e00ff */
[----:B------:R-:W-:Y:S01]  /*01b0*/  IMAD.U32 R4, RZ, RZ, UR7 ;  /* 0x00000007ff047e24 */ /* 0x000fe2000f8e00ff */
[C---:B0-----:R-:W-:Y:S01]  /*01c0*/  ISETP.LT.U32.AND P0, PT, R2.reuse, UR6, PT ;  /* 0x0000000602007c0c */ /* 0x041fe2000bf01070 */
[----:B------:R-:W-:-:S03]  /*01d0*/  VIADD R0, R2, 0x100 ;  /* 0x0000010002007836 */ /* 0x000fc60000000000 */
[----:B------:R-:W-:Y:S02]  /*01e0*/  ISETP.GT.AND.EX P0, PT, R3, RZ, PT, P0 ;  /* 0x000000ff0300720c */ /* 0x000fe40003f04300 */
[----:B------:R-:W-:-:S04]  /*01f0*/  ISETP.LT.U32.AND P1, PT, R0, UR6, PT ;  /* 0x0000000600007c0c */ /* 0x000fc8000bf21070 */
[----:B------:R-:W-:-:S07]  /*0200*/  ISETP.GT.AND.EX P1, PT, R4, RZ, PT, P1 ;  /* 0x000000ff0400720c */ /* 0x000fce0003f24310 */
[----:B------:R-:W-:Y:S06]  /*0210*/  @!P0 BRA `(.L_x_438) ;  /* 0x0000000000208947 */ /* 0x000fec0003800000 */
[----:B------:R-:W0:Y:S01]  /*0220*/  LDC.64 R6, c[0x0][0x390] ;  /* 0x0000e400ff067b82 */ /* 0x000e220000000a00 */
[----:B------:R-:W1:Y:S01]  /*0230*/  LDCU.64 UR10, c[0x0][0x388] ;  /* 0x00007100ff0a77ac */ /* 0x000e620008000a00 */
[----:B------:R-:W-:-:S05]  /*0240*/  IADD3 R4, P0, PT, R2, UR4, RZ ;  /* 0x0000000402047c10 */ /* 0x000fca000ff1e0ff */
[----:B------:R-:W-:Y:S01]  /*0250*/  IMAD.X R3, RZ, RZ, UR5, P0 ;  /* 0x00000005ff037e24 */ /* 0x000fe200080e06ff */
[----:B-1----:R-:W-:-:S04]  /*0260*/  LEA R2, P0, R4, UR10, 0x2 ;  /* 0x0000000a04027c11 */ /* 0x002fc8000f8010ff */
[C---:B------:R-:W-:Y:S01]  /*0270*/  LEA.HI.X R3, R4.reuse, UR11, R3, 0x2, P0 ;  /* 0x0000000b04037c11 */ /* 0x040fe200080f1403 */
[----:B0-----:R-:W-:-:S05]  /*0280*/  IMAD R7, R4, R7, R6 ;  /* 0x0000000704077224 */ /* 0x001fca00078e0206 */
[----:B------:R0:W-:Y:S03]  /*0290*/  STG.E desc[UR8][R2.64], R7 ;  /* 0x0000000702007986 */ /* 0x0001e6000c101908 */
.L_x_438:
[----:B------:R-:W-:Y:S05]  /*02a0*/  BSYNC.RECONVERGENT B0 ;  /* 0x0000000000007941 */ /* 0x000fea0003800200 */
.L_x_437:
[----:B------:R-:W-:Y:S05]  /*02b0*/  @!P1 EXIT ;  /* 0x000000000000994d */ /* 0x000fea0003800000 */
[----:B------:R-:W1:Y:S01]  /*02c0*/  LDC.64 R4, c[0x0][0x390] ;  /* 0x0000e400ff047b82 */ /* 0x000e620000000a00 */
[----:B------:R-:W2:Y:S01]  /*02d0*/  LDCU.64 UR6, c[0x0][0x388] ;  /* 0x00007100ff0677ac */ /* 0x000ea20008000a00 */
[----:B------:R-:W-:-:S05]  /*02e0*/  IADD3 R0, P0, PT, R0, UR4, RZ ;  /* 0x0000000400007c10 */ /* 0x000fca000ff1e0ff */
[----:B0-----:R-:W-:Y:S01]  /*02f0*/  IMAD.X R3, RZ, RZ, UR5, P0 ;  /* 0x00000005ff037e24 */ /* 0x001fe200080e06ff */
[----:B--2---:R-:W-:-:S04]  /*0300*/  LEA R2, P0, R0, UR6, 0x2 ;  /* 0x0000000600027c11 */ /* 0x004fc8000f8010ff */
[C---:B------:R-:W-:Y:S01]  /*0310*/  LEA.HI.X R3, R0.reuse, UR7, R3, 0x2, P0 ;  /* 0x0000000700037c11 */ /* 0x040fe200080f1403 */
[----:B-1----:R-:W-:-:S05]  /*0320*/  IMAD R5, R0, R5, R4 ;  /* 0x0000000500057224 */ /* 0x002fca00078e0204 */
[----:B------:R-:W-:Y:S01]  /*0330*/  STG.E desc[UR8][R2.64], R5 ;  /* 0x0000000502007986 */ /* 0x000fe2000c101908 */
[----:B------:R-:W-:Y:S05]  /*0340*/  EXIT ;  /* 0x000000000000794d */ /* 0x000fea0003800000 */
.L_x_439:
        /* <DEDUP_REMOVED lines=11> */
.L_x_453:


//--------------------- .text._ZN3cub18CUB_300001_SM_10006detail8for_each13static_kernelINS2_12policy_hub_t12policy_500_tEmN6thrust24THRUST_300001_SM_1000_NS8cuda_cub20__uninitialized_fill7functorINS7_10device_ptrIiEEiEEEEvT0_T1_ --------------------------
	.section	.text._ZN3cub18CUB_300001_SM_10006detail8for_each13static_kernelINS2_12policy_hub_t12policy_500_tEmN6thrust24THRUST_300001_SM_1000_NS8cuda_cub20__uninitialized_fill7functorINS7_10device_ptrIiEEiEEEEvT0_T1_,"ax",@progbits
	.align	128
        .global         _ZN3cub18CUB_300001_SM_10006detail8for_each13static_kernelINS2_12policy_hub_t12policy_500_tEmN6thrust24THRUST_300001_SM_1000_NS8cuda_cub20__uninitialized_fill7functorINS7_10device_ptrIiEEiEEEEvT0_T1_
        .type           _ZN3cub18CUB_300001_SM_10006detail8for_each13static_kernelINS2_12policy_hub_t12policy_500_tEmN6thrust24THRUST_300001_SM_1000_NS8cuda_cub20__uninitialized_fill7functorINS7_10device_ptrIiEEiEEEEvT0_T1_,@function
        .size           _ZN3cub18CUB_300001_SM_10006detail8for_each13static_kernelINS2_12policy_hub_t12policy_500_tEmN6thrust24THRUST_300001_SM_1000_NS8cuda_cub20__uninitialized_fill7functorINS7_10device_ptrIiEEiEEEEvT0_T1_,(.L_x_454 - _ZN3cub18CUB_300001_SM_10006detail8for_each13static_kernelINS2_12policy_hub_t12policy_500_tEmN6thrust24THRUST_300001_SM_1000_NS8cuda_cub20__uninitialized_fill7functorINS7_10device_ptrIiEEiEEEEvT0_T1_)
        .other          _ZN3cub18CUB_300001_SM_10006detail8for_each13static_kernelINS2_12policy_hub_t12policy_500_tEmN6thrust24THRUST_300001_SM_1000_NS8cuda_cub20__uninitialized_fill7functorINS7_10device_ptrIiEEiEEEEvT0_T1_,@"STO_CUDA_ENTRY STV_DEFAULT"
_ZN3cub18CUB_300001_SM_10006detail8for_each13static_kernelINS2_12policy_hub_t12policy_500_tEmN6thrust24THRUST_300001_SM_1000_NS8cuda_cub20__uninitialized_fill7functorINS7_10device_ptrIiEEiEEEEvT0_T1_:
.text._ZN3cub18CUB_300001_SM_10006detail8for_each13static_kernelINS2_12policy_hub_t12policy_500_tEmN6thrust24THRUST_300001_SM_1000_NS8cuda_cub20__uninitialized_fill7functorINS7_10device_ptrIiEEiEEEEvT0_T1_:
        /* <DEDUP_REMOVED lines=12> */
[----:B------:R-:W2:Y:S01]  /*00c0*/  LDC R5, c[0x0][0x390] ;  /* 0x0000e400ff057b82 */ /* 0x000ea20000000800 */
[----:B0-----:R-:W-:-:S05]  /*00d0*/  IADD3 R0, P0, PT, R0, UR4, RZ ;  /* 0x0000000400007c10 */ /* 0x001fca000ff1e0ff */
[----:B------:R-:W-:Y:S01]  /*00e0*/  IMAD.X R3, RZ, RZ, UR5, P0 ;  /* 0x00000005ff037e24 */ /* 0x000fe200080e06ff */
[----:B-1----:R-:W-:-:S04]  /*00f0*/  LEA R2, P0, R0, UR6, 0x2 ;  /* 0x0000000600027c11 */ /* 0x002fc8000f8010ff */
[----:B------:R-:W-:-:S05]  /*0100*/  LEA.HI.X R3, R0, UR7, R3, 0x2, P0 ;  /* 0x0000000700037c11 */ /* 0x000fca00080f1403 */
[----:B--2---:R-:W-:Y:S04]  /*0110*/  STG.E desc[UR8][R2.64], R5 ;  /* 0x0000000502007986 */ /* 0x004fe8000c101908 */
[----:B------:R-:W-:Y:S01]  /*0120*/  STG.E desc[UR8][R2.64+0x400], R5 ;  /* 0x0004000502007986 */ /* 0x000fe2000c101908 */
[----:B------:R-:W-:Y:S05]  /*0130*/  EXIT ;  /* 0x000000000000794d */ /* 0x000fea0003800000 */
.L_x_440:
[----:B------:R-:W0:Y:S01]  /*0140*/  S2R R0, SR_TID.X ;  /* 0x0000000000007919 */ /* 0x000e220000002100 */
[----:B------:R-:W-:Y:S01]  /*0150*/  IMAD.U32 R2, RZ, RZ, UR7 ;  /* 0x00000007ff027e24 */ /* 0x000fe2000f8e00ff */
[----:B------:R-:W1:Y:S01]  /*0160*/  LDCU.64 UR10, c[0x0][0x388] ;  /* 0x00007100ff0a77ac */ /* 0x000e620008000a00 */
[----:B------:R-:W-:Y:S01]  /*0170*/  IMAD.U32 R4, RZ, RZ, UR7 ;  /* 0x00000007ff047e24 */ /* 0x000fe2000f8e00ff */
[----:B0-----:R-:W-:-:S04]  /*0180*/  ISETP.LT.U32.AND P0, PT, R0, UR6, PT ;  /* 0x0000000600007c0c */ /* 0x001fc8000bf01070 */
[----:B------:R-:W-:Y:S01]  /*0190*/  ISETP.GT.U32.AND.EX P0, PT, R2, RZ, PT, P0 ;  /* 0x000000ff0200720c */ /* 0x000fe20003f04100 */
[C---:B------:R-:W-:Y:S01]  /*01a0*/  VIADD R2, R0.reuse, 0x100 ;  /* 0x0000010000027836 */ /* 0x040fe20000000000 */
[----:B------:R-:W-:-:S04]  /*01b0*/  IADD3 R0, P2, PT, R0, UR4, RZ ;  /* 0x0000000400007c10 */ /* 0x000fc8000ff5e0ff */
[----:B------:R-:W-:Y:S01]  /*01c0*/  ISETP.LT.U32.AND P1, PT, R2, UR6, PT ;  /* 0x0000000602007c0c */ /* 0x000fe2000bf21070 */
[----:B------:R-:W-:Y:S01]  /*01d0*/  IMAD.X R3, RZ, RZ, UR5, P2 ;  /* 0x00000005ff037e24 */ /* 0x000fe200090e06ff */
[----:B-1----:R-:W-:Y:S02]  /*01e0*/  LEA R2, P2, R0, UR10, 0x2 ;  /* 0x0000000a00027c11 */ /* 0x002fe4000f8410ff */
[----:B------:R-:W-:Y:S02]  /*01f0*/  ISETP.GT.U32.AND.EX P1, PT, R4, RZ, PT, P1 ;  /* 0x000000ff0400720c */ /* 0x000fe40003f24110 */
[----:B------:R-:W-:Y:S01]  /*0200*/  LEA.HI.X R3, R0, UR11, R3, 0x2, P2 ;  /* 0x0000000b00037c11 */ /* 0x000fe200090f1403 */
[----:B------:R-:W0:Y:S04]  /*0210*/  @P0 LDC R5, c[0x0][0x390] ;  /* 0x0000e400ff050b82 */ /* 0x000e280000000800 */
[----:B0-----:R0:W-:Y:S06]  /*0220*/  @P0 STG.E desc[UR8][R2.64], R5 ;  /* 0x0000000502000986 */ /* 0x0011ec000c101908 */
[----:B------:R-:W-:Y:S05]  /*0230*/  @!P1 EXIT ;  /* 0x000000000000994d */ /* 0x000fea0003800000 */
[----:B0-----:R-:W0:Y:S02]  /*0240*/  LDC R5, c[0x0][0x390] ;  /* 0x0000e400ff057b82 */ /* 0x001e240000000800 */
[----:B0-----:R-:W-:Y:S01]  /*0250*/  STG.E desc[UR8][R2.64+0x400], R5 ;  /* 0x0004000502007986 */ /* 0x001fe2000c101908 */
[----:B------:R-:W-:Y:S05]  /*0260*/  EXIT ;  /* 0x000000000000794d */ /* 0x000fea0003800000 */
.L_x_441:
        /* <DEDUP_REMOVED lines=9> */
.L_x_454:


//--------------------- .text._ZN3cub18CUB_300001_SM_10006detail11EmptyKernelIvEEvv --------------------------
	.section	.text._ZN3cub18CUB_300001_SM_10006detail11EmptyKernelIvEEvv,"ax",@progbits
	.align	128
        .global         _ZN3cub18CUB_300001_SM_10006detail11EmptyKernelIvEEvv
        .type           _ZN3cub18CUB_300001_SM_10006detail11EmptyKernelIvEEvv,@function
        .size           _ZN3cub18CUB_300001_SM_10006detail11EmptyKernelIvEEvv,(.L_x_455 - _ZN3cub18CUB_300001_SM_10006detail11EmptyKernelIvEEvv)
        .other          _ZN3cub18CUB_300001_SM_10006detail11EmptyKernelIvEEvv,@"STO_CUDA_ENTRY STV_DEFAULT"
_ZN3cub18CUB_300001_SM_10006detail11EmptyKernelIvEEvv:
.text._ZN3cub18CUB_300001_SM_10006detail11EmptyKernelIvEEvv:
[----:B------:R-:W-:Y:S01]  /*0000*/  LDC R1, c[0x0][0x37c] ;  /* 0x0000df00ff017b82 */ /* 0x000fe20000000800 */
[----:B------:R-:W-:Y:S05]  /*0010*/  EXIT ;  /* 0x000000000000794d */ /* 0x000fea0003800000 */
.L_x_442:
        /* <DEDUP_REMOVED lines=14> */
.L_x_455:


//--------------------- .text._Z32gather_candidates_in_heap_kernelPiiiiS_P5SCandi --------------------------
	.section	.text._Z32gather_candidates_in_heap_kernelPiiiiS_P5SCandi,"ax",@progbits
	.align	128
        .global         _Z32gather_candidates_in_heap_kernelPiiiiS_P5SCandi
        .type           _Z32gather_candidates_in_heap_kernelPiiiiS_P5SCandi,@function
        .size           _Z32gather_candidates_in_heap_kernelPiiiiS_P5SCandi,(.L_x_456 - _Z32gather_candidates_in_heap_kernelPiiiiS_P5SCandi)
        .other          _Z32gather_candidates_in_heap_kernelPiiiiS_P5SCandi,@"STO_CUDA_ENTRY STV_DEFAULT"
_Z32gather_candidates_in_heap_kernelPiiiiS_P5SCandi:
.text._Z32gather_candidates_in_heap_kernelPiiiiS_P5SCandi:
[----:B------:R-:W-:Y:S01]  /*0000*/  LDC R1, c[0x0][0x37c] ;  /* 0x0000df00ff017b82 */ /* 0x000fe20000000800 */
[----:B------:R-:W0:Y:S07]  /*0010*/  S2R R0, SR_TID.X ;  /* 0x0000000000007919 */ /* 0x000e2e0000002100 */
[----:B------:R-:W0:Y:S01]  /*0020*/  S2UR UR4, SR_CTAID.X ;  /* 0x00000000000479c3 */ /* 0x000e220000002500 */
[----:B------:R-:W1:Y:S07]  /*0030*/  LDCU UR6, c[0x0][0x3a8] ;  /* 0x00007500ff0677ac */ /* 0x000e6e0008000800 */
[----:B------:R-:W0:Y:S02]  /*0040*/  LDC R5, c[0x0][0x360] ;  /* 0x0000d800ff057b82 */ /* 0x000e240000000800 */
[----:B0-----:R-:W-:-:S05]  /*0050*/  IMAD R5, R5, UR4, R0 ;  /* 0x0000000405057c24 */ /* 0x001fca000f8e0200 */
[----:B-1----:R-:W-:-:S13]  /*0060*/  ISETP.GE.AND P0, PT, R5, UR6, PT ;  /* 0x0000000605007c0c */ /* 0x002fda000bf06270 */
[----:B------:R-:W-:Y:S05]  /*0070*/  @P0 EXIT ;  /* 0x000000000000094d */ /* 0x000fea0003800000 */
[----:B------:R-:W0:Y:S01]  /*0080*/  LDC.64 R2, c[0x0][0x3a0] ;  /* 0x0000e800ff027b82 */ /* 0x000e220000000a00 */
[----:B------:R-:W1:Y:S01]  /*0090*/  LDCU.64 UR4, c[0x0][0x358] ;  /* 0x00006b00ff0477ac */ /* 0x000e620008000a00 */
[C---:B------:R-:W-:Y:S02]  /*00a0*/  IADD3 R7, PT, PT, -R5.reuse, UR6, RZ ;  /* 0x0000000605077c10 */ /* 0x040fe4000fffe1ff */
[C---:B------:R-:W-:Y:S02]  /*00b0*/  IADD3 R9, PT, PT, R5.reuse, 0x2, RZ ;  /* 0x0000000205097810 */ /* 0x040fe40007ffe0ff */
[C---:B------:R-:W-:Y:S01]  /*00c0*/  IADD3 R11, PT, PT, R5.reuse, 0x3, RZ ;  /* 0x00000003050b7810 */ /* 0x040fe20007ffe0ff */
[----:B0-----:R-:W-:-:S05]  /*00d0*/  IMAD.WIDE R2, R5, 0x10, R2 ;  /* 0x0000001005027825 */ /* 0x001fca00078e0202 */
[----:B-1----:R-:W-:Y:S04]  /*00e0*/  STG.E desc[UR4][R2.64], R5 ;  /* 0x0000000502007986 */ /* 0x002fe8000c101904 */
[----:B------:R-:W-:Y:S04]  /*00f0*/  STG.E desc[UR4][R2.64+0x4], R7 ;  /* 0x0000040702007986 */ /* 0x000fe8000c101904 */
[----:B------:R-:W-:Y:S04]  /*0100*/  STG.E desc[UR4][R2.64+0x8], R9 ;  /* 0x0000080902007986 */ /* 0x000fe8000c101904 */
[----:B------:R-:W-:Y:S01]  /*0110*/  STG.E desc[UR4][R2.64+0xc], R11 ;  /* 0x00000c0b02007986 */ /* 0x000fe2000c101904 */
[----:B------:R-:W-:Y:S05]  /*0120*/  EXIT ;  /* 0x000000000000794d */ /* 0x000fea0003800000 */
.L_x_443:
        /* <DEDUP_REMOVED lines=13> */
.L_x_456:


//--------------------- .nv.shared._ZN3cub18CUB_300001_SM_10006detail10merge_sort26DeviceMergeSortMergeKernelINS2_10policy_hubIN6thrust24THRUST_300001_SM_1000_NS6detail15normal_iteratorINS6_10device_ptrIiEEEEE9Policy600ESB_PNS0_8NullTypeESB_SF_m18CompareIndicesByMtiSE_EEvbT2_T3_T4_PT6_PT7_T5_PSJ_SJ_NS1_7vsmem_tE --------------------------
	.section	.nv.shared._ZN3cub18CUB_300001_SM_10006detail10merge_sort26DeviceMergeSortMergeKernelINS2_10policy_hubIN6thrust24THRUST_300001_SM_1000_NS6detail15normal_iteratorINS6_10device_ptrIiEEEEE9Policy600ESB_PNS0_8NullTypeESB_SF_m18CompareIndicesByMtiSE_EEvbT2_T3_T4_PT6_PT7_T5_PSJ_SJ_NS1_7vsmem_tE,"aw",@nobits
	.sectionflags	@""
	.align	16
.nv.shared._ZN3cub18CUB_300001_SM_10006detail10merge_sort26DeviceMergeSortMergeKernelINS2_10policy_hubIN6thrust24THRUST_300001_SM_1000_NS6detail15normal_iteratorINS6_10device_ptrIiEEEEE9Policy600ESB_PNS0_8NullTypeESB_SF_m18CompareIndicesByMtiSE_EEvbT2_T3_T4_PT6_PT7_T5_PSJ_SJ_NS1_7vsmem_tE:
	.zero		18448


//--------------------- .nv.shared.reserved.0     --------------------------
	.section	.nv.shared.reserved.0,"aw",@nobits
	.weak		__nv_reservedSMEM_offset_0_alias
	.size		__nv_reservedSMEM_offset_0_alias, 0, 64
	.other		__nv_reservedSMEM_offset_0_alias,@"STO_CUDA_RESERVED_SHARED STV_DEFAULT"
__nv_reservedSMEM_offset_0_alias:
	.zero		0
	.zero		64


//--------------------- .nv.global                --------------------------
	.section	.nv.global,"aw",@nobits
.nv.global:
	.type		_ZN34_INTERNAL_ce193c65_4_k_cu_a60cb3ba6thrust24THRUST_300001_SM_1000_NS12placeholders2_8E,@object
	.size		_ZN34_INTERNAL_ce193c65_4_k_cu_a60cb3ba6thrust24THRUST_300001_SM_1000_NS12placeholders2_8E,(_ZN34_INTERNAL_ce193c65_4_k_cu_a60cb3ba4cuda3std3__436_GLOBAL__N__ce193c65_4_k_cu_a60cb3ba6ignoreE - _ZN34_INTERNAL_ce193c65_4_k_cu_a60cb3ba6thrust24THRUST_300001_SM_1000_NS12placeholders2_8E)
_ZN34_INTERNAL_ce193c65_4_k_cu_a60cb3ba6thrust24THRUST_300001_SM_1000_NS12placeholders2_8E:
	.zero		1
	.type		_ZN34_INTERNAL_ce193c65_4_k_cu_a60cb3ba4cuda3std3__436_GLOBAL__N__ce193c65_4_k_cu_a60cb3ba6ignoreE,@object
	.size		_ZN34_INTERNAL_ce193c65_4_k_cu_a60cb3ba4cuda3std3__436_GLOBAL__N__ce193c65_4_k_cu_a60cb3ba6ignoreE,(_ZN34_INTERNAL_ce193c65_4_k_cu_a60cb3ba4cuda3std6ranges3__45__cpo4dataE - _ZN34_INTERNAL_ce193c65_4_k_cu_a60cb3ba4cuda3std3__436_GLOBAL__N__ce193c65_4_k_cu_a60cb3ba6ignoreE)
_ZN34_INTERNAL_ce193c65_4_k_cu_a60cb3ba4cuda3std3__436_GLOBAL__N__ce193c65_4_k_cu_a60cb3ba6ignoreE:
	.zero		1
	.type		_ZN34_INTERNAL_ce193c65_4_k_cu_a60cb3ba4cuda3std6ranges3__45__cpo4dataE,@object
	.size		_ZN34_INTERNAL_ce193c65_4_k_cu_a60cb3ba4cuda3std6ranges3__45__cpo4dataE,(_ZN34_INTERNAL_ce193c65_4_k_cu_a60cb3ba6thrust24THRUST_300001_SM_1000_NS6system3cpp3parE - _ZN34_INTERNAL_ce193c65_4_k_cu_a60cb3ba4cuda3std6ranges3__45__cpo4dataE)
_ZN34_INTERNAL_ce193c65_4_k_cu_a60cb3ba4cuda3std6ranges3__45__cpo4dataE:
	.zero		1
	.type		_ZN34_INTERNAL_ce193c65_4_k_cu_a60cb3ba6thrust24THRUST_300001_SM_1000_NS6system3cpp3parE,@object
	.size		_ZN34_INTERNAL_ce193c65_4_k_cu_a60cb3ba6thrust24THRUST_300001_SM_1000_NS6system3cpp3parE,(_ZN34_INTERNAL_ce193c65_4_k_cu_a60cb3ba4cuda3std3__45__cpo5beginE - _ZN34_INTERNAL_ce193c65_4_k_cu_a60cb3ba6thrust24THRUST_300001_SM_1000_NS6system3cpp3parE)
_ZN34_INTERNAL_ce193c65_4_k_cu_a60cb3ba6thrust24THRUST_300001_SM_1000_NS6system3cpp3parE:
	.zero		1
	.type		_ZN34_INTERNAL_ce193c65_4_k_cu_a60cb3ba4cuda3std3__45__cpo5beginE,@object
	.size		_ZN34_INTERNAL_ce193c65_4_k_cu_a60cb3ba4cuda3std3__45__cpo5beginE,(_ZN34_INTERNAL_ce193c65_4_k_cu_a60cb3ba4cuda3std6ranges3__45__cpo5beginE - _ZN34_INTERNAL_ce193c65_4_k_cu_a60cb3ba4cuda3std3__45__cpo5beginE)
_ZN34_INTERNAL_ce193c65_4_k_cu_a60cb3ba4cuda3std3__45__cpo5beginE:
	.zero		1
	.type		_ZN34_INTERNAL_ce193c65_4_k_cu_a60cb3ba4cuda3std6ranges3__45__cpo5beginE,@object
	.size		_ZN34_INTERNAL_ce193c65_4_k_cu_a60cb3ba4cuda3std6ranges3__45__cpo5beginE,(_ZN34_INTERNAL_ce193c65_4_k_cu_a60cb3ba6thrust24THRUST_300001_SM_1000_NS6deviceE - _ZN34_INTERNAL_ce193c65_4_k_cu_a60cb3ba4cuda3std6ranges3__45__cpo5beginE)
_ZN34_INTERNAL_ce193c65_4_k_cu_a60cb3ba4cuda3std6ranges3__45__cpo5beginE:
	.zero		1
	.type		_ZN34_INTERNAL_ce193c65_4_k_cu_a60cb3ba6thrust24THRUST_300001_SM_1000_NS6deviceE,@object
	.size		_ZN34_INTERNAL_ce193c65_4_k_cu_a60cb3ba6thrust24THRUST_300001_SM_1000_NS6deviceE,(_ZN34_INTERNAL_ce193c65_4_k_cu_a60cb3ba4cuda3std3__47nulloptE - _ZN34_INTERNAL_ce193c65_4_k_cu_a60cb3ba6thrust24THRUST_300001_SM_1000_NS6deviceE)
_ZN34_INTERNAL_ce193c65_4_k_cu_a60cb3ba6thrust24THRUST_300001_SM_1000_NS6deviceE:
	.zero		1
	.type		_ZN34_INTERNAL_ce193c65_4_k_cu_a60cb3ba4cuda3std3__47nulloptE,@object
	.size		_ZN34_INTERNAL_ce193c65_4_k_cu_a60cb3ba4cuda3std3__47nulloptE,(_ZN34_INTERNAL_ce193c65_4_k_cu_a60cb3ba4cuda3std6ranges3__45__cpo8distanceE - _ZN34_INTERNAL_ce193c65_4_k_cu_a60cb3ba4cuda3std3__47nulloptE)
_ZN34_INTERNAL_ce193c65_4_k_cu_a60cb3ba4cuda3std3__47nulloptE:
	.zero		1
	.type		_ZN34_INTERNAL_ce193c65_4_k_cu_a60cb3ba4cuda3std6ranges3__45__cpo8distanceE,@object
	.size		_ZN34_INTERNAL_ce193c65_4_k_cu_a60cb3ba4cuda3std6ranges3__45__cpo8distanceE,(_ZN34_INTERNAL_ce193c65_4_k_cu_a60cb3ba6thrust24THRUST_300001_SM_1000_NS12placeholders2_4E - _ZN34_INTERNAL_ce193c65_4_k_cu_a60cb3ba4cuda3std6ranges3__45__cpo8distanceE)
_ZN34_INTERNAL_ce193c65_4_k_cu_a60cb3ba4cuda3std6ranges3__45__cpo8distanceE:
	.zero		1
	.type		_ZN34_INTERNAL_ce193c65_4_k_cu_a60cb3ba6thrust24THRUST_300001_SM_1000_NS12placeholders2_4E,@object
	.size		_ZN34_INTERNAL_ce193c65_4_k_cu_a60cb3ba6thrust24THRUST_300001_SM_1000_NS12placeholders2_4E,(_ZN34_INTERNAL_ce193c65_4_k_cu_a60cb3ba4cuda3std3__45__cpo6rbeginE - _ZN34_INTERNAL_ce193c65_4_k_cu_a60cb3ba6thrust24THRUST_300001_SM_1000_NS12placeholders2_4E)
_ZN34_INTERNAL_ce193c65_4_k_cu_a60cb3ba6thrust24THRUST_300001_SM_1000_NS12placeholders2_4E:
	.zero		1
	.type		_ZN34_INTERNAL_ce193c65_4_k_cu_a60cb3ba4cuda3std3__45__cpo6rbeginE,@object
	.size		_ZN34_INTERNAL_ce193c65_4_k_cu_a60cb3ba4cuda3std3__45__cpo6rbeginE,(_ZN34_INTERNAL_ce193c65_4_k_cu_a60cb3ba4cuda3std6ranges3__45__cpo7advanceE - _ZN34_INTERNAL_ce193c65_4_k_cu_a60cb3ba4cuda3std3__45__cpo6rbeginE)
_ZN34_INTERNAL_ce193c65_4_k_cu_a60cb3ba4cuda3std3__45__cpo6rbeginE:
	.zero		1
	.type		_ZN34_INTERNAL_ce193c65_4_k_cu_a60cb3ba4cuda3std6ranges3__45__cpo7advanceE,@object
	.size		_ZN34_INTERNAL_ce193c65_4_k_cu_a60cb3ba4cuda3std6ranges3__45__cpo7advanceE,(_ZN34_INTERNAL_ce193c65_4_k_cu_a60cb3ba6thrust24THRUST_300001_SM_1000_NS12placeholders3_10E - _ZN34_INTERNAL_ce193c65_4_k_cu_a60cb3ba4cuda3std6ranges3__45__cpo7advanceE)
_ZN34_INTERNAL_ce193c65_4_k_cu_a60cb3ba4cuda3std6ranges3__45__cpo7advanceE:
	.zero		1
	.type		_ZN34_INTERNAL_ce193c65_4_k_cu_a60cb3ba6thrust24THRUST_300001_SM_1000_NS12placeholders3_10E,@object
	.size		_ZN34_INTERNAL_ce193c65_4_k_cu_a60cb3ba6thrust24THRUST_300001_SM_1000_NS12placeholders3_10E,(_ZN34_INTERNAL_ce193c65_4_k_cu_a60cb3ba4cuda3std3__48in_placeE - _ZN34_INTERNAL_ce193c65_4_k_cu_a60cb3ba6thrust24THRUST_300001_SM_1000_NS12placeholders3_10E)
_ZN34_INTERNAL_ce193c65_4_k_cu_a60cb3ba6thrust24THRUST_300001_SM_1000_NS12placeholders3_10E:
	.zero		1
	.type		_ZN34_INTERNAL_ce193c65_4_k_cu_a60cb3ba4cuda3std3__48in_placeE,@object
	.size		_ZN34_INTERNAL_ce193c65_4_k_cu_a60cb3ba4cuda3std3__48in_placeE,(_ZN34_INTERNAL_ce193c65_4_k_cu_a60cb3ba4cuda3std6ranges3__45__cpo4sizeE - _ZN34_INTERNAL_ce193c65_4_k_cu_a60cb3ba4cuda3std3__48in_placeE)
_ZN34_INTERNAL_ce193c65_4_k_cu_a60cb3ba4cuda3std3__48in_placeE:
	.zero		1
	.type		_ZN34_INTERNAL_ce193c65_4_k_cu_a60cb3ba4cuda3std6ranges3__45__cpo4sizeE,@object
	.size		_ZN34_INTERNAL_ce193c65_4_k_cu_a60cb3ba4cuda3std6ranges3__45__cpo4sizeE,(_ZN34_INTERNAL_ce193c65_4_k_cu_a60cb3ba6thrust24THRUST_300001_SM_1000_NS12placeholders2_2E - _ZN34_INTERNAL_ce193c65_4_k_cu_a60cb3ba4cuda3std6ranges3__45__cpo4sizeE)
_ZN34_INTERNAL_ce193c65_4_k_cu_a60cb3ba4cuda3std6ranges3__45__cpo4sizeE:
	.zero		1
	.type		_ZN34_INTERNAL_ce193c65_4_k_cu_a60cb3ba6thrust24THRUST_300001_SM_1000_NS12placeholders2_2E,@object
	.size		_ZN34_INTERNAL_ce193c65_4_k_cu_a60cb3ba6thrust24THRUST_300001_SM_1000_NS12placeholders2_2E,(_ZN34_INTERNAL_ce193c65_4_k_cu_a60cb3ba4cuda3std3__45__cpo6cbeginE - _ZN34_INTERNAL_ce193c65_4_k_cu_a60cb3ba6thrust24THRUST_300001_SM_1000_NS12placeholders2_2E)
_ZN34_INTERNAL_ce193c65_4_k_cu_a60cb3ba6thrust24THRUST_300001_SM_1000_NS12placeholders2_2E:
	.zero		1
	.type		_ZN34_INTERNAL_ce193c65_4_k_cu_a60cb3ba4cuda3std3__45__cpo6cbeginE,@object
	.size		_ZN34_INTERNAL_ce193c65_4_k_cu_a60cb3ba4cuda3std3__45__cpo6cbeginE,(_ZN34_INTERNAL_ce193c65_4_k_cu_a60cb3ba4cuda3std6ranges3__45__cpo6cbeginE - _ZN34_INTERNAL_ce193c65_4_k_cu_a60cb3ba4cuda3std3__45__cpo6cbeginE)
_ZN34_INTERNAL_ce193c65_4_k_cu_a60cb3ba4cuda3std3__45__cpo6cbeginE:
	.zero		1
	.type		_ZN34_INTERNAL_ce193c65_4_k_cu_a60cb3ba4cuda3std6ranges3__45__cpo6cbeginE,@object
	.size		_ZN34_INTERNAL_ce193c65_4_k_cu_a60cb3ba4cuda3std6ranges3__45__cpo6cbeginE,(_ZN34_INTERNAL_ce193c65_4_k_cu_a60cb3ba6thrust24THRUST_300001_SM_1000_NS12placeholders2_6E - _ZN34_INTERNAL_ce193c65_4_k_cu_a60cb3ba4cuda3std6ranges3__45__cpo6cbeginE)
_ZN34_INTERNAL_ce193c65_4_k_cu_a60cb3ba4cuda3std6ranges3__45__cpo6cbeginE:
	.zero		1
	.type		_ZN34_INTERNAL_ce193c65_4_k_cu_a60cb3ba6thrust24THRUST_300001_SM_1000_NS12placeholders2_6E,@object
	.size		_ZN34_INTERNAL_ce193c65_4_k_cu_a60cb3ba6thrust24THRUST_300001_SM_1000_NS12placeholders2_6E,(_ZN34_INTERNAL_ce193c65_4_k_cu_a60cb3ba4cuda3std3__45__cpo7crbeginE - _ZN34_INTERNAL_ce193c65_4_k_cu_a60cb3ba6thrust24THRUST_300001_SM_1000_NS12placeholders2_6E)
_ZN34_INTERNAL_ce193c65_4_k_cu_a60cb3ba6thrust24THRUST_300001_SM_1000_NS12placeholders2_6E:
	.zero		1
	.type		_ZN34_INTERNAL_ce193c65_4_k_cu_a60cb3ba4cuda3std3__45__cpo7crbeginE,@object
	.size		_ZN34_INTERNAL_ce193c65_4_k_cu_a60cb3ba4cuda3std3__45__cpo7crbeginE,(_ZN34_INTERNAL_ce193c65_4_k_cu_a60cb3ba4cuda3std6ranges3__45__cpo4nextE - _ZN34_INTERNAL_ce193c65_4_k_cu_a60cb3ba4cuda3std3__45__cpo7crbeginE)
_ZN34_INTERNAL_ce193c65_4_k_cu_a60cb3ba4cuda3std3__45__cpo7crbeginE:
	.zero		1
	.type		_ZN34_INTERNAL_ce193c65_4_k_cu_a60cb3ba4cuda3std6ranges3__45__cpo4nextE,@object
	.size		_ZN34_INTERNAL_ce193c65_4_k_cu_a60cb3ba4cuda3std6ranges3__45__cpo4nextE,(_ZN34_INTERNAL_ce193c65_4_k_cu_a60cb3ba4cuda3std6ranges3__45__cpo4swapE - _ZN34_INTERNAL_ce193c65_4_k_cu_a60cb3ba4cuda3std6ranges3__45__cpo4nextE)
_ZN34_INTERNAL_ce193c65_4_k_cu_a60cb3ba4cuda3std6ranges3__45__cpo4nextE:
	.zero		1
	.type		_ZN34_INTERNAL_ce193c65_4_k_cu_a60cb3ba4cuda3std6ranges3__45__cpo4swapE,@object
	.size		_ZN34_INTERNAL_ce193c65_4_k_cu_a60cb3ba4cuda3std6ranges3__45__cpo4swapE,(_ZN34_INTERNAL_ce193c65_4_k_cu_a60cb3ba6thrust24THRUST_300001_SM_1000_NS8cuda_cub10par_nosyncE - _ZN34_INTERNAL_ce193c65_4_k_cu_a60cb3ba4cuda3std6ranges3__45__cpo4swapE)
_ZN34_INTERNAL_ce193c65_4_k_cu_a60cb3ba4cuda3std6ranges3__45__cpo4swapE:
	.zero		1
	.type		_ZN34_INTERNAL_ce193c65_4_k_cu_a60cb3ba6thrust24THRUST_300001_SM_1000_NS8cuda_cub10par_nosyncE,@object
	.size		_ZN34_INTERNAL_ce193c65_4_k_cu_a60cb3ba6thrust24THRUST_300001_SM_1000_NS8cuda_cub10par_nosyncE,(_ZN34_INTERNAL_ce193c65_4_k_cu_a60cb3ba6thrust24THRUST_300001_SM_1000_NS3seqE - _ZN34_INTERNAL_ce193c65_4_k_cu_a60cb3ba6thrust24THRUST_300001_SM_1000_NS8cuda_cub10par_nosyncE)
_ZN34_INTERNAL_ce193c65_4_k_cu_a60cb3ba6thrust24THRUST_300001_SM_1000_NS8cuda_cub10par_nosyncE:
	.zero		1
	.type		_ZN34_INTERNAL_ce193c65_4_k_cu_a60cb3ba6thrust24THRUST_300001_SM_1000_NS3seqE,@object
	.size		_ZN34_INTERNAL_ce193c65_4_k_cu_a60cb3ba6thrust24THRUST_300001_SM_1000_NS3seqE,(_ZN34_INTERNAL_ce193c65_4_k_cu_a60cb3ba4cuda3std3__420unreachable_sentinelE - _ZN34_INTERNAL_ce193c65_4_k_cu_a60cb3ba6thrust24THRUST_300001_SM_1000_NS3seqE)
_ZN34_INTERNAL_ce193c65_4_k_cu_a60cb3ba6thrust24THRUST_300001_SM_1000_NS3seqE:
	.zero		1
	.type		_ZN34_INTERNAL_ce193c65_4_k_cu_a60cb3ba4cuda3std3__420unreachable_sentinelE,@object
	.size		_ZN34_INTERNAL_ce193c65_4_k_cu_a60cb3ba4cuda3std3__420unreachable_sentinelE,(_ZN34_INTERNAL_ce193c65_4_k_cu_a60cb3ba4cuda3std6ranges3__45__cpo5ssizeE - _ZN34_INTERNAL_ce193c65_4_k_cu_a60cb3ba4cuda3std3__420unreachable_sentinelE)
_ZN34_INTERNAL_ce193c65_4_k_cu_a60cb3ba4cuda3std3__420unreachable_sentinelE:
	.zero		1
	.type		_ZN34_INTERNAL_ce193c65_4_k_cu_a60cb3ba4cuda3std6ranges3__45__cpo5ssizeE,@object
	.size		_ZN34_INTERNAL_ce193c65_4_k_cu_a60cb3ba4cuda3std6ranges3__45__cpo5ssizeE,(_ZN34_INTERNAL_ce193c65_4_k_cu_a60cb3ba6thrust24THRUST_300001_SM_1000_NS12placeholders2_3E - _ZN34_INTERNAL_ce193c65_4_k_cu_a60cb3ba4cuda3std6ranges3__45__cpo5ssizeE)
_ZN34_INTERNAL_ce193c65_4_k_cu_a60cb3ba4cuda3std6ranges3__45__cpo5ssizeE:
	.zero		1
	.type		_ZN34_INTERNAL_ce193c65_4_k_cu_a60cb3ba6thrust24THRUST_300001_SM_1000_NS12placeholders2_3E,@object
	.size		_ZN34_INTERNAL_ce193c65_4_k_cu_a60cb3ba6thrust24THRUST_300001_SM_1000_NS12placeholders2_3E,(_ZN34_INTERNAL_ce193c65_4_k_cu_a60cb3ba4cuda3std3__45__cpo4cendE - _ZN34_INTERNAL_ce193c65_4_k_cu_a60cb3ba6thrust24THRUST_300001_SM_1000_NS12placeholders2_3E)
_ZN34_INTERNAL_ce193c65_4_k_cu_a60cb3ba6thrust24THRUST_300001_SM_1000_NS12placeholders2_3E:
	.zero		1
	.type		_ZN34_INTERNAL_ce193c65_4_k_cu_a60cb3ba4cuda3std3__45__cpo4cendE,@object
	.size		_ZN34_INTERNAL_ce193c65_4_k_cu_a60cb3ba4cuda3std3__45__cpo4cendE,(_ZN34_INTERNAL_ce193c65_4_k_cu_a60cb3ba4cuda3std6ranges3__45__cpo4cendE - _ZN34_INTERNAL_ce193c65_4_k_cu_a60cb3ba4cuda3std3__45__cpo4cendE)
_ZN34_INTERNAL_ce193c65_4_k_cu_a60cb3ba4cuda3std3__45__cpo4cendE:
	.zero		1
	.type		_ZN34_INTERNAL_ce193c65_4_k_cu_a60cb3ba4cuda3std6ranges3__45__cpo4cendE,@object
	.size		_ZN34_INTERNAL_ce193c65_4_k_cu_a60cb3ba4cuda3std6ranges3__45__cpo4cendE,(_ZN34_INTERNAL_ce193c65_4_k_cu_a60cb3ba6thrust24THRUST_300001_SM_1000_NS12placeholders2_7E - _ZN34_INTERNAL_ce193c65_4_k_cu_a60cb3ba4cuda3std6ranges3__45__cpo4cendE)
_ZN34_INTERNAL_ce193c65_4_k_cu_a60cb3ba4cuda3std6ranges3__45__cpo4cendE:
	.zero		1
	.type		_ZN34_INTERNAL_ce193c65_4_k_cu_a60cb3ba6thrust24THRUST_300001_SM_1000_NS12placeholders2_7E,@object
	.size		_ZN34_INTERNAL_ce193c65_4_k_cu_a60cb3ba6thrust24THRUST_300001_SM_1000_NS12placeholders2_7E,(_ZN34_INTERNAL_ce193c65_4_k_cu_a60cb3ba4cuda3std3__45__cpo5crendE - _ZN34_INTERNAL_ce193c65_4_k_cu_a60cb3ba6thrust24THRUST_300001_SM_1000_NS12placeholders2_7E)
_ZN34_INTERNAL_ce193c65_4_k_cu_a60cb3ba6thrust24THRUST_300001_SM_1000_NS12placeholders2_7E:
	.zero		1
	.type		_ZN34_INTERNAL_ce193c65_4_k_cu_a60cb3ba4cuda3std3__45__cpo5crendE,@object
	.size		_ZN34_INTERNAL_ce193c65_4_k_cu_a60cb3ba4cuda3std3__45__cpo5crendE,(_ZN34_INTERNAL_ce193c65_4_k_cu_a60cb3ba4cuda3std6ranges3__45__cpo4prevE - _ZN34_INTERNAL_ce193c65_4_k_cu_a60cb3ba4cuda3std3__45__cpo5crendE)
_ZN34_INTERNAL_ce193c65_4_k_cu_a60cb3ba4cuda3std3__45__cpo5crendE:
	.zero		1
	.type		_ZN34_INTERNAL_ce193c65_4_k_cu_a60cb3ba4cuda3std6ranges3__45__cpo4prevE,@object
	.size		_ZN34_INTERNAL_ce193c65_4_k_cu_a60cb3ba4cuda3std6ranges3__45__cpo4prevE,(_ZN34_INTERNAL_ce193c65_4_k_cu_a60cb3ba4cuda3std6ranges3__45__cpo9iter_moveE - _ZN34_INTERNAL_ce193c65_4_k_cu_a60cb3ba4cuda3std6ranges3__45__cpo4prevE)
_ZN34_INTERNAL_ce193c65_4_k_cu_a60cb3ba4cuda3std6ranges3__45__cpo4prevE:
	.zero		1
	.type		_ZN34_INTERNAL_ce193c65_4_k_cu_a60cb3ba4cuda3std6ranges3__45__cpo9iter_moveE,@object
	.size		_ZN34_INTERNAL_ce193c65_4_k_cu_a60cb3ba4cuda3std6ranges3__45__cpo9iter_moveE,(_ZN34_INTERNAL_ce193c65_4_k_cu_a60cb3ba6thrust24THRUST_300001_SM_1000_NS6system6detail10sequential3seqE - _ZN34_INTERNAL_ce193c65_4_k_cu_a60cb3ba4cuda3std6ranges3__45__cpo9iter_moveE)
_ZN34_INTERNAL_ce193c65_4_k_cu_a60cb3ba4cuda3std6ranges3__45__cpo9iter_moveE:
	.zero		1
	.type		_ZN34_INTERNAL_ce193c65_4_k_cu_a60cb3ba6thrust24THRUST_300001_SM_1000_NS6system6detail10sequential3seqE,@object
	.size		_ZN34_INTERNAL_ce193c65_4_k_cu_a60cb3ba6thrust24THRUST_300001_SM_1000_NS6system6detail10sequential3seqE,(_ZN34_INTERNAL_ce193c65_4_k_cu_a60cb3ba6thrust24THRUST_300001_SM_1000_NS12placeholders2_9E - _ZN34_INTERNAL_ce193c65_4_k_cu_a60cb3ba6thrust24THRUST_300001_SM_1000_NS6system6detail10sequential3seqE)
_ZN34_INTERNAL_ce193c65_4_k_cu_a60cb3ba6thrust24THRUST_300001_SM_1000_NS6system6detail10sequential3seqE:
	.zero		1
	.type		_ZN34_INTERNAL_ce193c65_4_k_cu_a60cb3ba6thrust24THRUST_300001_SM_1000_NS12placeholders2_9E,@object
	.size		_ZN34_INTERNAL_ce193c65_4_k_cu_a60cb3ba6thrust24THRUST_300001_SM_1000_NS12placeholders2_9E,(_ZN34_INTERNAL_ce193c65_4_k_cu_a60cb3ba4cuda3std3__419piecewise_constructE - _ZN34_INTERNAL_ce193c65_4_k_cu_a60cb3ba6thrust24THRUST_300001_SM_1000_NS12placeholders2_9E)
_ZN34_INTERNAL_ce193c65_4_k_cu_a60cb3ba6thrust24THRUST_300001_SM_1000_NS12placeholders2_9E:
	.zero		1
	.type		_ZN34_INTERNAL_ce193c65_4_k_cu_a60cb3ba4cuda3std3__419piecewise_constructE,@object
	.size		_ZN34_INTERNAL_ce193c65_4_k_cu_a60cb3ba4cuda3std3__419piecewise_constructE,(_ZN34_INTERNAL_ce193c65_4_k_cu_a60cb3ba4cuda3std6ranges3__45__cpo5cdataE - _ZN34_INTERNAL_ce193c65_4_k_cu_a60cb3ba4cuda3std3__419piecewise_constructE)
_ZN34_INTERNAL_ce193c65_4_k_cu_a60cb3ba4cuda3std3__419piecewise_constructE:
	.zero		1
	.type		_ZN34_INTERNAL_ce193c65_4_k_cu_a60cb3ba4cuda3std6ranges3__45__cpo5cdataE,@object
	.size		_ZN34_INTERNAL_ce193c65_4_k_cu_a60cb3ba4cuda3std6ranges3__45__cpo5cdataE,(_ZN34_INTERNAL_ce193c65_4_k_cu_a60cb3ba6thrust24THRUST_300001_SM_1000_NS12placeholders2_1E - _ZN34_INTERNAL_ce193c65_4_k_cu_a60cb3ba4cuda3std6ranges3__45__cpo5cdataE)
_ZN34_INTERNAL_ce193c65_4_k_cu_a60cb3ba4cuda3std6ranges3__45__cpo5cdataE:
	.zero		1
	.type		_ZN34_INTERNAL_ce193c65_4_k_cu_a60cb3ba6thrust24THRUST_300001_SM_1000_NS12placeholders2_1E,@object
	.size		_ZN34_INTERNAL_ce193c65_4_k_cu_a60cb3ba6thrust24THRUST_300001_SM_1000_NS12placeholders2_1E,(_ZN34_INTERNAL_ce193c65_4_k_cu_a60cb3ba4cuda3std3__45__cpo3endE - _ZN34_INTERNAL_ce193c65_4_k_cu_a60cb3ba6thrust24THRUST_300001_SM_1000_NS12placeholders2_1E)
_ZN34_INTERNAL_ce193c65_4_k_cu_a60cb3ba6thrust24THRUST_300001_SM_1000_NS12placeholders2_1E:
	.zero		1
	.type		_ZN34_INTERNAL_ce193c65_4_k_cu_a60cb3ba4cuda3std3__45__cpo3endE,@object
	.size		_ZN34_INTERNAL_ce193c65_4_k_cu_a60cb3ba4cuda3std3__45__cpo3endE,(_ZN34_INTERNAL_ce193c65_4_k_cu_a60cb3ba4cuda3std6ranges3__45__cpo3endE - _ZN34_INTERNAL_ce193c65_4_k_cu_a60cb3ba4cuda3std3__45__cpo3endE)
_ZN34_INTERNAL_ce193c65_4_k_cu_a60cb3ba4cuda3std3__45__cpo3endE:
	.zero		1
	.type		_ZN34_INTERNAL_ce193c65_4_k_cu_a60cb3ba4cuda3std6ranges3__45__cpo3endE,@object
	.size		_ZN34_INTERNAL_ce193c65_4_k_cu_a60cb3ba4cuda3std6ranges3__45__cpo3endE,(_ZN34_INTERNAL_ce193c65_4_k_cu_a60cb3ba6thrust24THRUST_300001_SM_1000_NS12placeholders2_5E - _ZN34_INTERNAL_ce193c65_4_k_cu_a60cb3ba4cuda3std6ranges3__45__cpo3endE)
_ZN34_INTERNAL_ce193c65_4_k_cu_a60cb3ba4cuda3std6ranges3__45__cpo3endE:
	.zero		1
	.type		_ZN34_INTERNAL_ce193c65_4_k_cu_a60cb3ba6thrust24THRUST_300001_SM_1000_NS12placeholders2_5E,@object
	.size		_ZN34_INTERNAL_ce193c65_4_k_cu_a60cb3ba6thrust24THRUST_300001_SM_1000_NS12placeholders2_5E,(_ZN34_INTERNAL_ce193c65_4_k_cu_a60cb3ba4cuda3std3__45__cpo4rendE - _ZN34_INTERNAL_ce193c65_4_k_cu_a60cb3ba6thrust24THRUST_300001_SM_1000_NS12placeholders2_5E)
_ZN34_INTERNAL_ce193c65_4_k_cu_a60cb3ba6thrust24THRUST_300001_SM_1000_NS12placeholders2_5E:
	.zero		1
	.type		_ZN34_INTERNAL_ce193c65_4_k_cu_a60cb3ba4cuda3std3__45__cpo4rendE,@object
	.size		_ZN34_INTERNAL_ce193c65_4_k_cu_a60cb3ba4cuda3std3__45__cpo4rendE,(_ZN34_INTERNAL_ce193c65_4_k_cu_a60cb3ba4cuda3std6ranges3__45__cpo9iter_swapE - _ZN34_INTERNAL_ce193c65_4_k_cu_a60cb3ba4cuda3std3__45__cpo4rendE)
_ZN34_INTERNAL_ce193c65_4_k_cu_a60cb3ba4cuda3std3__45__cpo4rendE:
	.zero		1
	.type		_ZN34_INTERNAL_ce193c65_4_k_cu_a60cb3ba4cuda3std6ranges3__45__cpo9iter_swapE,@object
	.size		_ZN34_INTERNAL_ce193c65_4_k_cu_a60cb3ba4cuda3std6ranges3__45__cpo9iter_swapE,(_ZN34_INTERNAL_ce193c65_4_k_cu_a60cb3ba4cuda3std3__48unexpectE - _ZN34_INTERNAL_ce193c65_4_k_cu_a60cb3ba4cuda3std6ranges3__45__cpo9iter_swapE)
_ZN34_INTERNAL_ce193c65_4_k_cu_a60cb3ba4cuda3std6ranges3__45__cpo9iter_swapE:
	.zero		1
	.type		_ZN34_INTERNAL_ce193c65_4_k_cu_a60cb3ba4cuda3std3__48unexpectE,@object
	.size		_ZN34_INTERNAL_ce193c65_4_k_cu_a60cb3ba4cuda3std3__48unexpectE,(_ZN34_INTERNAL_ce193c65_4_k_cu_a60cb3ba6thrust24THRUST_300001_SM_1000_NS8cuda_cub3parE - _ZN34_INTERNAL_ce193c65_4_k_cu_a60cb3ba4cuda3std3__48unexpectE)
_ZN34_INTERNAL_ce193c65_4_k_cu_a60cb3ba4cuda3std3__48unexpectE:
	.zero		1
	.type		_ZN34_INTERNAL_ce193c65_4_k_cu_a60cb3ba6thrust24THRUST_300001_SM_1000_NS8cuda_cub3parE,@object
	.size		_ZN34_INTERNAL_ce193c65_4_k_cu_a60cb3ba6thrust24THRUST_300001_SM_1000_NS8cuda_cub3parE,(.L_29 - _ZN34_INTERNAL_ce193c65_4_k_cu_a60cb3ba6thrust24THRUST_300001_SM_1000_NS8cuda_cub3parE)
_ZN34_INTERNAL_ce193c65_4_k_cu_a60cb3ba6thrust24THRUST_300001_SM_1000_NS8cuda_cub3parE:
	.zero		1
.L_29:


//--------------------- .nv.shared._ZN3cub18CUB_300001_SM_10006detail10merge_sort30DeviceMergeSortBlockSortKernelINS2_10policy_hubIN6thrust24THRUST_300001_SM_1000_NS6detail15normal_iteratorINS6_10device_ptrIiEEEEE9Policy600ESB_PNS0_8NullTypeESB_SF_m18CompareIndicesByMtiSE_EEvbT0_T1_T2_T3_T4_PT6_PT7_T5_NS1_7vsmem_tE --------------------------
	.section	.nv.shared._ZN3cub18CUB_300001_SM_10006detail10merge_sort30DeviceMergeSortBlockSortKernelINS2_10policy_hubIN6thrust24THRUST_300001_SM_1000_NS6detail15normal_iteratorINS6_10device_ptrIiEEEEE9Policy600ESB_PNS0_8NullTypeESB_SF_m18CompareIndicesByMtiSE_EEvbT0_T1_T2_T3_T4_PT6_PT7_T5_NS1_7vsmem_tE,"aw",@nobits
	.sectionflags	@""
	.align	16
.nv.shared._ZN3cub18CUB_300001_SM_10006detail10merge_sort30DeviceMergeSortBlockSortKernelINS2_10policy_hubIN6thrust24THRUST_300001_SM_1000_NS6detail15normal_iteratorINS6_10device_ptrIiEEEEE9Policy600ESB_PNS0_8NullTypeESB_SF_m18CompareIndicesByMtiSE_EEvbT0_T1_T2_T3_T4_PT6_PT7_T5_NS1_7vsmem_tE:
	.zero		18448


//--------------------- .nv.shared._ZN3cub18CUB_300001_SM_10006detail10merge_sort26DeviceMergeSortMergeKernelINS2_10policy_hubIN6thrust24THRUST_300001_SM_1000_NS6detail15normal_iteratorINS6_10device_ptrIiEEEEE9Policy600ESB_PNS0_8NullTypeESB_SF_j18CompareIndicesByMtiSE_EEvbT2_T3_T4_PT6_PT7_T5_PSJ_SJ_NS1_7vsmem_tE --------------------------
	.section	.nv.shared._ZN3cub18CUB_300001_SM_10006detail10merge_sort26DeviceMergeSortMergeKernelINS2_10policy_hubIN6thrust24THRUST_300001_SM_1000_NS6detail15normal_iteratorINS6_10device_ptrIiEEEEE9Policy600ESB_PNS0_8NullTypeESB_SF_j18CompareIndicesByMtiSE_EEvbT2_T3_T4_PT6_PT7_T5_PSJ_SJ_NS1_7vsmem_tE,"aw",@nobits
	.sectionflags	@""
	.align	16
.nv.shared._ZN3cub18CUB_300001_SM_10006detail10merge_sort26DeviceMergeSortMergeKernelINS2_10policy_hubIN6thrust24THRUST_300001_SM_1000_NS6detail15normal_iteratorINS6_10device_ptrIiEEEEE9Policy600ESB_PNS0_8NullTypeESB_SF_j18CompareIndicesByMtiSE_EEvbT2_T3_T4_PT6_PT7_T5_PSJ_SJ_NS1_7vsmem_tE:
	.zero		18448


//--------------------- .nv.shared._ZN3cub18CUB_300001_SM_10006detail10merge_sort30DeviceMergeSortBlockSortKernelINS2_10policy_hubIN6thrust24THRUST_300001_SM_1000_NS6detail15normal_iteratorINS6_10device_ptrIiEEEEE9Policy600ESB_PNS0_8NullTypeESB_SF_j18CompareIndicesByMtiSE_EEvbT0_T1_T2_T3_T4_PT6_PT7_T5_NS1_7vsmem_tE --------------------------
	.section	.nv.shared._ZN3cub18CUB_300001_SM_10006detail10merge_sort30DeviceMergeSortBlockSortKernelINS2_10policy_hubIN6thrust24THRUST_300001_SM_1000_NS6detail15normal_iteratorINS6_10device_ptrIiEEEEE9Policy600ESB_PNS0_8NullTypeESB_SF_j18CompareIndicesByMtiSE_EEvbT0_T1_T2_T3_T4_PT6_PT7_T5_NS1_7vsmem_tE,"aw",@nobits
	.sectionflags	@""
	.align	16
.nv.shared._ZN3cub18CUB_300001_SM_10006detail10merge_sort30DeviceMergeSortBlockSortKernelINS2_10policy_hubIN6thrust24THRUST_300001_SM_1000_NS6detail15normal_iteratorINS6_10device_ptrIiEEEEE9Policy600ESB_PNS0_8NullTypeESB_SF_j18CompareIndicesByMtiSE_EEvbT0_T1_T2_T3_T4_PT6_PT7_T5_NS1_7vsmem_tE:
	.zero		18448


//--------------------- .nv.constant0._ZN3cub18CUB_300001_SM_10006detail10merge_sort26DeviceMergeSortMergeKernelINS2_10policy_hubIN6thrust24THRUST_300001_SM_1000_NS6detail15normal_iteratorINS6_10device_ptrIiEEEEE9Policy600ESB_PNS0_8NullTypeESB_SF_m18CompareIndicesByMtiSE_EEvbT2_T3_T4_PT6_PT7_T5_PSJ_SJ_NS1_7vsmem_tE --------------------------
	.section	.nv.constant0._ZN3cub18CUB_300001_SM_10006detail10merge_sort26DeviceMergeSortMergeKernelINS2_10policy_hubIN6thrust24THRUST_300001_SM_1000_NS6detail15normal_iteratorINS6_10device_ptrIiEEEEE9Policy600ESB_PNS0_8NullTypeESB_SF_m18CompareIndicesByMtiSE_EEvbT2_T3_T4_PT6_PT7_T5_PSJ_SJ_NS1_7vsmem_tE,"a",@progbits
	.sectionflags	@""
	.align	4
.nv.constant0._ZN3cub18CUB_300001_SM_10006detail10merge_sort26DeviceMergeSortMergeKernelINS2_10policy_hubIN6thrust24THRUST_300001_SM_1000_NS6detail15normal_iteratorINS6_10device_ptrIiEEEEE9Policy600ESB_PNS0_8NullTypeESB_SF_m18CompareIndicesByMtiSE_EEvbT2_T3_T4_PT6_PT7_T5_PSJ_SJ_NS1_7vsmem_tE:
	.zero		976


//--------------------- .nv.constant0._ZN3cub18CUB_300001_SM_10006detail10merge_sort30DeviceMergeSortPartitionKernelIN6thrust24THRUST_300001_SM_1000_NS6detail15normal_iteratorINS5_10device_ptrIiEEEEm18CompareIndicesByMtiEEvbT_PT2_T0_SF_PSF_T1_SF_i --------------------------
	.section	.nv.constant0._ZN3cub18CUB_300001_SM_10006detail10merge_sort30DeviceMergeSortPartitionKernelIN6thrust24THRUST_300001_SM_1000_NS6detail15normal_iteratorINS5_10device_ptrIiEEEEm18CompareIndicesByMtiEEvbT_PT2_T0_SF_PSF_T1_SF_i,"a",@progbits
	.sectionflags	@""
	.align	4
.nv.constant0._ZN3cub18CUB_300001_SM_10006detail10merge_sort30DeviceMergeSortPartitionKernelIN6thrust24THRUST_300001_SM_1000_NS6detail15normal_iteratorINS5_10device_ptrIiEEEEm18CompareIndicesByMtiEEvbT_PT2_T0_SF_PSF_T1_SF_i:
	.zero		964


//--------------------- .nv.constant0._ZN3cub18CUB_300001_SM_10006detail10merge_sort30DeviceMergeSortBlockSortKernelINS2_10policy_hubIN6thrust24THRUST_300001_SM_1000_NS6detail15normal_iteratorINS6_10device_ptrIiEEEEE9Policy600ESB_PNS0_8NullTypeESB_SF_m18CompareIndicesByMtiSE_EEvbT0_T1_T2_T3_T4_PT6_PT7_T5_NS1_7vsmem_tE --------------------------
	.section	.nv.constant0._ZN3cub18CUB_300001_SM_10006detail10merge_sort30DeviceMergeSortBlockSortKernelINS2_10policy_hubIN6thrust24THRUST_300001_SM_1000_NS6detail15normal_iteratorINS6_10device_ptrIiEEEEE9Policy600ESB_PNS0_8NullTypeESB_SF_m18CompareIndicesByMtiSE_EEvbT0_T1_T2_T3_T4_PT6_PT7_T5_NS1_7vsmem_tE,"a",@progbits
	.sectionflags	@""
	.align	4
.nv.constant0._ZN3cub18CUB_300001_SM_10006detail10merge_sort30DeviceMergeSortBlockSortKernelINS2_10policy_hubIN6thrust24THRUST_300001_SM_1000_NS6detail15normal_iteratorINS6_10device_ptrIiEEEEE9Policy600ESB_PNS0_8NullTypeESB_SF_m18CompareIndicesByMtiSE_EEvbT0_T1_T2_T3_T4_PT6_PT7_T5_NS1_7vsmem_tE:
	.zero		976


//--------------------- .nv.constant0._ZN3cub18CUB_300001_SM_10006detail10merge_sort26DeviceMergeSortMergeKernelINS2_10policy_hubIN6thrust24THRUST_300001_SM_1000_NS6detail15normal_iteratorINS6_10device_ptrIiEEEEE9Policy600ESB_PNS0_8NullTypeESB_SF_j18CompareIndicesByMtiSE_EEvbT2_T3_T4_PT6_PT7_T5_PSJ_SJ_NS1_7vsmem_tE --------------------------
	.section	.nv.constant0._ZN3cub18CUB_300001_SM_10006detail10merge_sort26DeviceMergeSortMergeKernelINS2_10policy_hubIN6thrust24THRUST_300001_SM_1000_NS6detail15normal_iteratorINS6_10device_ptrIiEEEEE9Policy600ESB_PNS0_8NullTypeESB_SF_j18CompareIndicesByMtiSE_EEvbT2_T3_T4_PT6_PT7_T5_PSJ_SJ_NS1_7vsmem_tE,"a",@progbits
	.sectionflags	@""
	.align	4
.nv.constant0._ZN3cub18CUB_300001_SM_10006detail10merge_sort26DeviceMergeSortMergeKernelINS2_10policy_hubIN6thrust24THRUST_300001_SM_1000_NS6detail15normal_iteratorINS6_10device_ptrIiEEEEE9Policy600ESB_PNS0_8NullTypeESB_SF_j18CompareIndicesByMtiSE_EEvbT2_T3_T4_PT6_PT7_T5_PSJ_SJ_NS1_7vsmem_tE:
	.zero		976


//--------------------- .nv.constant0._ZN3cub18CUB_300001_SM_10006detail10merge_sort30DeviceMergeSortPartitionKernelIN6thrust24THRUST_300001_SM_1000_NS6detail15normal_iteratorINS5_10device_ptrIiEEEEj18CompareIndicesByMtiEEvbT_PT2_T0_SF_PSF_T1_SF_i --------------------------
	.section	.nv.constant0._ZN3cub18CUB_300001_SM_10006detail10merge_sort30DeviceMergeSortPartitionKernelIN6thrust24THRUST_300001_SM_1000_NS6detail15normal_iteratorINS5_10device_ptrIiEEEEj18CompareIndicesByMtiEEvbT_PT2_T0_SF_PSF_T1_SF_i,"a",@progbits
	.sectionflags	@""
	.align	4
.nv.constant0._ZN3cub18CUB_300001_SM_10006detail10merge_sort30DeviceMergeSortPartitionKernelIN6thrust24THRUST_300001_SM_1000_NS6detail15normal_iteratorINS5_10device_ptrIiEEEEj18CompareIndicesByMtiEEvbT_PT2_T0_SF_PSF_T1_SF_i:
	.zero		952


//--------------------- .nv.constant0._ZN3cub18CUB_300001_SM_10006detail10merge_sort30DeviceMergeSortBlockSortKernelINS2_10policy_hubIN6thrust24THRUST_300001_SM_1000_NS6detail15normal_iteratorINS6_10device_ptrIiEEEEE9Policy600ESB_PNS0_8NullTypeESB_SF_j18CompareIndicesByMtiSE_EEvbT0_T1_T2_T3_T4_PT6_PT7_T5_NS1_7vsmem_tE --------------------------
	.section	.nv.constant0._ZN3cub18CUB_300001_SM_10006detail10merge_sort30DeviceMergeSortBlockSortKernelINS2_10policy_hubIN6thrust24THRUST_300001_SM_1000_NS6detail15normal_iteratorINS6_10device_ptrIiEEEEE9Policy600ESB_PNS0_8NullTypeESB_SF_j18CompareIndicesByMtiSE_EEvbT0_T1_T2_T3_T4_PT6_PT7_T5_NS1_7vsmem_tE,"a",@progbits
	.sectionflags	@""
	.align	4
.nv.constant0._ZN3cub18CUB_300001_SM_10006detail10merge_sort30DeviceMergeSortBlockSortKernelINS2_10policy_hubIN6thrust24THRUST_300001_SM_1000_NS6detail15normal_iteratorINS6_10device_ptrIiEEEEE9Policy600ESB_PNS0_8NullTypeESB_SF_j18CompareIndicesByMtiSE_EEvbT0_T1_T2_T3_T4_PT6_PT7_T5_NS1_7vsmem_tE:
	.zero		976


//--------------------- .nv.constant0._ZN3cub18CUB_300001_SM_10006detail9transform16transform_kernelINS2_10policy_hubILb1EN4cuda3std3__45tupleIJN6thrust24THRUST_300001_SM_1000_NS20permutation_iteratorINSA_6detail15normal_iteratorINSA_10device_ptrI5SCandEEEENSD_INSE_IiEEEEEEEEEE10policy1000ElNS7_10__identityESH_JSK_EEEvT0_iT1_T2_DpNS2_10kernel_argIT3_EE --------------------------
	.section	.nv.constant0._ZN3cub18CUB_300001_SM_10006detail9transform16transform_kernelINS2_10policy_hubILb1EN4cuda3std3__45tupleIJN6thrust24THRUST_300001_SM_1000_NS20permutation_iteratorINSA_6detail15normal_iteratorINSA_10device_ptrI5SCandEEEENSD_INSE_IiEEEEEEEEEE10policy1000ElNS7_10__identityESH_JSK_EEEvT0_iT1_T2_DpNS2_10kernel_argIT3_EE,"a",@progbits
	.sectionflags	@""
	.align	4
.nv.constant0._ZN3cub18CUB_300001_SM_10006detail9transform16transform_kernelINS2_10policy_hubILb1EN4cuda3std3__45tupleIJN6thrust24THRUST_300001_SM_1000_NS20permutation_iteratorINSA_6detail15normal_iteratorINSA_10device_ptrI5SCandEEEENSD_INSE_IiEEEEEEEEEE10policy1000ElNS7_10__identityESH_JSK_EEEvT0_iT1_T2_DpNS2_10kernel_argIT3_EE:
	.zero		936


//--------------------- .nv.constant0._ZN3cub18CUB_300001_SM_10006detail9transform16transform_kernelINS2_10policy_hubILb1EN4cuda3std3__45tupleIJN6thrust24THRUST_300001_SM_1000_NS20permutation_iteratorINSA_6detail15normal_iteratorINSA_10device_ptrI5SCandEEEENSD_INSE_IiEEEEEEEEEE10policy1000EiNS7_10__identityESH_JSK_EEEvT0_iT1_T2_DpNS2_10kernel_argIT3_EE --------------------------
	.section	.nv.constant0._ZN3cub18CUB_300001_SM_10006detail9transform16transform_kernelINS2_10policy_hubILb1EN4cuda3std3__45tupleIJN6thrust24THRUST_300001_SM_1000_NS20permutation_iteratorINSA_6detail15normal_iteratorINSA_10device_ptrI5SCandEEEENSD_INSE_IiEEEEEEEEEE10policy1000EiNS7_10__identityESH_JSK_EEEvT0_iT1_T2_DpNS2_10kernel_argIT3_EE,"a",@progbits
	.sectionflags	@""
	.align	4
.nv.constant0._ZN3cub18CUB_300001_SM_10006detail9transform16transform_kernelINS2_10policy_hubILb1EN4cuda3std3__45tupleIJN6thrust24THRUST_300001_SM_1000_NS20permutation_iteratorINSA_6detail15normal_iteratorINSA_10device_ptrI5SCandEEEENSD_INSE_IiEEEEEEEEEE10policy1000EiNS7_10__identityESH_JSK_EEEvT0_iT1_T2_DpNS2_10kernel_argIT3_EE:
	.zero		936


//--------------------- .nv.constant0._ZN3cub18CUB_300001_SM_10006detail8for_each13static_kernelINS2_12policy_hub_t12policy_500_tEmN6thrust24THRUST_300001_SM_1000_NS8cuda_cub20__uninitialized_fill7functorINS7_10device_ptrI5SCandEESC_EEEEvT0_T1_ --------------------------
	.section	.nv.constant0._ZN3cub18CUB_300001_SM_10006detail8for_each13static_kernelINS2_12policy_hub_t12policy_500_tEmN6thrust24THRUST_300001_SM_1000_NS8cuda_cub20__uninitialized_fill7functorINS7_10device_ptrI5SCandEESC_EEEEvT0_T1_,"a",@progbits
	.sectionflags	@""
	.align	4
.nv.constant0._ZN3cub18CUB_300001_SM_10006detail8for_each13static_kernelINS2_12policy_hub_t12policy_500_tEmN6thrust24THRUST_300001_SM_1000_NS8cuda_cub20__uninitialized_fill7functorINS7_10device_ptrI5SCandEESC_EEEEvT0_T1_:
	.zero		928


//--------------------- .nv.constant0._ZN3cub18CUB_300001_SM_10006detail8for_each13static_kernelINS2_12policy_hub_t12policy_500_tElN6thrust24THRUST_300001_SM_1000_NS8cuda_cub10__tabulate7functorINS7_6detail15normal_iteratorINS7_10device_ptrIiEEEENS7_6system6detail7generic6detail22compute_sequence_valueIivEElEEEEvT0_T1_ --------------------------
	.section	.nv.constant0._ZN3cub18CUB_300001_SM_10006detail8for_each13static_kernelINS2_12policy_hub_t12policy_500_tElN6thrust24THRUST_300001_SM_1000_NS8cuda_cub10__tabulate7functorINS7_6detail15normal_iteratorINS7_10device_ptrIiEEEENS7_6system6detail7generic6detail22compute_sequence_valueIivEElEEEEvT0_T1_,"a",@progbits
	.sectionflags	@""
	.align	4
.nv.constant0._ZN3cub18CUB_300001_SM_10006detail8for_each13static_kernelINS2_12policy_hub_t12policy_500_tElN6thrust24THRUST_300001_SM_1000_NS8cuda_cub10__tabulate7functorINS7_6detail15normal_iteratorINS7_10device_ptrIiEEEENS7_6system6detail7generic6detail22compute_sequence_valueIivEElEEEEvT0_T1_:
	.zero		920


//--------------------- .nv.constant0._ZN3cub18CUB_300001_SM_10006detail8for_each13static_kernelINS2_12policy_hub_t12policy_500_tEmN6thrust24THRUST_300001_SM_1000_NS8cuda_cub20__uninitialized_fill7functorINS7_10device_ptrIiEEiEEEEvT0_T1_ --------------------------
	.section	.nv.constant0._ZN3cub18CUB_300001_SM_10006detail8for_each13static_kernelINS2_12policy_hub_t12policy_500_tEmN6thrust24THRUST_300001_SM_1000_NS8cuda_cub20__uninitialized_fill7functorINS7_10device_ptrIiEEiEEEEvT0_T1_,"a",@progbits
	.sectionflags	@""
	.align	4
.nv.constant0._ZN3cub18CUB_300001_SM_10006detail8for_each13static_kernelINS2_12policy_hub_t12policy_500_tEmN6thrust24THRUST_300001_SM_1000_NS8cuda_cub20__uninitialized_fill7functorINS7_10device_ptrIiEEiEEEEvT0_T1_:
	.zero		920


//--------------------- .nv.constant0._ZN3cub18CUB_300001_SM_10006detail11EmptyKernelIvEEvv --------------------------
	.section	.nv.constant0._ZN3cub18CUB_300001_SM_10006detail11EmptyKernelIvEEvv,"a",@progbits
	.sectionflags	@""
	.align	4
.nv.constant0._ZN3cub18CUB_300001_SM_10006detail11EmptyKernelIvEEvv:
	.zero		896


//--------------------- .nv.constant0._Z32gather_candidates_in_heap_kernelPiiiiS_P5SCandi --------------------------
	.section	.nv.constant0._Z32gather_candidates_in_heap_kernelPiiiiS_P5SCandi,"a",@progbits
	.sectionflags	@""
	.align	4
.nv.constant0._Z32gather_candidates_in_heap_kernelPiiiiS_P5SCandi:
	.zero		940


//--------------------- SYMBOLS --------------------------

	.type		.nv.reservedSmem.offset0,@object
	.size		.nv.reservedSmem.offset0,0x4
	.type		.nv.reservedSmem.cap,@object
	.size		.nv.reservedSmem.cap,0x4
